def matmul_kernel(
    a_ptr,
    b_ptr,
    c_ptr,
    M,
    N,
    K,
    stride_am,
    stride_ak,
    stride_bk,
    stride_bn,
    stride_cm,
    stride_cn,
    BLOCK_M: tl.constexpr,
    BLOCK_N: tl.constexpr,
    BLOCK_K: tl.constexpr,
    GROUP_M: tl.constexpr,
):
    pid = tl.program_id(axis=0)
    num_pid_m = tl.cdiv(M, BLOCK_M)
    num_pid_n = tl.cdiv(N, BLOCK_N)
    num_pid_in_group = GROUP_M * num_pid_n
    group_id = pid // num_pid_in_group
    first_pid_m = group_id * GROUP_M
    group_size_m = min(num_pid_m - first_pid_m, GROUP_M)
    pid_m = first_pid_m + ((pid % num_pid_in_group) % group_size_m)
    pid_n = (pid % num_pid_in_group) // group_size_m

    offs_am = (pid_m * BLOCK_M + tl.arange(0, BLOCK_M)) % M
    offs_bn = (pid_n * BLOCK_N + tl.arange(0, BLOCK_N)) % N
    offs_k = tl.arange(0, BLOCK_K)
    a_ptrs = a_ptr + offs_am[:, None] * stride_am + offs_k[None, :] * stride_ak
    b_ptrs = b_ptr + offs_k[:, None] * stride_bk + offs_bn[None, :] * stride_bn

    acc = tl.zeros((BLOCK_M, BLOCK_N), dtype=tl.float32)
    for kk in range(0, tl.cdiv(K, BLOCK_K)):
        a = tl.load(a_ptrs, mask=offs_k[None, :] < K - kk * BLOCK_K, other=0.0)
        b = tl.load(b_ptrs, mask=offs_k[:, None] < K - kk * BLOCK_K, other=0.0)
        acc = tl.dot(a, b, acc)
        a_ptrs += BLOCK_K * stride_ak
        b_ptrs += BLOCK_K * stride_bk

    c = acc.to(c_ptr.dtype.element_ty)
    offs_cm = pid_m * BLOCK_M + tl.arange(0, BLOCK_M)
    offs_cn = pid_n * BLOCK_N + tl.arange(0, BLOCK_N)
    c_ptrs = c_ptr + offs_cm[:, None] * stride_cm + offs_cn[None, :] * stride_cn
    mask = (offs_cm[:, None] < M) & (offs_cn[None, :] < N)
    tl.store(c_ptrs, c, mask=mask)

# config = {"BLOCK_K": 128, "BLOCK_M": 256, "BLOCK_N": 64, "GROUP_M": 8, "arch": "sm_100", "dtype": "fp8e4m3", "num_ctas": 1, "num_stages": 2, "num_warps": 4}
# arch = sm_100


// ===== COMPILED SASS (sm_100a) =====

	.target	sm_100a

	.elftype	@"ET_EXEC"


//--------------------- .note.nv.tkinfo           --------------------------
	.section	.note.nv.tkinfo,"",@"SHT_NOTE"
	.sectionflags	@"SHF_NOTE_NV_TKINFO"
	.tkinfo
        /*0018*/ 	.word	0x00000081
        /*0030*/ 	.string	""
        /*0030*/ 	.string	"ptxas-blackwell"
        /*0030*/ 	.string	"Cuda compilation tools, release 12.9, V12.9.86"
        /*0030*/ 	.string	"Build cuda_12.9.r12.9/compiler.36037853_0"
        /*0030*/ 	.string	"-v  -suppress-debug-info  -lineinfo  -arch sm_100a "



//--------------------- .note.nv.cuver            --------------------------
	.section	.note.nv.cuver,"",@"SHT_NOTE"
	.sectionflags	@"SHF_NOTE_NV_CUVER"
        /*0018*/ 	.short	0x0001
        /*001a*/ 	.short	0x0064
        /*001c*/ 	.short	0x0001
        /*001e*/ 	.short	0x0000
        /*0020*/ 	.short	0x0001
        /*0022*/ 	.short	0x0000


//--------------------- .nv.info                  --------------------------
	.section	.nv.info,"",@"SHT_CUDA_INFO"
	.align	4


	//----- nvinfo : EIATTR_REGCOUNT
	.align		4
        /*0000*/ 	.byte	0x04, 0x2f
        /*0002*/ 	.short	(.L_4 - .L_3)
	.align		4
.L_3:
        /*0004*/ 	.word	index@(matmul_kernel)
        /*0008*/ 	.word	0x000000a8


	//----- nvinfo : EIATTR_FRAME_SIZE
	.align		4
.L_4:
        /*000c*/ 	.byte	0x04, 0x11
        /*000e*/ 	.short	(.L_6 - .L_5)
	.align		4
.L_5:
        /*0010*/ 	.word	index@($__internal_2_$__cuda_sm10x_tcgen05_guardrail_trap_unallocated_columns_being_dealloced)
        /*0014*/ 	.word	0x00000cf8


	//----- nvinfo : EIATTR_FRAME_SIZE
	.align		4
.L_6:
        /*0018*/ 	.byte	0x04, 0x11
        /*001a*/ 	.short	(.L_8 - .L_7)
	.align		4
.L_7:
        /*001c*/ 	.word	index@($__internal_1_$__cuda_sm10x_tcgen05_guardrail_trap_phase_invalid_during_alloc)
        /*0020*/ 	.word	0x00000cf8


	//----- nvinfo : EIATTR_FRAME_SIZE
	.align		4
.L_8:
        /*0024*/ 	.byte	0x04, 0x11
        /*0026*/ 	.short	(.L_10 - .L_9)
	.align		4
.L_9:
        /*0028*/ 	.word	index@($__internal_0_$__cuda_sm10x_tcgen05_guardrail_trap_col_being_dealloced_not_returned_by_alloc)
        /*002c*/ 	.word	0x00000cf8


	//----- nvinfo : EIATTR_FRAME_SIZE
	.align		4
.L_10:
        /*0030*/ 	.byte	0x04, 0x11
        /*0032*/ 	.short	(.L_12 - .L_11)
	.align		4
.L_11:
        /*0034*/ 	.word	index@(matmul_kernel)
        /*0038*/ 	.word	0x00000cf8


	//----- nvinfo : EIATTR_MIN_STACK_SIZE
	.align		4
.L_12:
        /*003c*/ 	.byte	0x04, 0x12
        /*003e*/ 	.short	(.L_14 - .L_13)
	.align		4
.L_13:
        /*0040*/ 	.word	index@(matmul_kernel)
        /*0044*/ 	.word	0x00000cf8
.L_14:


//--------------------- .nv.info.matmul_kernel    --------------------------
	.section	.nv.info.matmul_kernel,"",@"SHT_CUDA_INFO"
	.sectionflags	@""
	.align	4


	//----- nvinfo : EIATTR_CUDA_API_VERSION
	.align		4
        /*0000*/ 	.byte	0x04, 0x37
        /*0002*/ 	.short	(.L_16 - .L_15)
.L_15:
        /*0004*/ 	.word	0x00000081


	//----- nvinfo : EIATTR_KPARAM_INFO
	.align		4
.L_16:
        /*0008*/ 	.byte	0x04, 0x17
        /*000a*/ 	.short	(.L_18 - .L_17)
.L_17:
        /*000c*/ 	.word	0x00000000
        /*0010*/ 	.short	0x000d
        /*0012*/ 	.short	0x0048
        /*0014*/ 	.byte	0x00, 0xf4, 0x21, 0x00


	//----- nvinfo : EIATTR_KPARAM_INFO
	.align		4
.L_18:
        /*0018*/ 	.byte	0x04, 0x17
        /*001a*/ 	.short	(.L_20 - .L_19)
.L_19:
        /*001c*/ 	.word	0x00000000
        /*0020*/ 	.short	0x000c
        /*0022*/ 	.short	0x0040
        /*0024*/ 	.byte	0x00, 0xf4, 0x21, 0x00


	//----- nvinfo : EIATTR_KPARAM_INFO
	.align		4
.L_20:
        /*0028*/ 	.byte	0x04, 0x17
        /*002a*/ 	.short	(.L_22 - .L_21)
.L_21:
        /*002c*/ 	.word	0x00000000
        /*0030*/ 	.short	0x000b
        /*0032*/ 	.short	0x0038
        /*0034*/ 	.byte	0x00, 0xf0, 0x11, 0x00


	//----- nvinfo : EIATTR_KPARAM_INFO
	.align		4
.L_22:
        /*0038*/ 	.byte	0x04, 0x17
        /*003a*/ 	.short	(.L_24 - .L_23)
.L_23:
        /*003c*/ 	.word	0x00000000
        /*0040*/ 	.short	0x000a
        /*0042*/ 	.short	0x0034
        /*0044*/ 	.byte	0x00, 0xf0, 0x11, 0x00


	//----- nvinfo : EIATTR_KPARAM_INFO
	.align		4
.L_24:
        /*0048*/ 	.byte	0x04, 0x17
        /*004a*/ 	.short	(.L_26 - .L_25)
.L_25:
        /*004c*/ 	.word	0x00000000
        /*0050*/ 	.short	0x0009
        /*0052*/ 	.short	0x0030
        /*0054*/ 	.byte	0x00, 0xf0, 0x11, 0x00


	//----- nvinfo : EIATTR_KPARAM_INFO
	.align		4
.L_26:
        /*0058*/ 	.byte	0x04, 0x17
        /*005a*/ 	.short	(.L_28 - .L_27)
.L_27:
        /*005c*/ 	.word	0x00000000
        /*0060*/ 	.short	0x0008
        /*0062*/ 	.short	0x002c
        /*0064*/ 	.byte	0x00, 0xf0, 0x11, 0x00


	//----- nvinfo : EIATTR_KPARAM_INFO
	.align		4
.L_28:
        /*0068*/ 	.byte	0x04, 0x17
        /*006a*/ 	.short	(.L_30 - .L_29)
.L_29:
        /*006c*/ 	.word	0x00000000
        /*0070*/ 	.short	0x0007
        /*0072*/ 	.short	0x0028
        /*0074*/ 	.byte	0x00, 0xf0, 0x11, 0x00


	//----- nvinfo : EIATTR_KPARAM_INFO
	.align		4
.L_30:
        /*0078*/ 	.byte	0x04, 0x17
        /*007a*/ 	.short	(.L_32 - .L_31)
.L_31:
        /*007c*/ 	.word	0x00000000
        /*0080*/ 	.short	0x0006
        /*0082*/ 	.short	0x0024
        /*0084*/ 	.byte	0x00, 0xf0, 0x11, 0x00


	//----- nvinfo : EIATTR_KPARAM_INFO
	.align		4
.L_32:
        /*0088*/ 	.byte	0x04, 0x17
        /*008a*/ 	.short	(.L_34 - .L_33)
.L_33:
        /*008c*/ 	.word	0x00000000
        /*0090*/ 	.short	0x0005
        /*0092*/ 	.short	0x0020
        /*0094*/ 	.byte	0x00, 0xf0, 0x11, 0x00


	//----- nvinfo : EIATTR_KPARAM_INFO
	.align		4
.L_34:
        /*0098*/ 	.byte	0x04, 0x17
        /*009a*/ 	.short	(.L_36 - .L_35)
.L_35:
        /*009c*/ 	.word	0x00000000
        /*00a0*/ 	.short	0x0004
        /*00a2*/ 	.short	0x001c
        /*00a4*/ 	.byte	0x00, 0xf0, 0x11, 0x00


	//----- nvinfo : EIATTR_KPARAM_INFO
	.align		4
.L_36:
        /*00a8*/ 	.byte	0x04, 0x17
        /*00aa*/ 	.short	(.L_38 - .L_37)
.L_37:
        /*00ac*/ 	.word	0x00000000
        /*00b0*/ 	.short	0x0003
        /*00b2*/ 	.short	0x0018
        /*00b4*/ 	.byte	0x00, 0xf0, 0x11, 0x00


	//----- nvinfo : EIATTR_KPARAM_INFO
	.align		4
.L_38:
        /*00b8*/ 	.byte	0x04, 0x17
        /*00ba*/ 	.short	(.L_40 - .L_39)
.L_39:
        /*00bc*/ 	.word	0x00000000
        /*00c0*/ 	.short	0x0002
        /*00c2*/ 	.short	0x0010
        /*00c4*/ 	.byte	0x00, 0xf4, 0x21, 0x00


	//----- nvinfo : EIATTR_KPARAM_INFO
	.align		4
.L_40:
        /*00c8*/ 	.byte	0x04, 0x17
        /*00ca*/ 	.short	(.L_42 - .L_41)
.L_41:
        /*00cc*/ 	.word	0x00000000
        /*00d0*/ 	.short	0x0001
        /*00d2*/ 	.short	0x0008
        /*00d4*/ 	.byte	0x00, 0xf4, 0x21, 0x00


	//----- nvinfo : EIATTR_KPARAM_INFO
	.align		4
.L_42:
        /*00d8*/ 	.byte	0x04, 0x17
        /*00da*/ 	.short	(.L_44 - .L_43)
.L_43:
        /*00dc*/ 	.word	0x00000000
        /*00e0*/ 	.short	0x0000
        /*00e2*/ 	.short	0x0000
        /*00e4*/ 	.byte	0x00, 0xf4, 0x21, 0x00


	//----- nvinfo : EIATTR_AT_ENTRY_FRAGMENTS
	.align		4
.L_44:
        /*00e8*/ 	.byte	0x04, 0x4f
        /*00ea*/ 	.short	(.L_46 - .L_45)


	//   ....[0]....
.L_45:
        /*00ec*/ 	.word	0x00000004


	//----- nvinfo : EIATTR_RESERVED_SMEM_USED
	.align		4
.L_46:
        /*00f0*/ 	.byte	0x01, 0x41
	.zero		2


	//----- nvinfo : EIATTR_SPARSE_MMA_MASK
	.align		4
        /*00f4*/ 	.byte	0x03, 0x50
        /*00f6*/ 	.short	0x0000


	//----- nvinfo : EIATTR_TCGEN05_1CTA_USED
	.align		4
        /*00f8*/ 	.byte	0x01, 0x51
	.zero		2


	//----- nvinfo : EIATTR_MAXREG_COUNT
	.align		4
        /*00fc*/ 	.byte	0x03, 0x1b
        /*00fe*/ 	.short	0x00ff


	//----- nvinfo : EIATTR_NUM_BARRIERS
	.align		4
        /*0100*/ 	.byte	0x02, 0x4c
        /*0102*/ 	.byte	0x01
	.zero		1


	//----- nvinfo : EIATTR_ANNOTATIONS
	.align		4
        /*0104*/ 	.byte	0x04, 0x55
        /*0106*/ 	.short	(.L_48 - .L_47)


	//   ....[0]....
.L_47:
        /*0108*/ 	.word	0x00000001
        /*010c*/ 	.byte	0x70, 0x09, 0x00, 0x00, 0x01, 0x00, 0x00, 0x00, 0xb0, 0x09, 0x00, 0x00, 0x01, 0x00, 0x00, 0x00
        /* <DEDUP_REMOVED lines=1593> */
        /*64ac*/ 	.byte	0x30, 0x6f, 0x02, 0x00, 0x01, 0x00, 0x00, 0x00, 0x80, 0x6f, 0x02, 0x00


	//----- nvinfo : EIATTR_INT_WARP_WIDE_INSTR_OFFSETS
	.align		4
.L_48:
        /*64b8*/ 	.byte	0x04, 0x31
        /*64ba*/ 	.short	(.L_50 - .L_49)


	//   ....[0]....
.L_49:
        /*64bc*/ 	.word	0x000013e0


	//   ....[1]....
        /*64c0*/ 	.word	0x000013f0


	//   ....[2]....
        /*64c4*/ 	.word	0x0000a940


	//   ....[3]....
        /*64c8*/ 	.word	0x0002abf0


	//   ....[4]....
        /*64cc*/ 	.word	0x0002ac40


	//----- nvinfo : EIATTR_COOP_GROUP_MASK_REGIDS
	.align		4
.L_50:
        /*64d0*/ 	.byte	0x04, 0x29
        /*64d2*/ 	.short	(.L_52 - .L_51)


	//   ....[0]....
.L_51:
        /*64d4*/ 	.word	0xffffffff


	//   ....[1]....
        /*64d8*/ 	.word	0xffffffff


	//   ....[2]....
        /*64dc*/ 	.word	0xffffffff


	//   ....[3]....
        /*64e0*/ 	.word	0xffffffff


	//----- nvinfo : EIATTR_COOP_GROUP_INSTR_OFFSETS
	.align		4
.L_52:
        /*64e4*/ 	.byte	0x04, 0x28
        /*64e6*/ 	.short	(.L_54 - .L_53)


	//   ....[0]....
.L_53:
        /*64e8*/ 	.word	0x00000070


	//   ....[1]....
        /*64ec*/ 	.word	0x00000330


	//   ....[2]....
        /*64f0*/ 	.word	0x0002aa80


	//   ....[3]....
        /*64f4*/ 	.word	0x0002acf0


	//----- nvinfo : EIATTR_VRC_CTA_INIT_COUNT
	.align		4
.L_54:
        /*64f8*/ 	.byte	0x02, 0x4a
        /*64fa*/ 	.byte	0x80
	.zero		1


	//----- nvinfo : EIATTR_MBARRIER_INSTR_OFFSETS
	.align		4
        /*64fc*/ 	.byte	0x04, 0x39
        /*64fe*/ 	.short	(.L_56 - .L_55)


	//   ....[0]....
.L_55:
        /*6500*/ 	.word	0x00001fd0
        /*6504*/ 	.word	0x000000ff
        /*6508*/ 	.word	0x00000000
        /*650c*/ 	.short	0x0100
        /*650e*/ 	.byte	0x0b
	.zero		1


	//   ....[1]....
        /*6510*/ 	.word	0x0000a950
        /*6514*/ 	.word	0x000000ff
        /*6518*/ 	.word	0x00014008
        /*651c*/ 	.short	0x0100
        /*651e*/ 	.byte	0x09
	.zero		1


	//   ....[2]....
        /*6520*/ 	.word	0x0001b580
        /*6524*/ 	.word	0x000000ff
        /*6528*/ 	.word	0x00000000
        /*652c*/ 	.short	0x010a
        /*652e*/ 	.byte	0x0b
	.zero		1


	//   ....[3]....
        /*6530*/ 	.word	0x000261b0
        /*6534*/ 	.word	0x000000ff
        /*6538*/ 	.word	0x00000000
        /*653c*/ 	.short	0x010a
        /*653e*/ 	.byte	0x0b
	.zero		1


	//   ....[4]....
        /*6540*/ 	.word	0x00026290
        /*6544*/ 	.word	0x000000ff
        /*6548*/ 	.word	0x00014000
        /*654c*/ 	.short	0x0108
        /*654e*/ 	.byte	0x09
	.zero		1


	//   ....[5]....
        /*6550*/ 	.word	0x000263b0
        /*6554*/ 	.word	0x000000ff
        /*6558*/ 	.word	0x00014008
        /*655c*/ 	.short	0x0108
        /*655e*/ 	.byte	0x09
	.zero		1


	//   ....[6]....
        /*6560*/ 	.word	0x0002ad10
        /*6564*/ 	.word	0x000000ff
        /*6568*/ 	.word	0x00000000
        /*656c*/ 	.short	0x010a
        /*656e*/ 	.byte	0x0b
	.zero		1


	//   ....[7]....
        /*6570*/ 	.word	0x0002ad40
        /*6574*/ 	.word	0x000000ff
        /*6578*/ 	.word	0x00000000
        /*657c*/ 	.short	0x010a
        /*657e*/ 	.byte	0x0b
	.zero		1


	//----- nvinfo : EIATTR_NUM_MBARRIERS
	.align		4
.L_56:
        /*6580*/ 	.byte	0x03, 0x38
        /*6582*/ 	.short	0x0002


	//----- nvinfo : EIATTR_EXIT_INSTR_OFFSETS
	.align		4
        /*6584*/ 	.byte	0x04, 0x1c
        /*6586*/ 	.short	(.L_58 - .L_57)


	//   ....[0]....
.L_57:
        /*6588*/ 	.word	0x0002ad00


	//----- nvinfo : EIATTR_REQNTID
	.align		4
.L_58:
        /*658c*/ 	.byte	0x04, 0x10
        /*658e*/ 	.short	(.L_60 - .L_59)
.L_59:
        /*6590*/ 	.word	0x00000080
        /*6594*/ 	.word	0x00000001
        /*6598*/ 	.word	0x00000001


	//----- nvinfo : EIATTR_CRS_STACK_SIZE
	.align		4
.L_60:
        /*659c*/ 	.byte	0x04, 0x1e
        /*659e*/ 	.short	(.L_62 - .L_61)
.L_61:
        /*65a0*/ 	.word	0x00000000


	//----- nvinfo : EIATTR_CBANK_PARAM_SIZE
	.align		4
.L_62:
        /*65a4*/ 	.byte	0x03, 0x19
        /*65a6*/ 	.short	0x0050


	//----- nvinfo : EIATTR_PARAM_CBANK
	.align		4
        /*65a8*/ 	.byte	0x04, 0x0a
        /*65aa*/ 	.short	(.L_64 - .L_63)
	.align		4
.L_63:
        /*65ac*/ 	.word	index@(.nv.constant0.matmul_kernel)
        /*65b0*/ 	.short	0x0380
        /*65b2*/ 	.short	0x0050


	//----- nvinfo : EIATTR_SW_WAR
	.align		4
.L_64:
        /*65b4*/ 	.byte	0x04, 0x36
        /*65b6*/ 	.short	(.L_66 - .L_65)
.L_65:
        /*65b8*/ 	.word	0x00000008
.L_66:


//--------------------- .nv.compat                --------------------------
	.section	.nv.compat,"",@"SHT_CUDA_COMPAT_INFO"
	.align	4
        /*0000*/ 	.byte	0x02, 0x02, 0x02, 0x00, 0x02, 0x05, 0x05, 0x00, 0x02, 0x03, 0x00, 0x00, 0x02, 0x06, 0x01, 0x00


//--------------------- .nv.callgraph             --------------------------
	.section	.nv.callgraph,"",@"SHT_CUDA_CALLGRAPH"
	.align	4
	.sectionentsize	8
	.align		4
        /*0000*/ 	.word	0x00000000
	.align		4
        /*0004*/ 	.word	0xffffffff
	.align		4
        /*0008*/ 	.word	0x00000000
	.align		4
        /*000c*/ 	.word	0xfffffffe
	.align		4
        /*0010*/ 	.word	0x00000000
	.align		4
        /*0014*/ 	.word	0xfffffffd
	.align		4
        /*0018*/ 	.word	0x00000000
	.align		4
        /*001c*/ 	.word	0xfffffffc


//--------------------- .text.matmul_kernel       --------------------------
	.section	.text.matmul_kernel,"ax",@progbits
	.align	128
        .global         matmul_kernel
        .type           matmul_kernel,@function
        .size           matmul_kernel,(.L_x_20 - matmul_kernel)
        .other          matmul_kernel,@"STO_CUDA_ENTRY STV_DEFAULT"
matmul_kernel:
.text.matmul_kernel:
[----:B------:R-:W0:Y:S01]  /*0000*/  LDC R1, c[0x0][0x37c] ;  /* 0x0000df00ff017b82 */ /* 0x000e220000000800 */
[----:B------:R-:W1:Y:S01]  /*0010*/  S2R R3, SR_TID.X ;  /* 0x0000000000037919 */ /* 0x000e620000002100 */
[----:B0-----:R-:W-:Y:S01]  /*0020*/  VIADD R1, R1, 0xfffff308 ;  /* 0xfffff30801017836 */ /* 0x001fe20000000000 */
[----:B-1----:R-:W-:-:S13]  /*0030*/  ISETP.GE.U32.AND P0, PT, R3, 0x20, PT ;  /* 0x000000200300780c */ /* 0x002fda0003f06070 */
[----:B------:R-:W-:Y:S02]  /*0040*/  VOTEU.ANY UP0, P0 ;  /* 0x0000000000ff7886 */ /* 0x000fe40000000100 */
[----:B------:R-:W-:Y:S05]  /*0050*/  BRA.U UP0, `(.L_x_0) ;  /* 0x0000000100b87547 */ /* 0x000fea000b800000 */
[----:B------:R-:W0:Y:S01]  /*0060*/  S2UR UR6, SR_CgaCtaId ;  /* 0x00000000000679c3 */ /* 0x000e220000008800 */
[----:B------:R-:W-:Y:S01]  /*0070*/  NOP ;  /* 0x0000000000007918 */ /* 0x000fe20000000000 */
[----:B------:R-:W-:Y:S02]  /*0080*/  UMOV UR4, 0x40 ;  /* 0x0000004000047882 */ /* 0x000fe40000000000 */
[----:B0-----:R-:W-:-:S09]  /*0090*/  ULEA UR4, UR6, UR4, 0x18 ;  /* 0x0000000406047291 */ /* 0x001fd2000f8ec0ff */
[----:B------:R-:W0:Y:S01]  /*00a0*/  LDS.U8 R0, [UR4] ;  /* 0x00000004ff007984 */ /* 0x000e220008000000 */
[----:B------:R-:W-:Y:S02]  /*00b0*/  UMOV UR4, 0x400 ;  /* 0x0000040000047882 */ /* 0x000fe40000000000 */
[----:B------:R-:W-:Y:S01]  /*00c0*/  ULEA UR4, UR6, UR4, 0x18 ;  /* 0x0000000406047291 */ /* 0x000fe2000f8ec0ff */
[----:B0-----:R-:W-:-:S13]  /*00d0*/  ISETP.NE.AND P0, PT, R0, RZ, PT ;  /* 0x000000ff0000720c */ /* 0x001fda0003f05270 */
[----:B------:R-:W-:Y:S05]  /*00e0*/  @P0 BRA `(.L_x_1) ;  /* 0x00000000007c0947 */ /* 0x000fea0003800000 */
[----:B------:R-:W-:-:S13]  /*00f0*/  ELECT P0, URZ, PT ;  /* 0x0000000000ff782f */ /* 0x000fda0003800000 */
[----:B------:R-:W-:Y:S05]  /*0100*/  @!P0 BRA `(.L_x_2) ;  /* 0x0000000000848947 */ /* 0x000fea0003800000 */
[----:B------:R-:W-:Y:S01]  /*0110*/  UMOV UR5, 0x4 ;  /* 0x0000000400057882 */ /* 0x000fe20000000000 */
[----:B------:R-:W-:Y:S02]  /*0120*/  IMAD.MOV.U32 R7, RZ, RZ, 0x1 ;  /* 0x00000001ff077424 */ /* 0x000fe400078e00ff */
[----:B------:R-:W-:Y:S02]  /*0130*/  IMAD.MOV.U32 R5, RZ, RZ, 0xf ;  /* 0x0000000fff057424 */ /* 0x000fe400078e00ff */
[----:B------:R-:W-:Y:S04]  /*0140*/  DEPBAR.LE SB0, 0x36 ;  /* 0x00008d800000791a */ /* 0x000fe80000000000 */
[----:B------:R-:W0:Y:S02]  /*0150*/  UTCATOMSWS.FIND_AND_SET.ALIGN UP1, UR5, UR5 ;  /* 0x00000005000575e3 */ /* 0x000e240008020800 */
[----:B0-----:R-:W-:-:S04]  /*0160*/  PLOP3.LUT P0, PT, PT, PT, UP1, 0x80, 0x8 ;  /* 0x000000000008781c */ /* 0x001fc80003f0f018 */
[----:B------:R-:W-:-:S04]  /*0170*/  SEL R0, RZ, 0xffffffff, !P0 ;  /* 0xffffffffff007807 */ /* 0x000fc80004000000 */
[----:B------:R-:W-:Y:S01]  /*0180*/  ISETP.NE.AND P0, PT, R0, RZ, PT ;  /* 0x000000ff0000720c */ /* 0x000fe20003f05270 */
[----:B------:R-:W-:-:S12]  /*0190*/  IMAD.U32 R0, RZ, RZ, UR5 ;  /* 0x00000005ff007e24 */ /* 0x000fd8000f8e00ff */
[----:B------:R-:W-:Y:S05]  /*01a0*/  @P0 BRA `(.L_x_3) ;  /* 0x0000000000240947 */ /* 0x000fea0003800000 */
.L_x_4:
[----:B------:R-:W-:Y:S05]  /*01b0*/  NANOSLEEP 0x64 ;  /* 0x000000640000795d */ /* 0x000fea0003800000 */
[----:B------:R-:W-:-:S05]  /*01c0*/  UMOV UR5, 0x4 ;  /* 0x0000000400057882 */ /* 0x000fca0000000000 */
[----:B------:R-:W-:Y:S04]  /*01d0*/  DEPBAR.LE SB0, 0x36 ;  /* 0x00008d800000791a */ /* 0x000fe80000000000 */
[----:B------:R-:W0:Y:S02]  /*01e0*/  UTCATOMSWS.FIND_AND_SET.ALIGN UP1, UR5, UR5 ;  /* 0x00000005000575e3 */ /* 0x000e240008020800 */
[----:B0-----:R-:W-:-:S04]  /*01f0*/  PLOP3.LUT P0, PT, PT, PT, UP1, 0x80, 0x8 ;  /* 0x000000000008781c */ /* 0x001fc80003f0f018 */
[----:B------:R-:W-:-:S04]  /*0200*/  SEL R0, RZ, 0xffffffff, !P0 ;  /* 0xffffffffff007807 */ /* 0x000fc80004000000 */
[----:B------:R-:W-:Y:S01]  /*0210*/  ISETP.NE.AND P0, PT, R0, RZ, PT ;  /* 0x000000ff0000720c */ /* 0x000fe20003f05270 */
[----:B------:R-:W-:-:S12]  /*0220*/  IMAD.U32 R0, RZ, RZ, UR5 ;  /* 0x00000005ff007e24 */ /* 0x000fd8000f8e00ff */
[----:B------:R-:W-:Y:S05]  /*0230*/  @!P0 BRA `(.L_x_4) ;  /* 0xfffffffc00dc8947 */ /* 0x000fea000383ffff */
.L_x_3:
[C---:B------:R-:W-:Y:S01]  /*0240*/  VIADD R4, R0.reuse, 0x10 ;  /* 0x0000001000047836 */ /* 0x040fe20000000000 */
[----:B------:R-:W-:Y:S01]  /*0250*/  UMOV UR5, 0x50 ;  /* 0x0000005000057882 */ /* 0x000fe20000000000 */
[----:B------:R-:W-:Y:S01]  /*0260*/  SHF.L.U32 R2, R5, R0, RZ ;  /* 0x0000000005027219 */ /* 0x000fe200000006ff */
[----:B------:R-:W-:Y:S01]  /*0270*/  ULEA UR5, UR6, UR5, 0x18 ;  /* 0x0000000506057291 */ /* 0x000fe2000f8ec0ff */
[----:B------:R-:W-:Y:S01]  /*0280*/  IMAD.SHL.U32 R0, R0, 0x20, RZ ;  /* 0x0000002000007824 */ /* 0x000fe200078e00ff */
[----:B------:R-:W-:-:S04]  /*0290*/  SHF.L.U32 R5, R7, R4, RZ ;  /* 0x0000000407057219 */ /* 0x000fc800000006ff */
[----:B------:R-:W-:-:S05]  /*02a0*/  LOP3.LUT R2, R5, R2, RZ, 0xfc, !PT ;  /* 0x0000000205027212 */ /* 0x000fca00078efcff */
[----:B------:R0:W-:Y:S04]  /*02b0*/  ATOMS.OR RZ, [UR5], R2 ;  /* 0x00000002ffff798c */ /* 0x0001e8000b000005 */
[----:B------:R0:W-:Y:S01]  /*02c0*/  STS [UR4], R0 ;  /* 0x00000000ff007988 */ /* 0x0001e20008000804 */
[----:B------:R-:W-:Y:S05]  /*02d0*/  BRA `(.L_x_2) ;  /* 0x0000000000107947 */ /* 0x000fea0003800000 */
.L_x_1:
[----:B------:R-:W-:Y:S01]  /*02e0*/  IMAD.MOV.U32 R0, RZ, RZ, -0x1 ;  /* 0xffffffffff007424 */ /* 0x000fe200078e00ff */
[----:B------:R-:W-:-:S04]  /*02f0*/  MOV R4, 0x320 ;  /* 0x0000032000047802 */ /* 0x000fc80000000f00 */
[----:B------:R0:W-:Y:S03]  /*0300*/  STS [UR4], R0 ;  /* 0x00000000ff007988 */ /* 0x0001e60008000804 */
[----:B0-----:R-:W-:Y:S05]  /*0310*/  CALL.REL.NOINC `($__internal_1_$__cuda_sm10x_tcgen05_guardrail_trap_phase_invalid_during_alloc) ;  /* 0x000002a800a07944 */ /* 0x001fea0003c00000 */
.L_x_2:
[----:B------:R-:W-:Y:S05]  /*0320*/  WARPSYNC.ALL ;  /* 0x0000000000007948 */ /* 0x000fea0003800000 */
[----:B------:R-:W-:Y:S01]  /*0330*/  NOP ;  /* 0x0000000000007918 */ /* 0x000fe20000000000 */
.L_x_0:
[----:B------:R-:W1:Y:S01]  /*0340*/  LDC.64 R16, c[0x0][0x398] ;  /* 0x0000e600ff107b82 */ /* 0x000e620000000a00 */
[----:B------:R-:W2:Y:S01]  /*0350*/  S2R R7, SR_CTAID.X ;  /* 0x0000000000077919 */ /* 0x000ea20000002500 */
[----:B------:R-:W-:Y:S01]  /*0360*/  UMOV UR9, 0x400 ;  /* 0x0000040000097882 */ /* 0x000fe20000000000 */
[----:B------:R-:W3:Y:S01]  /*0370*/  LDCU UR16, c[0x0][0x3a4] ;  /* 0x00007480ff1077ac */ /* 0x000ee20008000800 */
[----:B------:R-:W4:Y:S04]  /*0380*/  LDCU.128 UR12, c[0x0][0x380] ;  /* 0x00007000ff0c77ac */ /* 0x000f280008000c00 */
[----:B------:R-:W5:Y:S01]  /*0390*/  S2UR UR5, SR_CgaCtaId ;  /* 0x00000000000579c3 */ /* 0x000f620000008800 */
[----:B------:R-:W-:Y:S01]  /*03a0*/  UMOV UR6, 0x1 ;  /* 0x0000000100067882 */ /* 0x000fe20000000000 */
[----:B01----:R-:W-:Y:S01]  /*03b0*/  VIADD R0, R17, 0x3f ;  /* 0x0000003f11007836 */ /* 0x003fe20000000000 */
[----:B------:R-:W-:-:S04]  /*03c0*/  IABS R12, R17 ;  /* 0x00000011000c7213 */ /* 0x000fc80000000000 */
[----:B------:R-:W-:Y:S01]  /*03d0*/  SHF.R.S32.HI R5, RZ, 0x1f, R0 ;  /* 0x0000001fff057819 */ /* 0x000fe20000011400 */
[----:B-----5:R-:W-:-:S03]  /*03e0*/  ULEA UR9, UR5, UR9, 0x18 ;  /* 0x0000000905097291 */ /* 0x020fc6000f8ec0ff */
[----:B------:R-:W-:Y:S02]  /*03f0*/  LEA.HI R5, R5, R0, RZ, 0x6 ;  /* 0x0000000005057211 */ /* 0x000fe400078f30ff */
[----:B--2---:R-:W-:Y:S01]  /*0400*/  IABS R8, R7 ;  /* 0x0000000700087213 */ /* 0x004fe20000000000 */
[----:B------:R-:W-:Y:S01]  /*0410*/  UIADD3 UR11, UPT, UPT, UR9, 0x14000, URZ ;  /* 0x00014000090b7890 */ /* 0x000fe2000fffe0ff */
[----:B------:R-:W-:-:S05]  /*0420*/  SHF.R.S32.HI R5, RZ, 0x6, R5 ;  /* 0x00000006ff057819 */ /* 0x000fca0000011405 */
[----:B------:R-:W-:-:S05]  /*0430*/  IMAD.SHL.U32 R2, R5, 0x8, RZ ;  /* 0x0000000805027824 */ /* 0x000fca00078e00ff */
[-C--:B------:R-:W-:Y:S02]  /*0440*/  IABS R9, R2.reuse ;  /* 0x0000000200097213 */ /* 0x080fe40000000000 */
[----:B------:R-:W-:Y:S02]  /*0450*/  IABS R10, R2 ;  /* 0x00000002000a7213 */ /* 0x000fe40000000000 */
[----:B------:R-:W0:Y:S08]  /*0460*/  I2F.RP R0, R9 ;  /* 0x0000000900007306 */ /* 0x000e300000209400 */
[----:B0-----:R-:W0:Y:S02]  /*0470*/  MUFU.RCP R0, R0 ;  /* 0x0000000000007308 */ /* 0x001e240000001000 */
[----:B0-----:R-:W-:-:S02]  /*0480*/  VIADD R4, R0, 0xffffffe ;  /* 0x0ffffffe00047836 */ /* 0x001fc40000000000 */
[----:B------:R-:W-:-:S04]  /*0490*/  IMAD.MOV R0, RZ, RZ, -R10 ;  /* 0x000000ffff007224 */ /* 0x000fc800078e0a0a */
[----:B------:R0:W1:Y:S02]  /*04a0*/  F2I.FTZ.U32.TRUNC.NTZ R5, R4 ;  /* 0x0000000400057305 */ /* 0x000064000021f000 */
[----:B0-----:R-:W-:Y:S02]  /*04b0*/  IMAD.MOV.U32 R4, RZ, RZ, RZ ;  /* 0x000000ffff047224 */ /* 0x001fe400078e00ff */
[----:B-1----:R-:W-:-:S04]  /*04c0*/  IMAD.MOV R6, RZ, RZ, -R5 ;  /* 0x000000ffff067224 */ /* 0x002fc800078e0a05 */
[----:B------:R-:W-:Y:S02]  /*04d0*/  IMAD R11, R6, R9, RZ ;  /* 0x00000009060b7224 */ /* 0x000fe400078e02ff */
[----:B------:R-:W-:Y:S02]  /*04e0*/  IMAD.MOV.U32 R6, RZ, RZ, R8 ;  /* 0x000000ffff067224 */ /* 0x000fe400078e0008 */
[----:B------:R-:W-:Y:S01]  /*04f0*/  IMAD.HI.U32 R5, R5, R11, R4 ;  /* 0x0000000b05057227 */ /* 0x000fe200078e0004 */
[----:B------:R-:W0:Y:S05]  /*0500*/  I2F.RP R8, R12 ;  /* 0x0000000c00087306 */ /* 0x000e2a0000209400 */
[----:B------:R-:W-:-:S04]  /*0510*/  IMAD.HI.U32 R5, R5, R6, RZ ;  /* 0x0000000605057227 */ /* 0x000fc800078e00ff */
[----:B------:R-:W-:Y:S01]  /*0520*/  IMAD R0, R5, R0, R6 ;  /* 0x0000000005007224 */ /* 0x000fe200078e0206 */
[----:B------:R-:W-:Y:S04]  /*0530*/  BAR.SYNC.DEFER_BLOCKING 0x0 ;  /* 0x0000000000007b1d */ /* 0x000fe80000010000 */
[----:B------:R-:W-:Y:S02]  /*0540*/  ISETP.GT.U32.AND P1, PT, R9, R0, PT ;  /* 0x000000000900720c */ /* 0x000fe40003f24070 */
[----:B0-----:R-:W-:Y:S11]  /*0550*/  MUFU.RCP R8, R8 ;  /* 0x0000000800087308 */ /* 0x001ff60000001000 */
[----:B------:R-:W-:-:S02]  /*0560*/  @!P1 IMAD.IADD R0, R0, 0x1, -R9 ;  /* 0x0000000100009824 */ /* 0x000fc400078e0a09 */
[----:B------:R-:W-:Y:S01]  /*0570*/  @!P1 VIADD R5, R5, 0x1 ;  /* 0x0000000105059836 */ /* 0x000fe20000000000 */
[----:B------:R-:W-:Y:S02]  /*0580*/  ISETP.NE.AND P1, PT, R2, RZ, PT ;  /* 0x000000ff0200720c */ /* 0x000fe40003f25270 */
[----:B------:R-:W-:Y:S02]  /*0590*/  ISETP.GE.U32.AND P0, PT, R0, R9, PT ;  /* 0x000000090000720c */ /* 0x000fe40003f06070 */
[----:B------:R-:W-:-:S04]  /*05a0*/  LOP3.LUT R0, R7, R2, RZ, 0x3c, !PT ;  /* 0x0000000207007212 */ /* 0x000fc800078e3cff */
[----:B------:R-:W-:Y:S01]  /*05b0*/  ISETP.GE.AND P2, PT, R0, RZ, PT ;  /* 0x000000ff0000720c */ /* 0x000fe20003f46270 */
[----:B------:R-:W-:-:S06]  /*05c0*/  VIADD R0, R16, 0xff ;  /* 0x000000ff10007836 */ /* 0x000fcc0000000000 */
[----:B------:R-:W-:-:S04]  /*05d0*/  @P0 VIADD R5, R5, 0x1 ;  /* 0x0000000105050836 */ /* 0x000fc80000000000 */
[----:B------:R-:W-:Y:S01]  /*05e0*/  IMAD.MOV.U32 R4, RZ, RZ, R5 ;  /* 0x000000ffff047224 */ /* 0x000fe200078e0005 */
[----:B------:R-:W-:-:S03]  /*05f0*/  SHF.R.S32.HI R5, RZ, 0x1f, R0 ;  /* 0x0000001fff057819 */ /* 0x000fc60000011400 */
[----:B------:R-:W-:Y:S01]  /*0600*/  @!P2 IMAD.MOV R4, RZ, RZ, -R4 ;  /* 0x000000ffff04a224 */ /* 0x000fe200078e0a04 */
[----:B------:R-:W-:Y:S02]  /*0610*/  @!P1 LOP3.LUT R4, RZ, R2, RZ, 0x33, !PT ;  /* 0x00000002ff049212 */ /* 0x000fe400078e33ff */
[----:B------:R-:W-:-:S03]  /*0620*/  LEA.HI R5, R5, R0, RZ, 0x8 ;  /* 0x0000000005057211 */ /* 0x000fc600078f40ff */
[----:B------:R-:W-:Y:S02]  /*0630*/  IMAD.SHL.U32 R10, R4, 0x8, RZ ;  /* 0x00000008040a7824 */ /* 0x000fe400078e00ff */
[----:B------:R-:W-:-:S03]  /*0640*/  IMAD.MOV R4, RZ, RZ, -R4 ;  /* 0x000000ffff047224 */ /* 0x000fc600078e0a04 */
[----:B------:R-:W-:Y:S01]  /*0650*/  LEA.HI.SX32 R5, R5, -R10, 0x18 ;  /* 0x8000000a05057211 */ /* 0x000fe200078fc2ff */
[----:B------:R-:W-:Y:S02]  /*0660*/  IMAD R14, R2, R4, R7 ;  /* 0x00000004020e7224 */ /* 0x000fe400078e0207 */
[----:B------:R-:W-:Y:S01]  /*0670*/  IMAD.MOV.U32 R4, RZ, RZ, RZ ;  /* 0x000000ffff047224 */ /* 0x000fe200078e00ff */
[----:B------:R-:W-:Y:S02]  /*0680*/  VIMNMX R11, PT, PT, R5, 0x8, PT ;  /* 0x00000008050b7848 */ /* 0x000fe40003fe0100 */
[----:B------:R-:W-:Y:S02]  /*0690*/  IABS R2, R14 ;  /* 0x0000000e00027213 */ /* 0x000fe40000000000 */
[----:B------:R-:W-:-:S04]  /*06a0*/  IABS R9, R11 ;  /* 0x0000000b00097213 */ /* 0x000fc80000000000 */
[----:B------:R-:W0:Y:S08]  /*06b0*/  I2F.RP R0, R9 ;  /* 0x0000000900007306 */ /* 0x000e300000209400 */
[----:B0-----:R-:W0:Y:S02]  /*06c0*/  MUFU.RCP R0, R0 ;  /* 0x0000000000007308 */ /* 0x001e240000001000 */
[----:B0-----:R-:W-:-:S06]  /*06d0*/  VIADD R5, R0, 0xffffffe ;  /* 0x0ffffffe00057836 */ /* 0x001fcc0000000000 */
[----:B------:R-:W0:Y:S02]  /*06e0*/  F2I.FTZ.U32.TRUNC.NTZ R5, R5 ;  /* 0x0000000500057305 */ /* 0x000e24000021f000 */
[----:B0-----:R-:W-:-:S04]  /*06f0*/  IMAD.MOV R6, RZ, RZ, -R5 ;  /* 0x000000ffff067224 */ /* 0x001fc800078e0a05 */
[----:B------:R-:W-:Y:S01]  /*0700*/  IMAD R7, R6, R9, RZ ;  /* 0x0000000906077224 */ /* 0x000fe200078e02ff */
[----:B------:R-:W-:-:S03]  /*0710*/  IABS R6, R11 ;  /* 0x0000000b00067213 */ /* 0x000fc60000000000 */
[----:B------:R-:W-:-:S04]  /*0720*/  IMAD.HI.U32 R4, R5, R7, R4 ;  /* 0x0000000705047227 */ /* 0x000fc800078e0004 */
[----:B------:R-:W-:Y:S01]  /*0730*/  IMAD.MOV.U32 R5, RZ, RZ, R2 ;  /* 0x000000ffff057224 */ /* 0x000fe200078e0002 */
[----:B------:R-:W-:Y:S01]  /*0740*/  IABS R2, R16 ;  /* 0x0000001000027213 */ /* 0x000fe20000000000 */
[----:B------:R-:W-:Y:S02]  /*0750*/  IMAD.MOV R0, RZ, RZ, -R6 ;  /* 0x000000ffff007224 */ /* 0x000fe400078e0a06 */
[----:B------:R-:W-:-:S04]  /*0760*/  IMAD.HI.U32 R4, R4, R5, RZ ;  /* 0x0000000504047227 */ /* 0x000fc800078e00ff */
[----:B------:R-:W-:Y:S02]  /*0770*/  IMAD R0, R4, R0, R5 ;  /* 0x0000000004007224 */ /* 0x000fe400078e0205 */
[----:B------:R-:W0:Y:S01]  /*0780*/  I2F.RP R5, R2 ;  /* 0x0000000200057306 */ /* 0x000e220000209400 */
[----:B------:R-:W-:Y:S02]  /*0790*/  VIADD R6, R8, 0xffffffe ;  /* 0x0ffffffe08067836 */ /* 0x000fe40000000000 */
[----:B------:R-:W-:-:S05]  /*07a0*/  ISETP.GT.U32.AND P1, PT, R9, R0, PT ;  /* 0x000000000900720c */ /* 0x000fca0003f24070 */
[----:B------:R1:W2:Y:S08]  /*07b0*/  F2I.FTZ.U32.TRUNC.NTZ R7, R6 ;  /* 0x0000000600077305 */ /* 0x0002b0000021f000 */
[----:B------:R-:W-:Y:S01]  /*07c0*/  @!P1 IMAD.IADD R0, R0, 0x1, -R9 ;  /* 0x0000000100009824 */ /* 0x000fe200078e0a09 */
[----:B0-----:R-:W0:Y:S01]  /*07d0*/  MUFU.RCP R5, R5 ;  /* 0x0000000500057308 */ /* 0x001e220000001000 */
[----:B------:R-:W-:Y:S01]  /*07e0*/  @!P1 VIADD R4, R4, 0x1 ;  /* 0x0000000104049836 */ /* 0x000fe20000000000 */
[----:B------:R-:W-:Y:S01]  /*07f0*/  ISETP.NE.AND P1, PT, R11, RZ, PT ;  /* 0x000000ff0b00720c */ /* 0x000fe20003f25270 */
[----:B-1----:R-:W-:Y:S01]  /*0800*/  IMAD.MOV.U32 R6, RZ, RZ, RZ ;  /* 0x000000ffff067224 */ /* 0x002fe200078e00ff */
[----:B------:R-:W-:-:S02]  /*0810*/  ISETP.GE.U32.AND P0, PT, R0, R9, PT ;  /* 0x000000090000720c */ /* 0x000fc40003f06070 */
[----:B------:R-:W1:Y:S01]  /*0820*/  LDS R9, [UR9] ;  /* 0x00000009ff097984 */ /* 0x000e620008000800 */
[----:B------:R-:W-:Y:S01]  /*0830*/  LOP3.LUT R0, R14, R11, RZ, 0x3c, !PT ;  /* 0x0000000b0e007212 */ /* 0x000fe200078e3cff */
[----:B--2---:R-:W-:Y:S01]  /*0840*/  IMAD.MOV R13, RZ, RZ, -R7 ;  /* 0x000000ffff0d7224 */ /* 0x004fe200078e0a07 */
[----:B------:R-:W-:Y:S02]  /*0850*/  BAR.SYNC.DEFER_BLOCKING 0x0 ;  /* 0x0000000000007b1d */ /* 0x000fe40000010000 */
[----:B------:R-:W-:Y:S01]  /*0860*/  ISETP.GE.AND P2, PT, R0, RZ, PT ;  /* 0x000000ff0000720c */ /* 0x000fe20003f46270 */
[----:B------:R-:W-:-:S04]  /*0870*/  IMAD R13, R13, R12, RZ ;  /* 0x0000000c0d0d7224 */ /* 0x000fc800078e02ff */
[----:B------:R-:W-:Y:S01]  /*0880*/  IMAD.HI.U32 R13, R7, R13, R6 ;  /* 0x0000000d070d7227 */ /* 0x000fe200078e0006 */
[----:B------:R-:W-:-:S03]  /*0890*/  SHF.R.U32.HI R6, RZ, 0x5, R3 ;  /* 0x00000005ff067819 */ /* 0x000fc60000011603 */
[----:B------:R-:W-:Y:S01]  /*08a0*/  @P0 VIADD R4, R4, 0x1 ;  /* 0x0000000104040836 */ /* 0x000fe20000000000 */
[----:B------:R-:W-:Y:S01]  /*08b0*/  R2UR UR7, R6 ;  /* 0x00000000060772ca */ /* 0x000fe200000e0000 */
[----:B0-----:R-:W-:Y:S02]  /*08c0*/  VIADD R5, R5, 0xffffffe ;  /* 0x0ffffffe05057836 */ /* 0x001fe40000000000 */
[----:B------:R-:W-:Y:S01]  /*08d0*/  @!P2 IMAD.MOV R4, RZ, RZ, -R4 ;  /* 0x000000ffff04a224 */ /* 0x000fe200078e0a04 */
[----:B------:R-:W-:-:S03]  /*08e0*/  @!P1 LOP3.LUT R4, RZ, R11, RZ, 0x33, !PT ;  /* 0x0000000bff049212 */ /* 0x000fc600078e33ff */
[----:B------:R-:W0:Y:S02]  /*08f0*/  F2I.FTZ.U32.TRUNC.NTZ R5, R5 ;  /* 0x0000000500057305 */ /* 0x000e24000021f000 */
[----:B------:R-:W-:Y:S02]  /*0900*/  IMAD.SHL.U32 R0, R4, 0x40, RZ ;  /* 0x0000004004007824 */ /* 0x000fe400078e00ff */
[----:B------:R-:W-:Y:S02]  /*0910*/  IMAD.MOV R6, RZ, RZ, -R4 ;  /* 0x000000ffff067224 */ /* 0x000fe400078e0a04 */
[C---:B------:R-:W-:Y:S01]  /*0920*/  VIADD R15, R0.reuse, 0x1 ;  /* 0x00000001000f7836 */ /* 0x040fe20000000000 */
[----:B------:R-:W-:Y:S01]  /*0930*/  IABS R63, R0 ;  /* 0x00000000003f7213 */ /* 0x000fe20000000000 */
[C---:B------:R-:W-:Y:S01]  /*0940*/  VIADD R22, R0.reuse, 0x2 ;  /* 0x0000000200167836 */ /* 0x040fe20000000000 */
[----:B------:R-:W-:Y:S01]  /*0950*/  USHF.L.U32 UR4, UR7, 0x15, URZ ;  /* 0x0000001507047899 */ /* 0x000fe200080006ff */
[C---:B------:R-:W-:Y:S01]  /*0960*/  VIADD R21, R0.reuse, 0x3 ;  /* 0x0000000300157836 */ /* 0x040fe20000000000 */
[----:B------:R0:W-:Y:S01]  /*0970*/  STL [R1+0x1a4], R15 ;  /* 0x0001a40f01007387 */ /* 0x0001e20000100800 */
[----:B------:R-:W-:Y:S01]  /*0980*/  IABS R62, R15 ;  /* 0x0000000f003e7213 */ /* 0x000fe20000000000 */
[----:B------:R-:W-:Y:S01]  /*0990*/  IMAD.HI.U32 R4, R13, R63, RZ ;  /* 0x0000003f0d047227 */ /* 0x000fe200078e00ff */
[----:B------:R-:W-:Y:S01]  /*09a0*/  IABS R61, R22 ;  /* 0x00000016003d7213 */ /* 0x000fe20000000000 */
[----:B------:R-:W-:Y:S01]  /*09b0*/  STL [R1+0x1a0], R22 ;  /* 0x0001a01601007387 */ /* 0x000fe20000100800 */
[----:B------:R-:W-:Y:S01]  /*09c0*/  IABS R60, R21 ;  /* 0x00000015003c7213 */ /* 0x000fe20000000000 */
[C---:B------:R-:W-:Y:S01]  /*09d0*/  VIADD R19, R0.reuse, 0x5 ;  /* 0x0000000500137836 */ /* 0x040fe20000000000 */
[----:B-1----:R-:W-:Y:S01]  /*09e0*/  R2UR UR8, R9 ;  /* 0x00000000090872ca */ /* 0x002fe200000e0000 */
[C---:B------:R-:W-:Y:S01]  /*09f0*/  VIADD R20, R0.reuse, 0x4 ;  /* 0x0000000400147836 */ /* 0x040fe20000000000 */
[----:B------:R-:W-:Y:S01]  /*0a00*/  STL [R1+0x1a8], R21 ;  /* 0x0001a81501007387 */ /* 0x000fe20000100800 */
[--C-:B0-----:R-:W-:Y:S01]  /*0a10*/  IMAD.MOV R15, RZ, RZ, -R5.reuse ;  /* 0x000000ffff0f7224 */ /* 0x101fe200078e0a05 */
[----:B------:R-:W-:Y:S01]  /*0a20*/  IABS R68, R19 ;  /* 0x0000001300447213 */ /* 0x000fe20000000000 */
[----:B------:R-:W-:Y:S01]  /*0a30*/  VIADD R18, R0, 0x6 ;  /* 0x0000000600127836 */ /* 0x000fe20000000000 */
[----:B------:R-:W-:Y:S01]  /*0a40*/  STL [R1+0x1c0], R20 ;  /* 0x0001c01401007387 */ /* 0x000fe20000100800 */
[----:B------:R-:W-:Y:S01]  /*0a50*/  IMAD.MOV R8, RZ, RZ, -R4 ;  /* 0x000000ffff087224 */ /* 0x000fe200078e0a04 */
[----:B------:R-:W-:Y:S01]  /*0a60*/  IABS R69, R20 ;  /* 0x0000001400457213 */ /* 0x000fe20000000000 */
[----:B------:R-:W-:Y:S01]  /*0a70*/  IMAD R9, R15, R2, RZ ;  /* 0x000000020f097224 */ /* 0x000fe200078e02ff */
[----:B------:R0:W-:Y:S01]  /*0a80*/  STL [R1+0x1ac], R19 ;  /* 0x0001ac1301007387 */ /* 0x0001e20000100800 */
[----:B------:R-:W-:Y:S01]  /*0a90*/  IMAD.MOV.U32 R4, RZ, RZ, RZ ;  /* 0x000000ffff047224 */ /* 0x000fe200078e00ff */
[----:B------:R-:W-:Y:S01]  /*0aa0*/  IABS R67, R18 ;  /* 0x0000001200437213 */ /* 0x000fe20000000000 */
[----:B------:R-:W-:Y:S01]  /*0ab0*/  IMAD R6, R11, R6, R14 ;  /* 0x000000060b067224 */ /* 0x000fe200078e020e */
[----:B------:R1:W-:Y:S01]  /*0ac0*/  STL [R1+0x208], R18 ;  /* 0x0002081201007387 */ /* 0x0003e20000100800 */
[----:B------:R-:W-:Y:S01]  /*0ad0*/  IMAD.HI.U32 R4, R5, R9, R4 ;  /* 0x0000000905047227 */ /* 0x000fe200078e0004 */
[----:B------:R-:W-:-:S03]  /*0ae0*/  ULOP3.LUT UR4, UR4, 0x600000, URZ, 0xc0, !UPT ;  /* 0x0060000004047892 */ /* 0x000fc6000f8ec0ff */
[C---:B------:R-:W-:Y:S01]  /*0af0*/  VIADD R14, R0.reuse, 0xa ;  /* 0x0000000a000e7836 */ /* 0x040fe20000000000 */
[----:B------:R-:W-:Y:S01]  /*0b00*/  UIADD3 UR10, UPT, UPT, UR8, UR4, URZ ;  /* 0x00000004080a7290 */ /* 0x000fe2000fffe0ff */
[C---:B0-----:R-:W-:Y:S02]  /*0b10*/  VIADD R19, R0.reuse, 0x7 ;  /* 0x0000000700137836 */ /* 0x041fe40000000000 */
[C---:B------:R-:W-:Y:S01]  /*0b20*/  IMAD.HI.U32 R5, R13.reuse, R61, RZ ;  /* 0x0000003d0d057227 */ /* 0x040fe200078e00ff */
[----:B------:R-:W-:Y:S02]  /*0b30*/  IABS R75, R14 ;  /* 0x0000000e004b7213 */ /* 0x000fe40000000000 */
[----:B------:R-:W-:Y:S01]  /*0b40*/  STL [R1+0x1c8], R19 ;  /* 0x0001c81301007387 */ /* 0x000fe20000100800 */
[----:B-1----:R-:W-:Y:S01]  /*0b50*/  VIADD R18, R0, 0x8 ;  /* 0x0000000800127836 */ /* 0x002fe20000000000 */
[----:B------:R-:W-:Y:S01]  /*0b60*/  IABS R66, R19 ;  /* 0x0000001300427213 */ /* 0x000fe20000000000 */
[----:B------:R-:W-:-:S03]  /*0b70*/  IMAD.HI.U32 R9, R13, R68, RZ ;  /* 0x000000440d097227 */ /* 0x000fc600078e00ff */
[----:B------:R0:W-:Y:S01]  /*0b80*/  STL [R1+0x22c], R18 ;  /* 0x00022c1201007387 */ /* 0x0001e20000100800 */
[----:B------:R-:W-:Y:S01]  /*0b90*/  IMAD.MOV R5, RZ, RZ, -R5 ;  /* 0x000000ffff057224 */ /* 0x000fe200078e0a05 */
[----:B------:R-:W-:Y:S01]  /*0ba0*/  IABS R65, R18 ;  /* 0x0000001200417213 */ /* 0x000fe20000000000 */
[----:B------:R-:W-:Y:S02]  /*0bb0*/  IMAD.MOV R9, RZ, RZ, -R9 ;  /* 0x000000ffff097224 */ /* 0x000fe400078e0a09 */
[C---:B------:R-:W-:Y:S02]  /*0bc0*/  VIADD R11, R0.reuse, 0xb ;  /* 0x0000000b000b7836 */ /* 0x040fe40000000000 */
[----:B------:R-:W-:Y:S02]  /*0bd0*/  VIADD R15, R0, 0x9 ;  /* 0x00000009000f7836 */ /* 0x000fe40000000000 */
[----:B------:R-:W-:Y:S01]  /*0be0*/  IMAD.IADD R6, R10, 0x1, R6 ;  /* 0x000000010a067824 */ /* 0x000fe200078e0206 */
[----:B0-----:R-:W-:Y:S01]  /*0bf0*/  LOP3.LUT R18, R3, 0x7f, RZ, 0xc0, !PT ;  /* 0x0000007f03127812 */ /* 0x001fe200078ec0ff */
[C---:B------:R-:W-:Y:S01]  /*0c00*/  IMAD R61, R12.reuse, R5, R61 ;  /* 0x000000050c3d7224 */ /* 0x040fe200078e023d */
[----:B------:R-:W-:Y:S01]  /*0c10*/  IABS R74, R11 ;  /* 0x0000000b004a7213 */ /* 0x000fe20000000000 */
[----:B------:R-:W-:Y:S01]  /*0c20*/  IMAD R68, R12, R9, R68 ;  /* 0x000000090c447224 */ /* 0x000fe200078e0244 */
[----:B------:R-:W-:Y:S01]  /*0c30*/  STL [R1+0x230], R15 ;  /* 0x0002300f01007387 */ /* 0x000fe20000100800 */
[----:B------:R-:W-:Y:S01]  /*0c40*/  IMAD.HI.U32 R5, R13, R66, RZ ;  /* 0x000000420d057227 */ /* 0x000fe200078e00ff */
[----:B------:R-:W-:-:S02]  /*0c50*/  IABS R64, R15 ;  /* 0x0000000f00407213 */ /* 0x000fc40000000000 */
[----:B------:R-:W-:Y:S01]  /*0c60*/  STL [R1+0x238], R14 ;  /* 0x0002380e01007387 */ /* 0x000fe20000100800 */
[----:B------:R-:W-:Y:S01]  /*0c70*/  IMAD.HI.U32 R9, R13, R75, RZ ;  /* 0x0000004b0d097227 */ /* 0x000fe200078e00ff */
[----:B------:R-:W-:Y:S02]  /*0c80*/  ISETP.NE.U32.AND P5, PT, R18, RZ, PT ;  /* 0x000000ff1200720c */ /* 0x000fe40003fa5070 */
[----:B------:R0:W-:Y:S01]  /*0c90*/  STL [R1+0x234], R11 ;  /* 0x0002340b01007387 */ /* 0x0001e20000100800 */
[----:B------:R-:W-:Y:S02]  /*0ca0*/  IMAD R144, R6, 0x100, R18 ;  /* 0x0000010006907824 */ /* 0x000fe400078e0212 */
[----:B------:R-:W-:Y:S02]  /*0cb0*/  IMAD.MOV R9, RZ, RZ, -R9 ;  /* 0x000000ffff097224 */ /* 0x000fe400078e0a09 */
[----:B------:R-:W-:Y:S02]  /*0cc0*/  VIADD R19, R0, 0xc ;  /* 0x0000000c00137836 */ /* 0x000fe40000000000 */
[----:B------:R-:W-:-:S02]  /*0cd0*/  VIADD R160, R144, 0x80 ;  /* 0x0000008090a07836 */ /* 0x000fc40000000000 */
[----:B------:R-:W-:Y:S01]  /*0ce0*/  IMAD R75, R12, R9, R75 ;  /* 0x000000090c4b7224 */ /* 0x000fe200078e024b */
[----:B------:R-:W-:Y:S01]  /*0cf0*/  IABS R73, R19 ;  /* 0x0000001300497213 */ /* 0x000fe20000000000 */
[----:B0-----:R-:W-:Y:S01]  /*0d00*/  IMAD.MOV R11, RZ, RZ, -R5 ;  /* 0x000000ffff0b7224 */ /* 0x001fe200078e0a05 */
[----:B------:R-:W-:Y:S01]  /*0d10*/  IABS R9, R144 ;  /* 0x0000009000097213 */ /* 0x000fe20000000000 */
[----:B------:R-:W-:Y:S01]  /*0d20*/  IMAD.HI.U32 R5, R13, R74, RZ ;  /* 0x0000004a0d057227 */ /* 0x000fe200078e00ff */
[----:B------:R-:W-:Y:S01]  /*0d30*/  STL [R1+0x2b0], R19 ;  /* 0x0002b01301007387 */ /* 0x000fe20000100800 */
[----:B------:R-:W-:Y:S02]  /*0d40*/  ISETP.GE.AND P3, PT, R160, RZ, PT ;  /* 0x000000ffa000720c */ /* 0x000fe40003f66270 */
[----:B------:R-:W-:Y:S01]  /*0d50*/  IMAD R66, R12, R11, R66 ;  /* 0x0000000b0c427224 */ /* 0x000fe200078e0242 */
[----:B------:R-:W-:Y:S01]  /*0d60*/  IABS R11, R160 ;  /* 0x000000a0000b7213 */ /* 0x000fe20000000000 */
[----:B------:R-:W-:-:S02]  /*0d70*/  IMAD.MOV R5, RZ, RZ, -R5 ;  /* 0x000000ffff057224 */ /* 0x000fc400078e0a05 */
[----:B------:R-:W-:-:S04]  /*0d80*/  IMAD.HI.U32 R3, R4, R9, RZ ;  /* 0x0000000904037227 */ /* 0x000fc800078e00ff */
[----:B------:R-:W-:Y:S02]  /*0d90*/  IMAD R74, R12, R5, R74 ;  /* 0x000000050c4a7224 */ /* 0x000fe400078e024a */
[----:B------:R-:W-:-:S04]  /*0da0*/  IMAD.HI.U32 R5, R13, R73, RZ ;  /* 0x000000490d057227 */ /* 0x000fc800078e00ff */
[----:B------:R-:W-:-:S04]  /*0db0*/  IMAD.HI.U32 R4, R4, R11, RZ ;  /* 0x0000000b04047227 */ /* 0x000fc800078e00ff */
[----:B------:R-:W-:Y:S02]  /*0dc0*/  IMAD.MOV R5, RZ, RZ, -R5 ;  /* 0x000000ffff057224 */ /* 0x000fe400078e0a05 */
[----:B------:R-:W-:Y:S02]  /*0dd0*/  IMAD.MOV R4, RZ, RZ, -R4 ;  /* 0x000000ffff047224 */ /* 0x000fe400078e0a04 */
[----:B------:R-:W-:Y:S02]  /*0de0*/  IMAD R73, R12, R5, R73 ;  /* 0x000000050c497224 */ /* 0x000fe400078e0249 */
[----:B------:R-:W-:Y:S02]  /*0df0*/  IMAD R5, R2, R4, R11 ;  /* 0x0000000402057224 */ /* 0x000fe400078e020b */
[----:B------:R-:W-:Y:S02]  /*0e00*/  IMAD.MOV R3, RZ, RZ, -R3 ;  /* 0x000000ffff037224 */ /* 0x000fe400078e0a03 */
[----:B------:R-:W-:Y:S01]  /*0e10*/  IMAD R63, R12, R8, R63 ;  /* 0x000000080c3f7224 */ /* 0x000fe200078e023f */
[----:B------:R-:W-:Y:S01]  /*0e20*/  ISETP.GT.U32.AND P1, PT, R2, R5, PT ;  /* 0x000000050200720c */ /* 0x000fe20003f24070 */
[----:B------:R-:W-:-:S04]  /*0e30*/  IMAD.HI.U32 R10, R13, R67, RZ ;  /* 0x000000430d0a7227 */ /* 0x000fc800078e00ff */
[----:B------:R-:W-:Y:S02]  /*0e40*/  IMAD R3, R2, R3, R9 ;  /* 0x0000000302037224 */ /* 0x000fe400078e0209 */
[----:B------:R-:W-:-:S03]  /*0e50*/  IMAD.HI.U32 R7, R13, R62, RZ ;  /* 0x0000003e0d077227 */ /* 0x000fc600078e00ff */
[----:B------:R-:W-:Y:S01]  /*0e60*/  ISETP.GT.U32.AND P0, PT, R2, R3, PT ;  /* 0x000000030200720c */ /* 0x000fe20003f04070 */
[----:B------:R-:W-:-:S04]  /*0e70*/  IMAD.HI.U32 R8, R13, R69, RZ ;  /* 0x000000450d087227 */ /* 0x000fc800078e00ff */
[----:B------:R-:W-:Y:S02]  /*0e80*/  IMAD.MOV R10, RZ, RZ, -R10 ;  /* 0x000000ffff0a7224 */ /* 0x000fe400078e0a0a */
[----:B------:R-:W-:Y:S02]  /*0e90*/  IMAD.MOV R7, RZ, RZ, -R7 ;  /* 0x000000ffff077224 */ /* 0x000fe400078e0a07 */
[----:B------:R-:W-:Y:S02]  /*0ea0*/  IMAD.MOV R8, RZ, RZ, -R8 ;  /* 0x000000ffff087224 */ /* 0x000fe400078e0a08 */
[----:B------:R-:W-:Y:S02]  /*0eb0*/  VIADD R14, R0, 0xd ;  /* 0x0000000d000e7836 */ /* 0x000fe40000000000 */
[C---:B------:R-:W-:Y:S02]  /*0ec0*/  IMAD R67, R12.reuse, R10, R67 ;  /* 0x0000000a0c437224 */ /* 0x040fe400078e0243 */
[----:B------:R-:W-:Y:S01]  /*0ed0*/  @!P1 IMAD.IADD R5, R5, 0x1, -R2 ;  /* 0x0000000105059824 */ /* 0x000fe200078e0a02 */
[----:B------:R-:W-:Y:S01]  /*0ee0*/  IABS R72, R14 ;  /* 0x0000000e00487213 */ /* 0x000fe20000000000 */
[C---:B------:R-:W-:Y:S01]  /*0ef0*/  IMAD R62, R12.reuse, R7, R62 ;  /* 0x000000070c3e7224 */ /* 0x040fe200078e023e */
[----:B------:R-:W-:Y:S01]  /*0f00*/  STL [R1+0x2ac], R14 ;  /* 0x0002ac0e01007387 */ /* 0x000fe20000100800 */
[----:B------:R-:W-:Y:S01]  /*0f10*/  IMAD R69, R12, R8, R69 ;  /* 0x000000080c457224 */ /* 0x000fe200078e0245 */
[----:B------:R-:W-:Y:S01]  /*0f20*/  ISETP.GT.U32.AND P1, PT, R2, R5, PT ;  /* 0x000000050200720c */ /* 0x000fe20003f24070 */
[----:B------:R-:W-:-:S02]  /*0f30*/  VIADD R10, R0, 0xe ;  /* 0x0000000e000a7836 */ /* 0x000fc40000000000 */
[----:B------:R-:W-:-:S03]  /*0f40*/  IMAD.HI.U32 R7, R13, R60, RZ ;  /* 0x0000003c0d077227 */ /* 0x000fc600078e00ff */
[----:B------:R0:W-:Y:S01]  /*0f50*/  STL [R1+0x2b4], R10 ;  /* 0x0002b40a01007387 */ /* 0x0001e20000100800 */
[----:B------:R-:W-:Y:S01]  /*0f60*/  IMAD.HI.U32 R8, R13, R64, RZ ;  /* 0x000000400d087227 */ /* 0x000fe200078e00ff */
[----:B------:R-:W-:-:S03]  /*0f70*/  IABS R71, R10 ;  /* 0x0000000a00477213 */ /* 0x000fc60000000000 */
[----:B------:R-:W-:Y:S02]  /*0f80*/  IMAD.MOV R7, RZ, RZ, -R7 ;  /* 0x000000ffff077224 */ /* 0x000fe400078e0a07 */
[----:B------:R-:W-:Y:S02]  /*0f90*/  IMAD.MOV R15, RZ, RZ, -R8 ;  /* 0x000000ffff0f7224 */ /* 0x000fe400078e0a08 */
[----:B------:R-:W-:Y:S01]  /*0fa0*/  IMAD.HI.U32 R6, R13, R72, RZ ;  /* 0x000000480d067227 */ /* 0x000fe200078e00ff */
[----:B0-----:R-:W0:Y:S03]  /*0fb0*/  LDC R10, c[0x0][0x3a0] ;  /* 0x0000e800ff0a7b82 */ /* 0x001e260000000800 */
[C---:B------:R-:W-:Y:S02]  /*0fc0*/  VIADD R21, R0.reuse, 0xf ;  /* 0x0000000f00157836 */ /* 0x040fe40000000000 */
[----:B------:R-:W-:-:S02]  /*0fd0*/  VIADD R20, R0, 0x10 ;  /* 0x0000001000147836 */ /* 0x000fc40000000000 */
[C---:B------:R-:W-:Y:S01]  /*0fe0*/  IMAD R60, R12.reuse, R7, R60 ;  /* 0x000000070c3c7224 */ /* 0x040fe200078e023c */
[----:B------:R-:W-:Y:S01]  /*0ff0*/  STL [R1+0x2b8], R21 ;  /* 0x0002b81501007387 */ /* 0x000fe20000100800 */
[----:B------:R-:W-:Y:S01]  /*1000*/  IMAD R64, R12, R15, R64 ;  /* 0x0000000f0c407224 */ /* 0x000fe200078e0240 */
[----:B------:R-:W-:Y:S01]  /*1010*/  IABS R70, R21 ;  /* 0x0000001500467213 */ /* 0x000fe20000000000 */
[----:B------:R-:W-:Y:S01]  /*1020*/  VIADD R19, R0, 0x11 ;  /* 0x0000001100137836 */ /* 0x000fe20000000000 */
[----:B------:R-:W-:Y:S01]  /*1030*/  STL [R1+0x330], R20 ;  /* 0x0003301401007387 */ /* 0x000fe20000100800 */
[----:B------:R-:W-:Y:S01]  /*1040*/  @!P0 IMAD.IADD R3, R3, 0x1, -R2 ;  /* 0x0000000103038824 */ /* 0x000fe200078e0a02 */
[----:B------:R-:W-:Y:S01]  /*1050*/  IABS R79, R20 ;  /* 0x00000014004f7213 */ /* 0x000fe20000000000 */
[----:B------:R-:W-:Y:S01]  /*1060*/  IMAD.HI.U32 R7, R13, R65, RZ ;  /* 0x000000410d077227 */ /* 0x000fe200078e00ff */
[----:B------:R-:W-:Y:S01]  /*1070*/  STL [R1+0x32c], R19 ;  /* 0x00032c1301007387 */ /* 0x000fe20000100800 */
[----:B------:R-:W-:-:S02]  /*1080*/  IABS R78, R19 ;  /* 0x00000013004e7213 */ /* 0x000fc40000000000 */
[----:B------:R-:W-:Y:S01]  /*1090*/  IMAD.MOV R15, RZ, RZ, -R6 ;  /* 0x000000ffff0f7224 */ /* 0x000fe200078e0a06 */
[----:B------:R-:W-:Y:S01]  /*10a0*/  ISETP.GT.U32.AND P0, PT, R2, R3, PT ;  /* 0x000000030200720c */ /* 0x000fe20003f04070 */
[----:B------:R-:W-:Y:S02]  /*10b0*/  VIADD R14, R0, 0x12 ;  /* 0x00000012000e7836 */ /* 0x000fe40000000000 */
[----:B------:R-:W-:Y:S02]  /*10c0*/  IMAD.MOV R7, RZ, RZ, -R7 ;  /* 0x000000ffff077224 */ /* 0x000fe400078e0a07 */
[----:B------:R-:W-:Y:S01]  /*10d0*/  IMAD R72, R12, R15, R72 ;  /* 0x0000000f0c487224 */ /* 0x000fe200078e0248 */
[----:B------:R1:W-:Y:S01]  /*10e0*/  STL [R1+0x338], R14 ;  /* 0x0003380e01007387 */ /* 0x0003e20000100800 */
[----:B------:R-:W-:Y:S01]  /*10f0*/  IABS R77, R14 ;  /* 0x0000000e004d7213 */ /* 0x000fe20000000000 */
[----:B------:R-:W-:Y:S01]  /*1100*/  @!P1 IMAD.IADD R5, R5, 0x1, -R2 ;  /* 0x0000000105059824 */ /* 0x000fe200078e0a02 */
[----:B------:R-:W-:Y:S01]  /*1110*/  ISETP.GE.AND P1, PT, R144, RZ, PT ;  /* 0x000000ff9000720c */ /* 0x000fe20003f26270 */
[----:B------:R-:W-:-:S02]  /*1120*/  IMAD R65, R12, R7, R65 ;  /* 0x000000070c417224 */ /* 0x000fc400078e0241 */
[----:B------:R-:W-:Y:S02]  /*1130*/  VIADD R8, R0, 0x13 ;  /* 0x0000001300087836 */ /* 0x000fe40000000000 */
[C---:B------:R-:W-:Y:S01]  /*1140*/  IMAD.HI.U32 R7, R13.reuse, R71, RZ ;  /* 0x000000470d077227 */ /* 0x040fe200078e00ff */
[----:B-1----:R-:W1:Y:S02]  /*1150*/  LDC.64 R14, c[0x0][0x3a8] ;  /* 0x0000ea00ff0e7b82 */ /* 0x002e640000000a00 */
[----:B------:R-:W-:Y:S01]  /*1160*/  IABS R76, R8 ;  /* 0x00000008004c7213 */ /* 0x000fe20000000000 */
[----:B------:R-:W-:Y:S01]  /*1170*/  IMAD.MOV R7, RZ, RZ, -R7 ;  /* 0x000000ffff077224 */ /* 0x000fe200078e0a07 */
[----:B------:R2:W-:Y:S01]  /*1180*/  STL [R1+0x334], R8 ;  /* 0x0003340801007387 */ /* 0x0005e20000100800 */
[----:B------:R-:W-:-:S04]  /*1190*/  IMAD.HI.U32 R4, R13, R70, RZ ;  /* 0x000000460d047227 */ /* 0x000fc800078e00ff */
[----:B------:R-:W-:Y:S02]  /*11a0*/  IMAD R71, R12, R7, R71 ;  /* 0x000000070c477224 */ /* 0x000fe400078e0247 */
[----:B------:R-:W-:-:S04]  /*11b0*/  IMAD.HI.U32 R6, R13, R79, RZ ;  /* 0x0000004f0d067227 */ /* 0x000fc800078e00ff */
[----:B------:R-:W-:Y:S01]  /*11c0*/  @!P0 IMAD.IADD R3, R3, 0x1, -R2 ;  /* 0x0000000103038824 */ /* 0x000fe200078e0a02 */
[----:B------:R-:W-:Y:S01]  /*11d0*/  ISETP.NE.AND P0, PT, R16, RZ, PT ;  /* 0x000000ff1000720c */ /* 0x000fe20003f05270 */
[----:B------:R-:W-:Y:S01]  /*11e0*/  IMAD.HI.U32 R7, R13, R78, RZ ;  /* 0x0000004e0d077227 */ /* 0x000fe200078e00ff */
[----:B------:R-:W-:-:S03]  /*11f0*/  LOP3.LUT R16, RZ, R16, RZ, 0x33, !PT ;  /* 0x00000010ff107212 */ /* 0x000fc600078e33ff */
[----:B--2---:R-:W-:-:S04]  /*1200*/  IMAD.HI.U32 R8, R13, R77, RZ ;  /* 0x0000004d0d087227 */ /* 0x004fc800078e00ff */
[----:B------:R-:W-:-:S04]  /*1210*/  IMAD.HI.U32 R9, R13, R76, RZ ;  /* 0x0000004c0d097227 */ /* 0x000fc800078e00ff */
[----:B------:R-:W-:Y:S02]  /*1220*/  IMAD.MOV R11, RZ, RZ, -R4 ;  /* 0x000000ffff0b7224 */ /* 0x000fe400078e0a04 */
[C---:B0-----:R-:W-:Y:S02]  /*1230*/  VIADD R4, R10.reuse, 0xfffffff7 ;  /* 0xfffffff70a047836 */ /* 0x041fe40000000000 */
[----:B------:R-:W-:Y:S02]  /*1240*/  IMAD.MOV R6, RZ, RZ, -R6 ;  /* 0x000000ffff067224 */ /* 0x000fe400078e0a06 */
[----:B------:R-:W-:Y:S01]  /*1250*/  VIADD R2, R10, 0xffffffff ;  /* 0xffffffff0a027836 */ /* 0x000fe20000000000 */
[----:B------:R-:W-:Y:S01]  /*1260*/  ISETP.GE.U32.AND P2, PT, R4, 0x7fffff78, PT ;  /* 0x7fffff780400780c */ /* 0x000fe20003f46070 */
[----:B------:R-:W-:Y:S02]  /*1270*/  @!P1 IMAD.MOV R3, RZ, RZ, -R3 ;  /* 0x000000ffff039224 */ /* 0x000fe400078e0a03 */
[----:B------:R-:W-:Y:S01]  /*1280*/  @!P3 IMAD.MOV R5, RZ, RZ, -R5 ;  /* 0x000000ffff05b224 */ /* 0x000fe200078e0a05 */
[----:B------:R-:W-:Y:S01]  /*1290*/  ISETP.GE.U32.AND P4, PT, R2, 0x7fffff80, PT ;  /* 0x7fffff800200780c */ /* 0x000fe20003f86070 */
[----:B------:R-:W-:Y:S01]  /*12a0*/  IMAD.MOV R7, RZ, RZ, -R7 ;  /* 0x000000ffff077224 */ /* 0x000fe200078e0a07 */
[C---:B------:R-:W-:Y:S01]  /*12b0*/  SEL R3, R16.reuse, R3, !P0 ;  /* 0x0000000310037207 */ /* 0x040fe20004000000 */
[----:B------:R-:W-:Y:S01]  /*12c0*/  IMAD.MOV R8, RZ, RZ, -R8 ;  /* 0x000000ffff087224 */ /* 0x000fe200078e0a08 */
[----:B------:R-:W-:Y:S01]  /*12d0*/  SEL R5, R16, R5, !P0 ;  /* 0x0000000510057207 */ /* 0x000fe20004000000 */
[----:B------:R-:W-:-:S02]  /*12e0*/  IMAD.MOV R9, RZ, RZ, -R9 ;  /* 0x000000ffff097224 */ /* 0x000fc400078e0a09 */
[C---:B------:R-:W-:Y:S02]  /*12f0*/  IMAD R79, R12.reuse, R6, R79 ;  /* 0x000000060c4f7224 */ /* 0x040fe400078e024f */
[C---:B------:R-:W-:Y:S02]  /*1300*/  IMAD R70, R12.reuse, R11, R70 ;  /* 0x0000000b0c467224 */ /* 0x040fe400078e0246 */
[C---:B------:R-:W-:Y:S02]  /*1310*/  IMAD R78, R12.reuse, R7, R78 ;  /* 0x000000070c4e7224 */ /* 0x040fe400078e024e */
[C---:B------:R-:W-:Y:S02]  /*1320*/  IMAD R77, R12.reuse, R8, R77 ;  /* 0x000000080c4d7224 */ /* 0x040fe400078e024d */
[----:B------:R-:W-:Y:S02]  /*1330*/  IMAD R76, R12, R9, R76 ;  /* 0x000000090c4c7224 */ /* 0x000fe400078e024c */
[----:B------:R-:W-:-:S02]  /*1340*/  VIADD R4, R10, 0xffffffef ;  /* 0xffffffef0a047836 */ /* 0x000fc40000000000 */
[----:B------:R-:W-:Y:S01]  /*1350*/  VIADD R6, R10, 0xffffffe7 ;  /* 0xffffffe70a067836 */ /* 0x000fe20000000000 */
[----:B-1-34-:R-:W-:Y:S06]  /*1360*/  BRA.U UP0, `(.L_x_5) ;  /* 0x0000000100187547 */ /* 0x01afec000b800000 */
[----:B------:R-:W-:Y:S01]  /*1370*/  ELECT P0, URZ, PT ;  /* 0x0000000000ff782f */ /* 0x000fe20003800000 */
[----:B------:R-:W-:Y:S01]  /*1380*/  IMAD.MOV.U32 R2, RZ, RZ, 0x1 ;  /* 0x00000001ff027424 */ /* 0x000fe200078e00ff */
[----:B------:R-:W-:Y:S01]  /*1390*/  UMOV UR4, 0x40 ;  /* 0x0000004000047882 */ /* 0x000fe20000000000 */
[----:B------:R-:W-:Y:S01]  /*13a0*/  UVIRTCOUNT.DEALLOC.SMPOOL 0x80 ;  /* 0x000000800000784c */ /* 0x000fe20000000000 */
[----:B------:R-:W-:-:S09]  /*13b0*/  ULEA UR4, UR5, UR4, 0x18 ;  /* 0x0000000405047291 */ /* 0x000fd2000f8ec0ff */
[----:B------:R0:W-:Y:S03]  /*13c0*/  @P0 STS.U8 [UR4], R2 ;  /* 0x00000002ff000988 */ /* 0x0001e60008000004 */
.L_x_5:
[----:B------:R-:W-:Y:S01]  /*13d0*/  STL [R1+0xcf4], R98 ;  /* 0x000cf46201007387 */ /* 0x000fe20000100800 */
[----:B------:R-:W-:Y:S01]  /*13e0*/  VOTEU.ALL UP1, P5 ;  /* 0x0000000000ff7886 */ /* 0x000fe20002820000 */
[----:B------:R-:W-:Y:S01]  /*13f0*/  VOTEU.ALL UP2, P5 ;  /* 0x0000000000ff7886 */ /* 0x000fe20002840000 */
[----:B------:R-:W-:Y:S01]  /*1400*/  IMAD R3, R3, UR16, RZ ;  /* 0x0000001003037c24 */ /* 0x000fe2000f8e02ff */
[----:B------:R-:W-:Y:S01]  /*1410*/  STL [R1+0xcf0], R49 ;  /* 0x000cf03101007387 */ /* 0x000fe20000100800 */
[----:B------:R-:W1:Y:S01]  /*1420*/  LDCU.64 UR20, c[0x0][0x358] ;  /* 0x00006b00ff1477ac */ /* 0x000e620008000a00 */
[----:B------:R-:W-:-:S04]  /*1430*/  @!UP1 UIADD3 UR4, UPT, UPT, -UR6, 0x100000, URZ ;  /* 0x0010000006049890 */ /* 0x000fc8000fffe1ff */
[----:B------:R-:W-:Y:S02]  /*1440*/  @!UP1 USHF.L.U32 UR5, UR4, 0xb, URZ ;  /* 0x0000000b04059899 */ /* 0x000fe400080006ff */
[----:B------:R-:W-:Y:S01]  /*1450*/  @!UP1 USHF.L.U32 UR4, UR4, 0x1, URZ ;  /* 0x0000000104049899 */ /* 0x000fe200080006ff */
[----:B------:R-:W-:Y:S01]  /*1460*/  IMAD R5, R5, UR16, RZ ;  /* 0x0000001005057c24 */ /* 0x000fe2000f8e02ff */
[----:B------:R-:W-:Y:S01]  /*1470*/  STL [R1+0xcec], R48 ;  /* 0x000cec3001007387 */ /* 0x000fe20000100800 */
[----:B------:R-:W-:Y:S01]  /*1480*/  ISETP.GE.U32.AND P1, PT, R4, 0x7fffff70, PT ;  /* 0x7fffff700400780c */ /* 0x000fe20003f26070 */
[----:B------:R-:W-:Y:S01]  /*1490*/  IMAD.SHL.U32 R7, R14, 0x8, RZ ;  /* 0x000000080e077824 */ /* 0x000fe200078e00ff */
[----:B------:R-:W-:Y:S01]  /*14a0*/  PRMT R43, RZ, 0x7610, R43 ;  /* 0x00007610ff2b7816 */ /* 0x000fe2000000002b */
[----:B------:R-:W-:Y:S01]  /*14b0*/  STL [R1+0xce8], R97 ;  /* 0x000ce86101007387 */ /* 0x000fe20000100800 */
[----:B------:R-:W-:Y:S01]  /*14c0*/  ISETP.GE.U32.AND P0, PT, R6, 0x7fffff68, PT ;  /* 0x7fffff680600780c */ /* 0x000fe20003f06070 */
[----:B------:R-:W2:Y:S02]  /*14d0*/  LDCU UR16, c[0x0][0x3b0] ;  /* 0x00007600ff1077ac */ /* 0x000ea40008000800 */
[----:B------:R-:W-:Y:S01]  /*14e0*/  STL [R1+0xce4], R96 ;  /* 0x000ce46001007387 */ /* 0x000fe20000100800 */
[----:B------:R-:W-:Y:S03]  /*14f0*/  STTM.x128 tmem[UR10], RZ ;  /* 0x000000ff000079ed */ /* 0x000fe600083c000a */
[----:B------:R-:W-:Y:S01]  /*1500*/  STL [R1+0xce0], R95 ;  /* 0x000ce05f01007387 */ /* 0x000fe20000100800 */
[----:B------:R-:W-:Y:S01]  /*1510*/  PRMT R42, RZ, 0x7610, R42 ;  /* 0x00007610ff2a7816 */ /* 0x000fe2000000002a */
[----:B------:R-:W3:Y:S02]  /*1520*/  LDCU UR17, c[0x0][0x3b0] ;  /* 0x00007600ff1177ac */ /* 0x000ee40008000800 */
[----:B------:R-:W-:Y:S01]  /*1530*/  STL [R1+0xcdc], R94 ;  /* 0x000cdc5e01007387 */ /* 0x000fe20000100800 */
[----:B------:R-:W-:Y:S01]  /*1540*/  PRMT R41, RZ, 0x7610, R41 ;  /* 0x00007610ff297816 */ /* 0x000fe20000000029 */
[----:B------:R-:W4:Y:S02]  /*1550*/  LDCU UR19, c[0x0][0x3b0] ;  /* 0x00007600ff1377ac */ /* 0x000f240008000800 */
[----:B------:R-:W-:Y:S01]  /*1560*/  STL [R1+0xcd8], R93 ;  /* 0x000cd85d01007387 */ /* 0x000fe20000100800 */
[----:B------:R-:W-:Y:S01]  /*1570*/  PRMT R40, RZ, 0x7610, R40 ;  /* 0x00007610ff287816 */ /* 0x000fe20000000028 */
[----:B------:R-:W0:Y:S02]  /*1580*/  LDCU UR18, c[0x0][0x3b0] ;  /* 0x00007600ff1277ac */ /* 0x000e240008000800 */
        /* <DEDUP_REMOVED lines=149> */
[----:B------:R-:W0:Y:S01]  /*1ee0*/  LDCU UR74, c[0x0][0x3b0] ;  /* 0x00007600ff4a77ac */ /* 0x000e220008000800 */
[----:B------:R-:W0:Y:S01]  /*1ef0*/  FENCE.VIEW.ASYNC.T ;  /* 0x00000000000073c6 */ /* 0x000e220000000200 */
[----:B------:R-:W-:Y:S01]  /*1f00*/  STL [R1+0xb74], R160 ;  /* 0x000b74a001007387 */ /* 0x000fe20000100800 */
[----:B------:R-:W-:Y:S01]  /*1f10*/  PRMT R139, RZ, 0x7610, R139 ;  /* 0x00007610ff8b7816 */ /* 0x000fe2000000008b */
[----:B------:R-:W0:Y:S02]  /*1f20*/  LDCU UR71, c[0x0][0x3b0] ;  /* 0x00007600ff4777ac */ /* 0x000e240008000800 */
[----:B0-----:R-:W-:Y:S01]  /*1f30*/  BAR.SYNC.DEFER_BLOCKING 0x0 ;  /* 0x0000000000007b1d */ /* 0x001fe20000010000 */
[----:B------:R-:W-:-:S02]  /*1f40*/  PRMT R138, RZ, 0x7610, R138 ;  /* 0x00007610ff8a7816 */ /* 0x000fc4000000008a */
[----:B------:R-:W-:Y:S02]  /*1f50*/  PRMT R137, RZ, 0x7610, R137 ;  /* 0x00007610ff897816 */ /* 0x000fe40000000089 */
[----:B------:R-:W-:Y:S01]  /*1f60*/  PRMT R136, RZ, 0x7610, R136 ;  /* 0x00007610ff887816 */ /* 0x000fe20000000088 */
[----:B------:R-:W0:Y:S01]  /*1f70*/  LDCU UR72, c[0x0][0x3b0] ;  /* 0x00007600ff4877ac */ /* 0x000e220008000800 */
[----:B------:R1:W-:Y:S01]  /*1f80*/  STL [R1+0xb70], R144 ;  /* 0x000b709001007387 */ /* 0x0003e20000100800 */
[----:B------:R-:W-:Y:S01]  /*1f90*/  PRMT R135, RZ, 0x7610, R135 ;  /* 0x00007610ff877816 */ /* 0x000fe20000000087 */
[----:B------:R-:W0:Y:S01]  /*1fa0*/  LDCU UR73, c[0x0][0x3b0] ;  /* 0x00007600ff4977ac */ /* 0x000e220008000800 */
[----:B-1----:R-:W1:Y:S01]  /*1fb0*/  LDC R144, c[0x0][0x3a0] ;  /* 0x0000e800ff907b82 */ /* 0x002e620000000800 */
[----:B------:R-:W0:Y:S02]  /*1fc0*/  FENCE.VIEW.ASYNC.S ;  /* 0x00000000000073c6 */ /* 0x000e240000000000 */
[----:B0-----:R0:W0:Y:S01]  /*1fd0*/  @!UP2 SYNCS.EXCH.64 URZ, [UR11], UR4 ;  /* 0x000000040bffa5b2 */ /* 0x0010220008000100 */
[----:B-1----:R-:W-:-:S05]  /*1fe0*/  VIADD R2, R144, 0xffffffdf ;  /* 0xffffffdf90027836 */ /* 0x002fca0000000000 */
[----:B------:R-:W-:Y:S02]  /*1ff0*/  ISETP.GE.U32.AND P3, PT, R2, 0x7fffff60, PT ;  /* 0x7fffff600200780c */ /* 0x000fe40003f66070 */
[----:B------:R-:W-:-:S04]  /*2000*/  IADD3 R2, P6, PT, R3, UR12, RZ ;  /* 0x0000000c03027c10 */ /* 0x000fc8000ffde0ff */
[----:B------:R-:W-:Y:S01]  /*2010*/  LEA.HI.X.SX32 R3, R3, UR13, 0x1, P6 ;  /* 0x0000000d03037c11 */ /* 0x000fe2000b0f0eff */
[----:B0-----:R-:W-:Y:S01]  /*2020*/  BAR.SYNC.DEFER_BLOCKING 0x0 ;  /* 0x0000000000007b1d */ /* 0x001fe20000010000 */
[C---:B------:R-:W-:Y:S02]  /*2030*/  IADD3 R4, P6, PT, R5.reuse, UR12, RZ ;  /* 0x0000000c05047c10 */ /* 0x040fe4000ffde0ff */
[----:B------:R-:W-:Y:S02]  /*2040*/  SHF.R.S32.HI R8, RZ, 0x1f, R7 ;  /* 0x0000001fff087819 */ /* 0x000fe40000011407 */
[----:B------:R-:W-:Y:S01]  /*2050*/  LEA.HI.X.SX32 R5, R5, UR13, 0x1, P6 ;  /* 0x0000000d05057c11 */ /* 0x000fe2000b0f0eff */
[----:B------:R-:W-:Y:S01]  /*2060*/  VIADD R6, R144, 0xffffffd7 ;  /* 0xffffffd790067836 */ /* 0x000fe20000000000 */
[C---:B------:R-:W-:Y:S01]  /*2070*/  IADD3 R11, P6, PT, R7.reuse, R2, RZ ;  /* 0x00000002070b7210 */ /* 0x040fe20007fde0ff */
[----:B------:R-:W0:Y:S04]  /*2080*/  LDCU UR12, c[0x0][0x3b0] ;  /* 0x00007600ff0c77ac */ /* 0x000e280008000800 */
[----:B------:R-:W-:Y:S01]  /*2090*/  IMAD.X R9, R8, 0x1, R3, P6 ;  /* 0x0000000108097824 */ /* 0x000fe200030e0603 */
[----:B------:R-:W-:Y:S01]  /*20a0*/  IADD3 R10, P6, PT, R7, R4, RZ ;  /* 0x00000004070a7210 */ /* 0x000fe20007fde0ff */
[----:B------:R-:W1:Y:S01]  /*20b0*/  LDCU UR13, c[0x0][0x3b0] ;  /* 0x00007600ff0d77ac */ /* 0x000e620008000800 */
[----:B------:R-:W2:Y:S04]  /*20c0*/  @!P4 LDG.E.U8 R43, desc[UR20][R2.64] ;  /* 0x00000014022bc981 */ /* 0x000ea8000c1e1100 */
[----:B------:R-:W2:Y:S01]  /*20d0*/  @!P4 LDG.E.U8 R42, desc[UR20][R4.64] ;  /* 0x00000014042ac981 */ /* 0x000ea2000c1e1100 */
[----:B------:R-:W-:Y:S01]  /*20e0*/  ISETP.GE.U32.AND P4, PT, R6, 0x7fffff58, PT ;  /* 0x7fffff580600780c */ /* 0x000fe20003f86070 */
[----:B------:R-:W-:-:S02]  /*20f0*/  IMAD.MOV.U32 R6, RZ, RZ, R9 ;  /* 0x000000ffff067224 */ /* 0x000fc400078e0009 */
[----:B------:R-:W-:Y:S02]  /*2100*/  STL [R1+0x1b4], R11 ;  /* 0x0001b40b01007387 */ /* 0x000fe40000100800 */
[----:B------:R-:W-:Y:S02]  /*2110*/  @!P2 IMAD.MOV.U32 R7, RZ, RZ, R6 ;  /* 0x000000ffff07a224 */ /* 0x000fe400078e0006 */
[----:B------:R-:W-:Y:S01]  /*2120*/  @!P2 IMAD.MOV.U32 R6, RZ, RZ, R11 ;  /* 0x000000ffff06a224 */ /* 0x000fe200078e000b */
[----:B------:R0:W-:Y:S04]  /*2130*/  STL [R1+0x1b0], R9 ;  /* 0x0001b00901007387 */ /* 0x0001e80000100800 */
[----:B------:R1:W2:Y:S01]  /*2140*/  @!P2 LDG.E.U8 R41, desc[UR20][R6.64] ;  /* 0x000000140629a981 */ /* 0x0002a2000c1e1100 */
[----:B0-----:R-:W-:-:S02]  /*2150*/  IMAD.SHL.U32 R9, R14, 0x10, RZ ;  /* 0x000000100e097824 */ /* 0x001fc400078e00ff */
[----:B-1----:R-:W-:Y:S02]  /*2160*/  IMAD.MOV.U32 R7, RZ, RZ, R10 ;  /* 0x000000ffff077224 */ /* 0x002fe400078e000a */
[----:B------:R-:W-:Y:S01]  /*2170*/  IMAD.X R6, R8, 0x1, R5, P6 ;  /* 0x0000000108067824 */ /* 0x000fe200030e0605 */
[----:B------:R0:W-:Y:S04]  /*2180*/  STL [R1+0x1bc], R10 ;  /* 0x0001bc0a01007387 */ /* 0x0001e80000100800 */
[----:B------:R-:W-:Y:S01]  /*2190*/  @!P2 LOP3.LUT R7, R7, R6, RZ, 0x3c, !PT ;  /* 0x000000060707a212 */ /* 0x000fe200078e3cff */
[----:B------:R1:W-:Y:S01]  /*21a0*/  STL [R1+0x1b8], R6 ;  /* 0x0001b80601007387 */ /* 0x0003e20000100800 */
[----:B------:R-:W-:Y:S02]  /*21b0*/  IADD3 R11, P6, PT, R9, R2, RZ ;  /* 0x00000002090b7210 */ /* 0x000fe40007fde0ff */
[----:B0-----:R-:W-:-:S02]  /*21c0*/  SHF.R.S32.HI R10, RZ, 0x1f, R9 ;  /* 0x0000001fff0a7819 */ /* 0x001fc40000011409 */
[----:B-1----:R-:W-:-:S04]  /*21d0*/  @!P2 LOP3.LUT R6, R7, R6, RZ, 0x3c, !PT ;  /* 0x000000060706a212 */ /* 0x002fc800078e3cff */
[----:B------:R-:W-:-:S05]  /*21e0*/  @!P2 LOP3.LUT R7, R7, R6, RZ, 0x3c, !PT ;  /* 0x000000060707a212 */ /* 0x000fca00078e3cff */
[----:B------:R0:W2:Y:S02]  /*21f0*/  @!P2 LDG.E.U8 R40, desc[UR20][R6.64] ;  /* 0x000000140628a981 */ /* 0x0000a4000c1e1100 */
[----:B0-----:R-:W-:Y:S02]  /*2200*/  IMAD.MOV.U32 R7, RZ, RZ, R11 ;  /* 0x000000ffff077224 */ /* 0x001fe400078e000b */
[----:B------:R-:W-:Y:S01]  /*2210*/  IMAD.X R6, R10, 0x1, R3, P6 ;  /* 0x000000010a067824 */ /* 0x000fe200030e0603 */
[----:B------:R0:W-:Y:S04]  /*2220*/  STL [R1+0x240], R11 ;  /* 0x0002400b01007387 */ /* 0x0001e80000100800 */
[----:B------:R-:W-:Y:S01]  /*2230*/  @!P1 LOP3.LUT R7, R7, R6, RZ, 0x3c, !PT ;  /* 0x0000000607079212 */ /* 0x000fe200078e3cff */
[----:B------:R1:W-:Y:S01]  /*2240*/  STL [R1+0x23c], R6 ;  /* 0x00023c0601007387 */ /* 0x0003e20000100800 */
[----:B0-----:R-:W-:-:S02]  /*2250*/  IADD3 R11, P6, PT, R9, R4, RZ ;  /* 0x00000004090b7210 */ /* 0x001fc40007fde0ff */
[----:B-1----:R-:W-:-:S04]  /*2260*/  @!P1 LOP3.LUT R6, R7, R6, RZ, 0x3c, !PT ;  /* 0x0000000607069212 */ /* 0x002fc800078e3cff */
[----:B------:R-:W-:-:S05]  /*2270*/  @!P1 LOP3.LUT R7, R7, R6, RZ, 0x3c, !PT ;  /* 0x0000000607079212 */ /* 0x000fca00078e3cff */
[----:B------:R0:W2:Y:S01]  /*2280*/  @!P1 LDG.E.U8 R38, desc[UR20][R6.64] ;  /* 0x0000001406269981 */ /* 0x0000a2000c1e1100 */
[----:B------:R-:W-:Y:S02]  /*2290*/  IMAD R9, R14, 0x18, RZ ;  /* 0x000000180e097824 */ /* 0x000fe400078e02ff */
[----:B0-----:R-:W-:Y:S02]  /*22a0*/  IMAD.MOV.U32 R7, RZ, RZ, R11 ;  /* 0x000000ffff077224 */ /* 0x001fe400078e000b */
[----:B------:R-:W-:Y:S01]  /*22b0*/  IMAD.X R6, R10, 0x1, R5, P6 ;  /* 0x000000010a067824 */ /* 0x000fe200030e0605 */
[----:B------:R0:W-:Y:S04]  /*22c0*/  STL [R1+0x248], R11 ;  /* 0x0002480b01007387 */ /* 0x0001e80000100800 */
[----:B------:R-:W-:Y:S01]  /*22d0*/  @!P1 LOP3.LUT R7, R7, R6, RZ, 0x3c, !PT ;  /* 0x0000000607079212 */ /* 0x000fe200078e3cff */
[----:B------:R1:W-:Y:S01]  /*22e0*/  STL [R1+0x244], R6 ;  /* 0x0002440601007387 */ /* 0x0003e20000100800 */
[----:B------:R-:W-:-:S02]  /*22f0*/  SHF.R.S32.HI R10, RZ, 0x1f, R9 ;  /* 0x0000001fff0a7819 */ /* 0x000fc40000011409 */
[----:B0-----:R-:W-:Y:S02]  /*2300*/  IADD3 R11, P6, PT, R9, R2, RZ ;  /* 0x00000002090b7210 */ /* 0x001fe40007fde0ff */
        /* <DEDUP_REMOVED lines=12> */
[----:B------:R-:W-:Y:S02]  /*23d0*/  IMAD.SHL.U32 R9, R14, 0x20, RZ ;  /* 0x000000200e097824 */ /* 0x000fe400078e00ff */
        /* <DEDUP_REMOVED lines=38> */
[----:B------:R0:W2:Y:S02]  /*2640*/  @!P4 LDG.E.U8 R46, desc[UR20][R6.64] ;  /* 0x00000014062ec981 */ /* 0x0000a4000c1e1100 */
[----:B0-----:R-:W-:Y:S02]  /*2650*/  IMAD.MOV.U32 R7, RZ, RZ, R11 ;  /* 0x000000ffff077224 */ /* 0x001fe400078e000b */
[----:B------:R-:W-:Y:S01]  /*2660*/  IMAD.X R6, R10, 0x1, R5, P6 ;  /* 0x000000010a067824 */ /* 0x000fe200030e0605 */
[----:B------:R-:W-:Y:S04]  /*2670*/  STL [R1+0x3f0], R11 ;  /* 0x0003f00b01007387 */ /* 0x000fe80000100800 */
[----:B------:R-:W-:Y:S01]  /*2680*/  @!P4 LOP3.LUT R7, R7, R6, RZ, 0x3c, !PT ;  /* 0x000000060707c212 */ /* 0x000fe200078e3cff */
[----:B------:R0:W-:Y:S01]  /*2690*/  STL [R1+0x3ec], R6 ;  /* 0x0003ec0601007387 */ /* 0x0001e20000100800 */
[----:B------:R-:W-:-:S02]  /*26a0*/  PRMT R98, RZ, 0x7610, R98 ;  /* 0x00007610ff627816 */ /* 0x000fc40000000062 */
[----:B0-----:R-:W-:-:S04]  /*26b0*/  @!P4 LOP3.LUT R6, R7, R6, RZ, 0x3c, !PT ;  /* 0x000000060706c212 */ /* 0x001fc800078e3cff */
[----:B------:R-:W-:-:S05]  /*26c0*/  @!P4 LOP3.LUT R7, R7, R6, RZ, 0x3c, !PT ;  /* 0x000000060707c212 */ /* 0x000fca00078e3cff */
[----:B------:R0:W2:Y:S01]  /*26d0*/  @!P4 LDG.E.U8 R98, desc[UR20][R6.64] ;  /* 0x000000140662c981 */ /* 0x0000a2000c1e1100 */
[----:B------:R-:W-:Y:S02]  /*26e0*/  VIADD R8, R144, 0xffffffcf ;  /* 0xffffffcf90087836 */ /* 0x000fe40000000000 */
[----:B------:R-:W-:-:S03]  /*26f0*/  IMAD R9, R14, 0x30, RZ ;  /* 0x000000300e097824 */ /* 0x000fc600078e02ff */
[----:B------:R-:W-:Y:S02]  /*2700*/  ISETP.GE.U32.AND P2, PT, R8, 0x7fffff50, PT ;  /* 0x7fffff500800780c */ /* 0x000fe40003f46070 */
[----:B------:R-:W-:Y:S02]  /*2710*/  SHF.R.S32.HI R10, RZ, 0x1f, R9 ;  /* 0x0000001fff0a7819 */ /* 0x000fe40000011409 */
[----:B------:R-:W-:-:S05]  /*2720*/  IADD3 R11, P6, PT, R9, R2, RZ ;  /* 0x00000002090b7210 */ /* 0x000fca0007fde0ff */
[----:B0-----:R-:W-:Y:S02]  /*2730*/  IMAD.MOV.U32 R7, RZ, RZ, R11 ;  /* 0x000000ffff077224 */ /* 0x001fe400078e000b */
[----:B------:R-:W-:-:S05]  /*2740*/  IMAD.X R6, R10, 0x1, R3, P6 ;  /* 0x000000010a067824 */ /* 0x000fca00030e0603 */
[----:B------:R-:W-:Y:S02]  /*2750*/  @!P2 LOP3.LUT R7, R7, R6, RZ, 0x3c, !PT ;  /* 0x000000060707a212 */ /* 0x000fe400078e3cff */
[----:B------:R-:W-:Y:S01]  /*2760*/  PRMT R17, RZ, 0x7610, R17 ;  /* 0x00007610ff117816 */ /* 0x000fe20000000011 */
[----:B------:R-:W-:-:S05]  /*2770*/  VIADD R8, R144, 0xffffffc7 ;  /* 0xffffffc790087836 */ /* 0x000fca0000000000 */
[----:B------:R-:W-:Y:S01]  /*2780*/  ISETP.GE.U32.AND P1, PT, R8, 0x7fffff48, PT ;  /* 0x7fffff480800780c */ /* 0x000fe20003f26070 */
[----:B------:R-:W-:-:S05]  /*2790*/  VIADD R8, R144, 0xffffffbf ;  /* 0xffffffbf90087836 */ /* 0x000fca0000000000 */
[----:B------:R-:W-:Y:S02]  /*27a0*/  ISETP.GE.U32.AND P0, PT, R8, 0x7fffff40, PT ;  /* 0x7fffff400800780c */ /* 0x000fe40003f06070 */
[----:B------:R-:W-:Y:S01]  /*27b0*/  PRMT R49, RZ, 0x7610, R49 ;  /* 0x00007610ff317816 */ /* 0x000fe20000000031 */
[----:B--2---:R0:W-:Y:S04]  /*27c0*/  STL [R1+0xe8], R98 ;  /* 0x0000e86201007387 */ /* 0x0041e80000100800 */
[----:B0-----:R-:W2:Y:S04]  /*27d0*/  LDL.LU R98, [R1+0xcf4] ;  /* 0x000cf40001627983 */ /* 0x001ea80000300800 */
[----:B------:R-:W-:Y:S04]  /*27e0*/  STL [R1+0x65c], R11 ;  /* 0x00065c0b01007387 */ /* 0x000fe80000100800 */
[----:B------:R0:W-:Y:S02]  /*27f0*/  STL [R1+0x658], R6 ;  /* 0x0006580601007387 */ /* 0x0001e40000100800 */
[----:B0-----:R-:W-:-:S02]  /*2800*/  @!P2 LOP3.LUT R6, R7, R6, RZ, 0x3c, !PT ;  /* 0x000000060706a212 */ /* 0x001fc400078e3cff */
[----:B------:R-:W-:Y:S02]  /*2810*/  IADD3 R11, P6, PT, R9, R4, RZ ;  /* 0x00000004090b7210 */ /* 0x000fe40007fde0ff */
        /* <DEDUP_REMOVED lines=35> */
[----:B------:R-:W-:Y:S04]  /*2a50*/  STL [R1+0x75c], R11 ;  /* 0x00075c0b01007387 */ /* 0x000fe80000100800 */
[-C--:B------:R-:W-:Y:S01]  /*2a60*/  @!P0 LOP3.LUT R7, R7, R6.reuse, RZ, 0x3c, !PT ;  /* 0x0000000607078212 */ /* 0x080fe200078e3cff */
[----:B------:R0:W-:Y:S03]  /*2a70*/  STL [R1+0x758], R6 ;  /* 0x0007580601007387 */ /* 0x0001e60000100800 */
[----:B0-----:R-:W-:-:S04]  /*2a80*/  @!P0 LOP3.LUT R6, R7, R6, RZ, 0x3c, !PT ;  /* 0x0000000607068212 */ /* 0x001fc800078e3cff */
[----:B------:R-:W-:-:S05]  /*2a90*/  @!P0 LOP3.LUT R7, R7, R6, RZ, 0x3c, !PT ;  /* 0x0000000607078212 */ /* 0x000fca00078e3cff */
[----:B------:R0:W2:Y:S01]  /*2aa0*/  @!P0 LDG.E.U8 R49, desc[UR20][R6.64] ;  /* 0x0000001406318981 */ /* 0x0000a2000c1e1100 */
[----:B------:R-:W-:-:S05]  /*2ab0*/  IADD3 R11, P6, PT, R9, R4, RZ ;  /* 0x00000004090b7210 */ /* 0x000fca0007fde0ff */
[----:B0-----:R-:W-:Y:S02]  /*2ac0*/  IMAD.MOV.U32 R7, RZ, RZ, R11 ;  /* 0x000000ffff077224 */ /* 0x001fe400078e000b */
[----:B------:R-:W-:-:S05]  /*2ad0*/  IMAD.X R6, R10, 0x1, R5, P6 ;  /* 0x000000010a067824 */ /* 0x000fca00030e0605 */
[-C--:B------:R-:W-:Y:S02]  /*2ae0*/  @!P0 LOP3.LUT R7, R7, R6.reuse, RZ, 0x3c, !PT ;  /* 0x0000000607078212 */ /* 0x080fe400078e3cff */
[----:B------:R-:W-:Y:S01]  /*2af0*/  PRMT R48, RZ, 0x7610, R48 ;  /* 0x00007610ff307816 */ /* 0x000fe20000000030 */
[----:B--2---:R0:W-:Y:S04]  /*2b00*/  STL [R1+0xfc], R49 ;  /* 0x0000fc3101007387 */ /* 0x0041e80000100800 */
[----:B0-----:R-:W2:Y:S04]  /*2b10*/  LDL.LU R49, [R1+0xcf0] ;  /* 0x000cf00001317983 */ /* 0x001ea80000300800 */
[----:B------:R-:W-:Y:S04]  /*2b20*/  STL [R1+0x764], R11 ;  /* 0x0007640b01007387 */ /* 0x000fe80000100800 */
[----:B------:R0:W-:Y:S02]  /*2b30*/  STL [R1+0x760], R6 ;  /* 0x0007600601007387 */ /* 0x0001e40000100800 */
        /* <DEDUP_REMOVED lines=67> */
[-C--:B------:R-:W-:Y:S01]  /*2f70*/  @!P2 LOP3.LUT R7, R7, R6.reuse, RZ, 0x3c, !PT ;  /* 0x000000060707a212 */ /* 0x080fe200078e3cff */
        /* <DEDUP_REMOVED lines=10> */
[----:B------:R-:W-:Y:S02]  /*3020*/  IADD3 R11, P6, PT, R9, R2, RZ ;  /* 0x00000002090b7210 */ /* 0x000fe40007fde0ff */
[----:B------:R-:W-:Y:S01]  /*3030*/  SHF.R.S32.HI R10, RZ, 0x1f, R9 ;  /* 0x0000001fff0a7819 */ /* 0x000fe20000011409 */
[----:B------:R-:W-:Y:S02]  /*3040*/  VIADD R8, R144, 0xffffff97 ;  /* 0xffffff9790087836 */ /* 0x000fe40000000000 */
[----:B------:R-:W-:Y:S02]  /*3050*/  STL [R1+0x95c], R11 ;  /* 0x00095c0b01007387 */ /* 0x000fe40000100800 */
[----:B0-----:R-:W-:-:S04]  /*3060*/  IMAD.X R7, R10, 0x1, R3, P6 ;  /* 0x000000010a077824 */ /* 0x001fc800030e0603 */
[----:B------:R-:W-:Y:S01]  /*3070*/  @!P1 IMAD.MOV.U32 R6, RZ, RZ, R11 ;  /* 0x000000ffff069224 */ /* 0x000fe200078e000b */
[----:B------:R-:W-:Y:S01]  /*3080*/  ISETP.GE.U32.AND P0, PT, R8, 0x7fffff18, PT ;  /* 0x7fffff180800780c */ /* 0x000fe20003f06070 */
[----:B------:R-:W-:-:S03]  /*3090*/  VIADD R8, R144, 0xffffff8f ;  /* 0xffffff8f90087836 */ /* 0x000fc60000000000 */
[----:B------:R0:W3:Y:S02]  /*30a0*/  @!P1 LDG.E.U8 R36, desc[UR20][R6.64] ;  /* 0x0000001406249981 */ /* 0x0000e4000c1e1100 */
[----:B------:R-:W-:Y:S01]  /*30b0*/  ISETP.GE.U32.AND P3, PT, R8, 0x7fffff10, PT ;  /* 0x7fffff100800780c */ /* 0x000fe20003f66070 */
[----:B------:R-:W-:-:S05]  /*30c0*/  VIADD R8, R144, 0xffffff87 ;  /* 0xffffff8790087836 */ /* 0x000fca0000000000 */
[----:B------:R-:W-:Y:S01]  /*30d0*/  ISETP.GE.U32.AND P4, PT, R8, 0x7fffff08, PT ;  /* 0x7fffff080800780c */ /* 0x000fe20003f86070 */
[----:B------:R-:W-:-:S05]  /*30e0*/  VIADD R8, R144, 0xfffffffe ;  /* 0xfffffffe90087836 */ /* 0x000fca0000000000 */
[----:B------:R-:W-:Y:S01]  /*30f0*/  ISETP.GE.U32.AND P2, PT, R8, 0x7fffff7f, PT ;  /* 0x7fffff7f0800780c */ /* 0x000fe20003f46070 */
[----:B------:R-:W-:Y:S01]  /*3100*/  VIADD R8, R144, 0xfffffff6 ;  /* 0xfffffff690087836 */ /* 0x000fe20000000000 */
[----:B--2---:R1:W-:Y:S04]  /*3110*/  STL [R1+0x13c], R22 ;  /* 0x00013c1601007387 */ /* 0x0043e80000100800 */
[----:B------:R0:W-:Y:S01]  /*3120*/  STL [R1+0x958], R7 ;  /* 0x0009580701007387 */ /* 0x0001e20000100800 */
[----:B-1----:R-:W-:Y:S01]  /*3130*/  IADD3 R22, P6, PT, R9, R4, RZ ;  /* 0x0000000409167210 */ /* 0x002fe20007fde0ff */
[----:B------:R-:W-:-:S04]  /*3140*/  IMAD R9, R14, 0x68, RZ ;  /* 0x000000680e097824 */ /* 0x000fc800078e02ff */
[----:B0-----:R-:W-:Y:S01]  /*3150*/  IMAD.X R7, R10, 0x1, R5, P6 ;  /* 0x000000010a077824 */ /* 0x001fe200030e0605 */
[----:B------:R-:W-:Y:S01]  /*3160*/  SHF.R.S32.HI R10, RZ, 0x1f, R9 ;  /* 0x0000001fff0a7819 */ /* 0x000fe20000011409 */
[----:B------:R-:W-:Y:S01]  /*3170*/  @!P1 IMAD.MOV.U32 R6, RZ, RZ, R22 ;  /* 0x000000ffff069224 */ /* 0x000fe200078e0016 */
[----:B------:R-:W-:Y:S01]  /*3180*/  IADD3 R11, P6, PT, R9, R2, RZ ;  /* 0x00000002090b7210 */ /* 0x000fe20007fde0ff */
[----:B------:R-:W-:Y:S04]  /*3190*/  STL [R1+0x964], R22 ;  /* 0x0009641601007387 */ /* 0x000fe80000100800 */
[----:B------:R0:W-:Y:S04]  /*31a0*/  STL [R1+0x960], R7 ;  /* 0x0009600701007387 */ /* 0x0001e80000100800 */
[----:B------:R0:W2:Y:S02]  /*31b0*/  @!P1 LDG.E.U8 R30, desc[UR20][R6.64] ;  /* 0x00000014061e9981 */ /* 0x0000a4000c1e1100 */
[----:B0-----:R-:W-:-:S02]  /*31c0*/  IMAD.MOV.U32 R7, RZ, RZ, R11 ;  /* 0x000000ffff077224 */ /* 0x001fc400078e000b */
[----:B------:R-:W-:Y:S01]  /*31d0*/  IMAD.X R6, R10, 0x1, R3, P6 ;  /* 0x000000010a067824 */ /* 0x000fe200030e0603 */
[----:B------:R0:W-:Y:S04]  /*31e0*/  STL [R1+0x9dc], R11 ;  /* 0x0009dc0b01007387 */ /* 0x0001e80000100800 */
[----:B------:R-:W-:Y:S01]  /*31f0*/  @!P0 LOP3.LUT R7, R7, R6, RZ, 0x3c, !PT ;  /* 0x0000000607078212 */ /* 0x000fe200078e3cff */
[----:B------:R1:W-:Y:S01]  /*3200*/  STL [R1+0x9d8], R6 ;  /* 0x0009d80601007387 */ /* 0x0003e20000100800 */
[----:B0-----:R-:W-:Y:S02]  /*3210*/  IADD3 R11, P6, PT, R9, R4, RZ ;  /* 0x00000004090b7210 */ /* 0x001fe40007fde0ff */
[----:B-1----:R-:W-:Y:S01]  /*3220*/  @!P0 LOP3.LUT R6, R7, R6, RZ, 0x3c, !PT ;  /* 0x0000000607068212 */ /* 0x002fe200078e3cff */
[----:B------:R-:W-:-:S03]  /*3230*/  IMAD R9, R14, 0x70, RZ ;  /* 0x000000700e097824 */ /* 0x000fc600078e02ff */
[----:B------:R-:W-:Y:S01]  /*3240*/  @!P0 LOP3.LUT R7, R7, R6, RZ, 0x3c, !PT ;  /* 0x0000000607078212 */ /* 0x000fe200078e3cff */
[----:B------:R-:W-:Y:S01]  /*3250*/  IMAD.X R22, R10, 0x1, R5, P6 ;  /* 0x000000010a167824 */ /* 0x000fe200030e0605 */
[----:B------:R-:W-:-:S03]  /*3260*/  ISETP.GE.U32.AND P1, PT, R8, 0x7fffff77, PT ;  /* 0x7fffff770800780c */ /* 0x000fc60003f26070 */
[----:B------:R0:W2:Y:S01]  /*3270*/  @!P0 LDG.E.U8 R25, desc[UR20][R6.64] ;  /* 0x0000001406198981 */ /* 0x0000a2000c1e1100 */
[----:B------:R-:W-:Y:S02]  /*3280*/  SHF.R.S32.HI R10, RZ, 0x1f, R9 ;  /* 0x0000001fff0a7819 */ /* 0x000fe40000011409 */
[----:B------:R-:W-:Y:S01]  /*3290*/  IADD3 R8, P6, PT, R9, R2, RZ ;  /* 0x0000000209087210 */ /* 0x000fe20007fde0ff */
[----:B0-----:R-:W-:Y:S02]  /*32a0*/  @!P0 IMAD.MOV.U32 R6, RZ, RZ, R11 ;  /* 0x000000ffff068224 */ /* 0x001fe400078e000b */
[----:B------:R-:W-:-:S05]  /*32b0*/  @!P0 IMAD.MOV.U32 R7, RZ, RZ, R22 ;  /* 0x000000ffff078224 */ /* 0x000fca00078e0016 */
[----:B------:R0:W2:Y:S04]  /*32c0*/  @!P0 LDG.E.U8 R18, desc[UR20][R6.64] ;  /* 0x0000001406128981 */ /* 0x0000a8000c1e1100 */
[----:B------:R-:W-:Y:S01]  /*32d0*/  STL [R1+0x9e4], R11 ;  /* 0x0009e40b01007387 */ /* 0x000fe20000100800 */
[----:B0-----:R-:W-:Y:S02]  /*32e0*/  IMAD.MOV.U32 R7, RZ, RZ, R8 ;  /* 0x000000ffff077224 */ /* 0x001fe400078e0008 */
[----:B------:R-:W-:Y:S01]  /*32f0*/  IMAD.X R6, R10, 0x1, R3, P6 ;  /* 0x000000010a067824 */ /* 0x000fe200030e0603 */
[----:B------:R-:W-:Y:S04]  /*3300*/  STL [R1+0x9e0], R22 ;  /* 0x0009e01601007387 */ /* 0x000fe80000100800 */
[-C--:B------:R-:W-:Y:S01]  /*3310*/  @!P3 LOP3.LUT R7, R7, R6.reuse, RZ, 0x3c, !PT ;  /* 0x000000060707b212 */ /* 0x080fe200078e3cff */
[----:B------:R-:W-:Y:S04]  /*3320*/  STL [R1+0xa5c], R8 ;  /* 0x000a5c0801007387 */ /* 0x000fe80000100800 */
[----:B------:R0:W-:Y:S02]  /*3330*/  STL [R1+0xa58], R6 ;  /* 0x000a580601007387 */ /* 0x0001e40000100800 */
[----:B0-----:R-:W-:-:S04]  /*3340*/  @!P3 LOP3.LUT R6, R7, R6, RZ, 0x3c, !PT ;  /* 0x000000060706b212 */ /* 0x001fc800078e3cff */
[----:B------:R-:W-:-:S05]  /*3350*/  @!P3 LOP3.LUT R7, R7, R6, RZ, 0x3c, !PT ;  /* 0x000000060707b212 */ /* 0x000fca00078e3cff */
[----:B------:R0:W2:Y:S01]  /*3360*/  @!P3 LDG.E.U8 R16, desc[UR20][R6.64] ;  /* 0x000000140610b981 */ /* 0x0000a2000c1e1100 */
[----:B------:R-:W-:Y:S01]  /*3370*/  IADD3 R22, P6, PT, R9, R4, RZ ;  /* 0x0000000409167210 */ /* 0x000fe20007fde0ff */
[----:B------:R-:W-:-:S04]  /*3380*/  IMAD R11, R14, 0x78, RZ ;  /* 0x000000780e0b7824 */ /* 0x000fc800078e02ff */
[----:B0-----:R-:W-:Y:S01]  /*3390*/  IMAD.X R7, R10, 0x1, R5, P6 ;  /* 0x000000010a077824 */ /* 0x001fe200030e0605 */
[----:B------:R-:W-:Y:S01]  /*33a0*/  IADD3 R9, P6, PT, R11, R2, RZ ;  /* 0x000000020b097210 */ /* 0x000fe20007fde0ff */
[----:B------:R-:W-:-:S05]  /*33b0*/  @!P3 IMAD.MOV.U32 R6, RZ, RZ, R22 ;  /* 0x000000ffff06b224 */ /* 0x000fca00078e0016 */
[----:B------:R0:W3:Y:S02]  /*33c0*/  @!P3 LDG.E.U8 R24, desc[UR20][R6.64] ;  /* 0x000000140618b981 */ /* 0x0000e4000c1e1100 */
[----:B0-----:R-:W-:Y:S01]  /*33d0*/  @!P4 IMAD.MOV.U32 R6, RZ, RZ, R9 ;  /* 0x000000ffff06c224 */ /* 0x001fe200078e0009 */
[----:B------:R-:W-:Y:S02]  /*33e0*/  PRMT R160, RZ, 0x7610, R160 ;  /* 0x00007610ffa07816 */ /* 0x000fe400000000a0 */
[----:B------:R-:W-:Y:S01]  /*33f0*/  PRMT R96, RZ, 0x7610, R96 ;  /* 0x00007610ff607816 */ /* 0x000fe20000000060 */
[----:B--2---:R0:W-:Y:S02]  /*3400*/  STL [R1+0x118], R16 ;  /* 0x0001181001007387 */ /* 0x0041e40000100800 */
[----:B0-----:R-:W-:Y:S02]  /*3410*/  SHF.R.S32.HI R16, RZ, 0x1f, R11 ;  /* 0x0000001fff107819 */ /* 0x001fe4000001140b */
[----:B------:R0:W-:Y:S03]  /*3420*/  STL [R1+0xa64], R22 ;  /* 0x000a641601007387 */ /* 0x0001e60000100800 */
[----:B------:R-:W-:Y:S01]  /*3430*/  IMAD.X R10, R16, 0x1, R3, P6 ;  /* 0x00000001100a7824 */ /* 0x000fe200030e0603 */
[----:B------:R1:W-:Y:S01]  /*3440*/  STL [R1+0xa60], R7 ;  /* 0x000a600701007387 */ /* 0x0003e20000100800 */
[----:B0-----:R-:W-:-:S02]  /*3450*/  IADD3 R22, P6, PT, R11, R4, RZ ;  /* 0x000000040b167210 */ /* 0x001fc40007fde0ff */
[----:B-1----:R-:W-:Y:S01]  /*3460*/  @!P4 IMAD.MOV.U32 R7, RZ, RZ, R10 ;  /* 0x000000ffff07c224 */ /* 0x002fe200078e000a */
[----:B------:R0:W-:Y:S04]  /*3470*/  STL [R1+0xadc], R9 ;  /* 0x000adc0901007387 */ /* 0x0001e80000100800 */
[----:B------:R1:W2:Y:S04]  /*3480*/  @!P4 LDG.E.U8 R31, desc[UR20][R6.64] ;  /* 0x00000014061fc981 */ /* 0x0002a8000c1e1100 */
[----:B------:R3:W-:Y:S01]  /*3490*/  STL [R1+0xad8], R10 ;  /* 0x000ad80a01007387 */ /* 0x0007e20000100800 */
[----:B-1----:R-:W-:Y:S01]  /*34a0*/  IMAD.X R7, R16, 0x1, R5, P6 ;  /* 0x0000000110077824 */ /* 0x002fe200030e0605 */
[----:B0-----:R-:W-:Y:S01]  /*34b0*/  IADD3 R9, P6, PT, R2, R14, RZ ;  /* 0x0000000e02097210 */ /* 0x001fe20007fde0ff */
[----:B------:R-:W-:Y:S01]  /*34c0*/  @!P4 IMAD.MOV.U32 R6, RZ, RZ, R22 ;  /* 0x000000ffff06c224 */ /* 0x000fe200078e0016 */
[----:B---3--:R-:W-:Y:S01]  /*34d0*/  SHF.R.S32.HI R10, RZ, 0x1f, R14 ;  /* 0x0000001fff0a7819 */ /* 0x008fe2000001140e */
[----:B------:R-:W-:Y:S04]  /*34e0*/  STL [R1+0xae4], R22 ;  /* 0x000ae41601007387 */ /* 0x000fe80000100800 */
[----:B------:R0:W-:Y:S04]  /*34f0*/  STL [R1+0xae0], R7 ;  /* 0x000ae00701007387 */ /* 0x0001e80000100800 */
[----:B------:R0:W3:Y:S02]  /*3500*/  @!P4 LDG.E.U8 R23, desc[UR20][R6.64] ;  /* 0x000000140617c981 */ /* 0x0000e4000c1e1100 */
[----:B0-----:R-:W-:-:S02]  /*3510*/  IMAD.MOV.U32 R7, RZ, RZ, R9 ;  /* 0x000000ffff077224 */ /* 0x001fc400078e0009 */
[----:B------:R-:W-:Y:S01]  /*3520*/  IMAD.X R6, R10, 0x1, R3, P6 ;  /* 0x000000010a067824 */ /* 0x000fe200030e0603 */
[----:B------:R-:W-:Y:S04]  /*3530*/  STL [R1+0x140], R9 ;  /* 0x0001400901007387 */ /* 0x000fe80000100800 */
[----:B------:R-:W-:Y:S01]  /*3540*/  @!P2 LOP3.LUT R7, R7, R6, RZ, 0x3c, !PT ;  /* 0x000000060707a212 */ /* 0x000fe200078e3cff */
[----:B------:R0:W-:Y:S01]  /*3550*/  STL [R1+0x138], R6 ;  /* 0x0001380601007387 */ /* 0x0001e20000100800 */
[----:B------:R-:W-:Y:S02]  /*3560*/  IADD3 R22, P6, PT, R4, R14, RZ ;  /* 0x0000000e04167210 */ /* 0x000fe40007fde0ff */
[----:B0-----:R-:W-:-:S04]  /*3570*/  @!P2 LOP3.LUT R6, R7, R6, RZ, 0x3c, !PT ;  /* 0x000000060706a212 */ /* 0x001fc800078e3cff */
        /* <DEDUP_REMOVED lines=30> */
[----:B------:R-:W-:-:S05]  /*3760*/  VIADD R8, R144, 0xffffffee ;  /* 0xffffffee90087836 */ /* 0x000fca0000000000 */
[----:B------:R-:W-:Y:S01]  /*3770*/  ISETP.GE.U32.AND P0, PT, R8, 0x7fffff6f, PT ;  /* 0x7fffff6f0800780c */ /* 0x000fe20003f06070 */
[----:B------:R-:W-:-:S05]  /*3780*/  VIADD R8, R144, 0xffffffe6 ;  /* 0xffffffe690087836 */ /* 0x000fca0000000000 */
[----:B------:R-:W-:Y:S01]  /*3790*/  ISETP.GE.U32.AND P3, PT, R8, 0x7fffff67, PT ;  /* 0x7fffff670800780c */ /* 0x000fe20003f66070 */
[----:B------:R-:W-:Y:S02]  /*37a0*/  VIADD R8, R144, 0xffffffde ;  /* 0xffffffde90087836 */ /* 0x000fe40000000000 */
[----:B------:R-:W-:-:S03]  /*37b0*/  IMAD R9, R14, 0x11, RZ ;  /* 0x000000110e097824 */ /* 0x000fc600078e02ff */
[----:B------:R-:W-:Y:S01]  /*37c0*/  ISETP.GE.U32.AND P4, PT, R8, 0x7fffff5f, PT ;  /* 0x7fffff5f0800780c */ /* 0x000fe20003f86070 */
[----:B------:R-:W-:Y:S01]  /*37d0*/  VIADD R8, R144, 0xffffffd6 ;  /* 0xffffffd690087836 */ /* 0x000fe20000000000 */
[----:B------:R-:W-:-:S04]  /*37e0*/  IADD3 R22, P6, PT, R9, R2, RZ ;  /* 0x0000000209167210 */ /* 0x000fc80007fde0ff */
[----:B------:R-:W-:Y:S02]  /*37f0*/  ISETP.GE.U32.AND P2, PT, R8, 0x7fffff57, PT ;  /* 0x7fffff570800780c */ /* 0x000fe40003f46070 */
[----:B------:R-:W-:Y:S01]  /*3800*/  SHF.R.S32.HI R8, RZ, 0x1f, R9 ;  /* 0x0000001fff087819 */ /* 0x000fe20000011409 */
[----:B0-----:R-:W-:-:S04]  /*3810*/  IMAD.MOV.U32 R7, RZ, RZ, R22 ;  /* 0x000000ffff077224 */ /* 0x001fc800078e0016 */
        /* <DEDUP_REMOVED lines=22> */
[----:B------:R-:W-:-:S05]  /*3980*/  IMAD R9, R14, 0x19, RZ ;  /* 0x000000190e097824 */ /* 0x000fca00078e02ff */
[----:B------:R-:W-:Y:S02]  /*3990*/  SHF.R.S32.HI R8, RZ, 0x1f, R9 ;  /* 0x0000001fff087819 */ /* 0x000fe40000011409 */
        /* <DEDUP_REMOVED lines=357> */
[----:B------:R-:W-:-:S03]  /*4ff0*/  IMAD.SHL.U32 R9, R14, 0x2, RZ ;  /* 0x000000020e097824 */ /* 0x000fc600078e00ff */
        /* <DEDUP_REMOVED lines=42> */
[----:B------:R-:W-:Y:S01]  /*52a0*/  IADD3 R22, P6, PT, R9, R4, RZ ;  /* 0x0000000409167210 */ /* 0x000fe20007fde0ff */
[----:B------:R-:W-:-:S04]  /*52b0*/  VIADD R10, R144, 0xffffffed ;  /* 0xffffffed900a7836 */ /* 0x000fc80000000000 */
[----:B0-----:R-:W-:Y:S02]  /*52c0*/  IMAD.MOV.U32 R7, RZ, RZ, R22 ;  /* 0x000000ffff077224 */ /* 0x001fe400078e0016 */
[----:B------:R-:W-:Y:S01]  /*52d0*/  IMAD.X R6, R8, 0x1, R5, P6 ;  /* 0x0000000108067824 */ /* 0x000fe200030e0605 */
[----:B------:R-:W-:-:S04]  /*52e0*/  ISETP.GE.U32.AND P3, PT, R10, 0x7fffff6e, PT ;  /* 0x7fffff6e0a00780c */ /* 0x000fc80003f66070 */
[----:B------:R-:W-:Y:S01]  /*52f0*/  @!P0 LOP3.LUT R7, R7, R6, RZ, 0x3c, !PT ;  /* 0x0000000607078212 */ /* 0x000fe200078e3cff */
[----:B------:R-:W-:-:S05]  /*5300*/  IMAD R9, R14, 0x12, RZ ;  /* 0x000000120e097824 */ /* 0x000fca00078e02ff */
[----:B------:R-:W-:Y:S01]  /*5310*/  SHF.R.S32.HI R8, RZ, 0x1f, R9 ;  /* 0x0000001fff087819 */ /* 0x000fe20000011409 */
[----:B--2---:R0:W-:Y:S04]  /*5320*/  STL [R1+0x1c], R39 ;  /* 0x00001c2701007387 */ /* 0x0041e80000100800 */
[----:B0-----:R-:W2:Y:S04]  /*5330*/  LDL.LU R39, [R1+0xc68] ;  /* 0x000c680001277983 */ /* 0x001ea80000300800 */
[----:B------:R-:W-:Y:S04]  /*5340*/  STL [R1+0x1e4], R22 ;  /* 0x0001e41601007387 */ /* 0x000fe80000100800 */
[----:B------:R0:W-:Y:S02]  /*5350*/  STL [R1+0x1e0], R6 ;  /* 0x0001e00601007387 */ /* 0x0001e40000100800 */
[----:B0-----:R-:W-:-:S02]  /*5360*/  @!P0 LOP3.LUT R6, R7, R6, RZ, 0x3c, !PT ;  /* 0x0000000607068212 */ /* 0x001fc400078e3cff */
[----:B------:R-:W-:Y:S02]  /*5370*/  IADD3 R22, P6, PT, R9, R2, RZ ;  /* 0x0000000209167210 */ /* 0x000fe40007fde0ff */
[----:B------:R-:W-:-:S05]  /*5380*/  @!P0 LOP3.LUT R7, R7, R6, RZ, 0x3c, !PT ;  /* 0x0000000607078212 */ /* 0x000fca00078e3cff */
[----:B------:R0:W2:Y:S02]  /*5390*/  @!P0 LDG.E.U8 R21, desc[UR20][R6.64] ;  /* 0x0000001406158981 */ /* 0x0000a4000c1e1100 */
[----:B0-----:R-:W-:Y:S02]  /*53a0*/  IMAD.X R7, R8, 0x1, R3, P6 ;  /* 0x0000000108077824 */ /* 0x001fe400030e0603 */
[----:B------:R-:W-:-:S05]  /*53b0*/  @!P3 IMAD.MOV.U32 R6, RZ, RZ, R22 ;  /* 0x000000ffff06b224 */ /* 0x000fca00078e0016 */
[----:B------:R-:W3:Y:S01]  /*53c0*/  @!P3 LDG.E.U8 R20, desc[UR20][R6.64] ;  /* 0x000000140614b981 */ /* 0x000ee2000c1e1100 */
[----:B------:R-:W-:-:S03]  /*53d0*/  VIADD R10, R144, 0xffffffe5 ;  /* 0xffffffe5900a7836 */ /* 0x000fc60000000000 */
[----:B------:R-:W-:Y:S02]  /*53e0*/  STL [R1+0x260], R22 ;  /* 0x0002601601007387 */ /* 0x000fe40000100800 */
[----:B------:R-:W-:Y:S02]  /*53f0*/  ISETP.GE.U32.AND P4, PT, R10, 0x7fffff66, PT ;  /* 0x7fffff660a00780c */ /* 0x000fe40003f86070 */
[----:B------:R-:W-:Y:S02]  /*5400*/  PRMT R16, RZ, 0x7610, R16 ;  /* 0x00007610ff107816 */ /* 0x000fe40000000010 */
[----:B------:R-:W-:Y:S01]  /*5410*/  PRMT R11, RZ, 0x7610, R11 ;  /* 0x00007610ff0b7816 */ /* 0x000fe2000000000b */
[----:B--2---:R0:W-:Y:S04]  /*5420*/  STL [R1+0x18], R21 ;  /* 0x0000181501007387 */ /* 0x0041e80000100800 */
[----:B------:R1:W-:Y:S01]  /*5430*/  STL [R1+0x25c], R7 ;  /* 0x00025c0701007387 */ /* 0x0003e20000100800 */
[----:B0-----:R-:W-:Y:S01]  /*5440*/  IADD3 R21, P6, PT, R9, R4, RZ ;  /* 0x0000000409157210 */ /* 0x001fe20007fde0ff */
[----:B------:R-:W-:-:S04]  /*5450*/  IMAD R9, R14, 0x1a, RZ ;  /* 0x0000001a0e097824 */ /* 0x000fc800078e02ff */
[----:B------:R-:W-:Y:S01]  /*5460*/  STL [R1+0x268], R21 ;  /* 0x0002681501007387 */ /* 0x000fe20000100800 */
[----:B------:R-:W-:Y:S01]  /*5470*/  IMAD.X R22, R8, 0x1, R5, P6 ;  /* 0x0000000108167824 */ /* 0x000fe200030e0605 */
[----:B------:R-:W-:Y:S02]  /*5480*/  SHF.R.S32.HI R8, RZ, 0x1f, R9 ;  /* 0x0000001fff087819 */ /* 0x000fe40000011409 */
[----:B---3--:R0:W-:Y:S01]  /*5490*/  STL [R1+0x14], R20 ;  /* 0x0000141401007387 */ /* 0x0081e20000100800 */
[----:B------:R-:W-:Y:S02]  /*54a0*/  @!P3 IMAD.MOV.U32 R6, RZ, RZ, R21 ;  /* 0x000000ffff06b224 */ /* 0x000fe400078e0015 */
[----:B-1----:R-:W-:-:S05]  /*54b0*/  @!P3 IMAD.MOV.U32 R7, RZ, RZ, R22 ;  /* 0x000000ffff07b224 */ /* 0x002fca00078e0016 */
[----:B------:R1:W2:Y:S01]  /*54c0*/  @!P3 LDG.E.U8 R16, desc[UR20][R6.64] ;  /* 0x000000140610b981 */ /* 0x0002a2000c1e1100 */
[----:B0-----:R-:W-:-:S05]  /*54d0*/  IADD3 R20, P6, PT, R9, R2, RZ ;  /* 0x0000000209147210 */ /* 0x001fca0007fde0ff */
[----:B------:R-:W-:Y:S02]  /*54e0*/  IMAD.X R21, R8, 0x1, R3, P6 ;  /* 0x0000000108157824 */ /* 0x000fe400030e0603 */
[----:B-1----:R-:W-:Y:S02]  /*54f0*/  @!P4 IMAD.MOV.U32 R6, RZ, RZ, R20 ;  /* 0x000000ffff06c224 */ /* 0x002fe400078e0014 */
[----:B------:R-:W-:-:S05]  /*5500*/  @!P4 IMAD.MOV.U32 R7, RZ, RZ, R21 ;  /* 0x000000ffff07c224 */ /* 0x000fca00078e0015 */
[----:B------:R-:W3:Y:S01]  /*5510*/  @!P4 LDG.E.U8 R11, desc[UR20][R6.64] ;  /* 0x00000014060bc981 */ /* 0x000ee2000c1e1100 */
[----:B------:R-:W-:-:S03]  /*5520*/  VIADD R10, R144, 0xffffffdd ;  /* 0xffffffdd900a7836 */ /* 0x000fc60000000000 */
[----:B------:R-:W-:Y:S04]  /*5530*/  STL [R1+0x264], R22 ;  /* 0x0002641601007387 */ /* 0x000fe80000100800 */
[----:B------:R-:W-:Y:S01]  /*5540*/  STL [R1+0x2e0], R20 ;  /* 0x0002e01401007387 */ /* 0x000fe20000100800 */
[----:B------:R-:W-:Y:S02]  /*5550*/  ISETP.GE.U32.AND P2, PT, R10, 0x7fffff5e, PT ;  /* 0x7fffff5e0a00780c */ /* 0x000fe40003f46070 */
[----:B------:R-:W-:Y:S02]  /*5560*/  PRMT R63, RZ, 0x7610, R63 ;  /* 0x00007610ff3f7816 */ /* 0x000fe4000000003f */
[----:B------:R-:W-:Y:S01]  /*5570*/  PRMT R62, RZ, 0x7610, R62 ;  /* 0x00007610ff3e7816 */ /* 0x000fe2000000003e */
[----:B--2---:R0:W-:Y:S04]  /*5580*/  STL [R1+0x10], R16 ;  /* 0x0000101001007387 */ /* 0x0041e80000100800 */
[----:B------:R-:W-:Y:S01]  /*5590*/  STL [R1+0x2dc], R21 ;  /* 0x0002dc1501007387 */ /* 0x000fe20000100800 */
[----:B0-----:R-:W-:Y:S01]  /*55a0*/  IADD3 R16, P6, PT, R9, R4, RZ ;  /* 0x0000000409107210 */ /* 0x001fe20007fde0ff */
[----:B------:R-:W-:-:S04]  /*55b0*/  IMAD R9, R14, 0x22, RZ ;  /* 0x000000220e097824 */ /* 0x000fc800078e02ff */
[----:B------:R-:W-:Y:S01]  /*55c0*/  STL [R1+0x2e8], R16 ;  /* 0x0002e81001007387 */ /* 0x000fe20000100800 */
[----:B------:R-:W-:Y:S01]  /*55d0*/  IMAD.X R20, R8, 0x1, R5, P6 ;  /* 0x0000000108147824 */ /* 0x000fe200030e0605 */
[----:B------:R-:W-:Y:S02]  /*55e0*/  SHF.R.S32.HI R8, RZ, 0x1f, R9 ;  /* 0x0000001fff087819 */ /* 0x000fe40000011409 */
[----:B---3--:R0:W-:Y:S01]  /*55f0*/  STL [R1+0xc], R11 ;  /* 0x00000c0b01007387 */ /* 0x0081e20000100800 */
[----:B------:R-:W-:Y:S02]  /*5600*/  @!P4 IMAD.MOV.U32 R6, RZ, RZ, R16 ;  /* 0x000000ffff06c224 */ /* 0x000fe400078e0010 */
[----:B------:R-:W-:Y:S01]  /*5610*/  @!P4 IMAD.MOV.U32 R7, RZ, RZ, R20 ;  /* 0x000000ffff07c224 */ /* 0x000fe200078e0014 */
[----:B------:R1:W-:Y:S04]  /*5620*/  STL [R1+0x2e4], R20 ;  /* 0x0002e41401007387 */ /* 0x0003e80000100800 */
[----:B------:R2:W3:Y:S01]  /*5630*/  @!P4 LDG.E.U8 R63, desc[UR20][R6.64] ;  /* 0x00000014063fc981 */ /* 0x0004e2000c1e1100 */
[----:B0-----:R-:W-:-:S05]  /*5640*/  IADD3 R11, P6, PT, R9, R2, RZ ;  /* 0x00000002090b7210 */ /* 0x001fca0007fde0ff */
[----:B-1----:R-:W-:Y:S02]  /*5650*/  IMAD.X R20, R8, 0x1, R3, P6 ;  /* 0x0000000108147824 */ /* 0x002fe400030e0603 */
[----:B--2---:R-:W-:Y:S02]  /*5660*/  @!P2 IMAD.MOV.U32 R6, RZ, RZ, R11 ;  /* 0x000000ffff06a224 */ /* 0x004fe400078e000b */
[----:B------:R-:W-:-:S05]  /*5670*/  @!P2 IMAD.MOV.U32 R7, RZ, RZ, R20 ;  /* 0x000000ffff07a224 */ /* 0x000fca00078e0014 */
[----:B------:R0:W2:Y:S01]  /*5680*/  @!P2 LDG.E.U8 R62, desc[UR20][R6.64] ;  /* 0x00000014063ea981 */ /* 0x0000a2000c1e1100 */
[----:B------:R-:W-:Y:S01]  /*5690*/  VIADD R10, R144, 0xffffffd5 ;  /* 0xffffffd5900a7836 */ /* 0x000fe20000000000 */
[----:B------:R-:W-:Y:S01]  /*56a0*/  IADD3 R16, P6, PT, R9, R4, RZ ;  /* 0x0000000409107210 */ /* 0x000fe20007fde0ff */
[----:B------:R-:W-:Y:S01]  /*56b0*/  IMAD R9, R14, 0x2a, RZ ;  /* 0x0000002a0e097824 */ /* 0x000fe200078e02ff */
[----:B------:R-:W-:Y:S02]  /*56c0*/  STL [R1+0x360], R11 ;  /* 0x0003600b01007387 */ /* 0x000fe40000100800 */
[----:B------:R-:W-:Y:S02]  /*56d0*/  ISETP.GE.U32.AND P1, PT, R10, 0x7fffff56, PT ;  /* 0x7fffff560a00780c */ /* 0x000fe40003f26070 */
[----:B------:R-:W-:Y:S01]  /*56e0*/  PRMT R61, RZ, 0x7610, R61 ;  /* 0x00007610ff3d7816 */ /* 0x000fe2000000003d */
[----:B0-----:R-:W-:Y:S01]  /*56f0*/  @!P2 IMAD.MOV.U32 R6, RZ, RZ, R16 ;  /* 0x000000ffff06a224 */ /* 0x001fe200078e0010 */
[----:B------:R-:W-:Y:S01]  /*5700*/  PRMT R60, RZ, 0x7610, R60 ;  /* 0x00007610ff3c7816 */ /* 0x000fe2000000003c */
[----:B---3--:R-:W-:Y:S04]  /*5710*/  STL [R1+0xc00], R63 ;  /* 0x000c003f01007387 */ /* 0x008fe80000100800 */
[----:B------:R0:W-:Y:S04]  /*5720*/  STL [R1+0x35c], R20 ;  /* 0x00035c1401007387 */ /* 0x0001e80000100800 */
[----:B------:R-:W-:Y:S01]  /*5730*/  STL [R1+0x368], R16 ;  /* 0x0003681001007387 */ /* 0x000fe20000100800 */
[----:B0-----:R-:W-:Y:S01]  /*5740*/  IMAD.X R20, R8, 0x1, R5, P6 ;  /* 0x0000000108147824 */ /* 0x001fe200030e0605 */
[----:B------:R-:W-:-:S02]  /*5750*/  SHF.R.S32.HI R8, RZ, 0x1f, R9 ;  /* 0x0000001fff087819 */ /* 0x000fc40000011409 */
[----:B------:R-:W-:Y:S01]  /*5760*/  IADD3 R11, P6, PT, R9, R2, RZ ;  /* 0x00000002090b7210 */ /* 0x000fe20007fde0ff */
[----:B--2---:R-:W-:Y:S01]  /*5770*/  STL [R1+0xc04], R62 ;  /* 0x000c043e01007387 */ /* 0x004fe20000100800 */
[----:B------:R-:W-:-:S03]  /*5780*/  @!P2 IMAD.MOV.U32 R7, RZ, RZ, R20 ;  /* 0x000000ffff07a224 */ /* 0x000fc600078e0014 */
[----:B------:R0:W-:Y:S04]  /*5790*/  STL [R1+0x364], R20 ;  /* 0x0003641401007387 */ /* 0x0001e80000100800 */
[----:B------:R1:W2:Y:S01]  /*57a0*/  @!P2 LDG.E.U8 R61, desc[UR20][R6.64] ;  /* 0x00000014063da981 */ /* 0x0002a2000c1e1100 */
[----:B0-----:R-:W-:Y:S02]  /*57b0*/  IMAD.X R20, R8, 0x1, R3, P6 ;  /* 0x0000000108147824 */ /* 0x001fe400030e0603 */
[----:B-1----:R-:W-:Y:S02]  /*57c0*/  @!P1 IMAD.MOV.U32 R6, RZ, RZ, R11 ;  /* 0x000000ffff069224 */ /* 0x002fe400078e000b */
[----:B------:R-:W-:-:S05]  /*57d0*/  @!P1 IMAD.MOV.U32 R7, RZ, RZ, R20 ;  /* 0x000000ffff079224 */ /* 0x000fca00078e0014 */
[----:B------:R0:W3:Y:S01]  /*57e0*/  @!P1 LDG.E.U8 R60, desc[UR20][R6.64] ;  /* 0x00000014063c9981 */ /* 0x0000e2000c1e1100 */
        /* <DEDUP_REMOVED lines=8> */
[----:B--2---:R-:W-:Y:S04]  /*5870*/  STL [R1+0xc08], R61 ;  /* 0x000c083d01007387 */ /* 0x004fe80000100800 */
[----:B------:R0:W-:Y:S04]  /*5880*/  STL [R1+0x404], R20 ;  /* 0x0004041401007387 */ /* 0x0001e80000100800 */
[----:B------:R-:W-:Y:S01]  /*5890*/  STL [R1+0x410], R16 ;  /* 0x0004101001007387 */ /* 0x000fe20000100800 */
[----:B0-----:R-:W-:Y:S01]  /*58a0*/  IMAD.X R20, R8, 0x1, R5, P6 ;  /* 0x0000000108147824 */ /* 0x001fe200030e0605 */
[----:B------:R-:W-:-:S02]  /*58b0*/  SHF.R.S32.HI R8, RZ, 0x1f, R9 ;  /* 0x0000001fff087819 */ /* 0x000fc40000011409 */
[----:B------:R-:W-:Y:S01]  /*58c0*/  IADD3 R11, P6, PT, R9, R2, RZ ;  /* 0x00000002090b7210 */ /* 0x000fe20007fde0ff */
[----:B---3--:R-:W-:Y:S01]  /*58d0*/  STL [R1+0xc0c], R60 ;  /* 0x000c0c3c01007387 */ /* 0x008fe20000100800 */
        /* <DEDUP_REMOVED lines=165> */
[----:B------:R-:W-:Y:S01]  /*6330*/  ISETP.GE.U32.AND P2, PT, R10, 0x7fffff0e, PT ;  /* 0x7fffff0e0a00780c */ /* 0x000fe20003f46070 */
[----:B0-----:R-:W-:Y:S01]  /*6340*/  @!P4 IMAD.MOV.U32 R6, RZ, RZ, R16 ;  /* 0x000000ffff06c224 */ /* 0x001fe200078e0010 */
        /* <DEDUP_REMOVED lines=59> */
[----:B------:R-:W-:Y:S02]  /*6700*/  VIADD R10, R144, 0xffffffec ;  /* 0xffffffec900a7836 */ /* 0x000fe40000000000 */
[----:B0-----:R-:W-:-:S03]  /*6710*/  @!P0 IMAD.MOV.U32 R6, RZ, RZ, R16 ;  /* 0x000000ffff068224 */ /* 0x001fc600078e0010 */
[----:B------:R-:W-:Y:S01]  /*6720*/  ISETP.GE.U32.AND P4, PT, R10, 0x7fffff6d, PT ;  /* 0x7fffff6d0a00780c */ /* 0x000fe20003f86070 */
[----:B------:R-:W-:-:S05]  /*6730*/  VIADD R10, R144, 0xffffffe4 ;  /* 0xffffffe4900a7836 */ /* 0x000fca0000000000 */
[----:B------:R-:W-:Y:S01]  /*6740*/  ISETP.GE.U32.AND P2, PT, R10, 0x7fffff65, PT ;  /* 0x7fffff650a00780c */ /* 0x000fe20003f46070 */
[----:B------:R-:W-:-:S05]  /*6750*/  VIADD R10, R144, 0xffffffdc ;  /* 0xffffffdc900a7836 */ /* 0x000fca0000000000 */
[----:B------:R-:W-:Y:S01]  /*6760*/  ISETP.GE.U32.AND P1, PT, R10, 0x7fffff5d, PT ;  /* 0x7fffff5d0a00780c */ /* 0x000fe20003f26070 */
[----:B------:R-:W-:Y:S01]  /*6770*/  VIADD R10, R144, 0xffffffd4 ;  /* 0xffffffd4900a7836 */ /* 0x000fe20000000000 */
[----:B------:R-:W-:Y:S02]  /*6780*/  PRMT R134, RZ, 0x7610, R134 ;  /* 0x00007610ff867816 */ /* 0x000fe40000000086 */
[----:B------:R-:W-:Y:S02]  /*6790*/  PRMT R133, RZ, 0x7610, R133 ;  /* 0x00007610ff857816 */ /* 0x000fe40000000085 */
[----:B------:R-:W-:Y:S02]  /*67a0*/  PRMT R132, RZ, 0x7610, R132 ;  /* 0x00007610ff847816 */ /* 0x000fe40000000084 */
[----:B------:R-:W-:Y:S02]  /*67b0*/  PRMT R131, RZ, 0x7610, R131 ;  /* 0x00007610ff837816 */ /* 0x000fe40000000083 */
[----:B------:R-:W-:-:S02]  /*67c0*/  PRMT R130, RZ, 0x7610, R130 ;  /* 0x00007610ff827816 */ /* 0x000fc40000000082 */
[----:B------:R-:W-:Y:S02]  /*67d0*/  PRMT R129, RZ, 0x7610, R129 ;  /* 0x00007610ff817816 */ /* 0x000fe40000000081 */
[----:B------:R-:W-:Y:S02]  /*67e0*/  PRMT R128, RZ, 0x7610, R128 ;  /* 0x00007610ff807816 */ /* 0x000fe40000000080 */
[----:B------:R-:W-:Y:S02]  /*67f0*/  PRMT R127, RZ, 0x7610, R127 ;  /* 0x00007610ff7f7816 */ /* 0x000fe4000000007f */
[----:B------:R-:W-:Y:S02]  /*6800*/  PRMT R126, RZ, 0x7610, R126 ;  /* 0x00007610ff7e7816 */ /* 0x000fe4000000007e */
[----:B------:R-:W-:Y:S02]  /*6810*/  PRMT R125, RZ, 0x7610, R125 ;  /* 0x00007610ff7d7816 */ /* 0x000fe4000000007d */
[----:B------:R-:W-:-:S02]  /*6820*/  PRMT R123, RZ, 0x7610, R123 ;  /* 0x00007610ff7b7816 */ /* 0x000fc4000000007b */
[----:B------:R-:W-:Y:S02]  /*6830*/  PRMT R122, RZ, 0x7610, R122 ;  /* 0x00007610ff7a7816 */ /* 0x000fe4000000007a */
        /* <DEDUP_REMOVED lines=11> */
[----:B0-----:R-:W-:Y:S01]  /*68f0*/  IMAD.X R20, R8, 0x1, R3, P6 ;  /* 0x0000000108147824 */ /* 0x001fe200030e0603 */
[----:B------:R-:W-:Y:S01]  /*6900*/  IADD3 R16, P6, PT, R9, R4, RZ ;  /* 0x0000000409107210 */ /* 0x000fe20007fde0ff */
[----:B------:R-:W-:Y:S01]  /*6910*/  IMAD R9, R14, 0x13, RZ ;  /* 0x000000130e097824 */ /* 0x000fe200078e02ff */
[----:B------:R-:W-:Y:S01]  /*6920*/  STL [R1+0x1ec], R11 ;  /* 0x0001ec0b01007387 */ /* 0x000fe20000100800 */
[----:B-1----:R-:W-:Y:S02]  /*6930*/  @!P3 IMAD.MOV.U32 R6, RZ, RZ, R11 ;  /* 0x000000ffff06b224 */ /* 0x002fe400078e000b */
[----:B------:R-:W-:Y:S01]  /*6940*/  @!P3 IMAD.MOV.U32 R7, RZ, RZ, R20 ;  /* 0x000000ffff07b224 */ /* 0x000fe200078e0014 */
[----:B------:R0:W-:Y:S04]  /*6950*/  STL [R1+0x1e8], R20 ;  /* 0x0001e81401007387 */ /* 0x0001e80000100800 */
[----:B------:R1:W3:Y:S01]  /*6960*/  @!P3 LDG.E.U8 R157, desc[UR20][R6.64] ;  /* 0x00000014069db981 */ /* 0x0002e2000c1e1100 */
[----:B0-----:R-:W-:Y:S01]  /*6970*/  IMAD.X R20, R8, 0x1, R5, P6 ;  /* 0x0000000108147824 */ /* 0x001fe200030e0605 */
[----:B------:R-:W-:-:S02]  /*6980*/  SHF.R.S32.HI R8, RZ, 0x1f, R9 ;  /* 0x0000001fff087819 */ /* 0x000fc40000011409 */
[C---:B------:R-:W-:Y:S01]  /*6990*/  IADD3 R11, P6, PT, R9.reuse, R2, RZ ;  /* 0x00000002090b7210 */ /* 0x040fe20007fde0ff */
[----:B------:R-:W-:Y:S01]  /*69a0*/  STL [R1+0x1f4], R16 ;  /* 0x0001f41001007387 */ /* 0x000fe20000100800 */
[----:B-1----:R-:W-:Y:S02]  /*69b0*/  @!P3 IMAD.MOV.U32 R6, RZ, RZ, R16 ;  /* 0x000000ffff06b224 */ /* 0x002fe400078e0010 */
[----:B------:R-:W-:Y:S01]  /*69c0*/  @!P3 IMAD.MOV.U32 R7, RZ, RZ, R20 ;  /* 0x000000ffff07b224 */ /* 0x000fe200078e0014 */
[----:B------:R0:W-:Y:S04]  /*69d0*/  STL [R1+0x1f0], R20 ;  /* 0x0001f01401007387 */ /* 0x0001e80000100800 */
[----:B------:R1:W2:Y:S01]  /*69e0*/  @!P3 LDG.E.U8 R156, desc[UR20][R6.64] ;  /* 0x00000014069cb981 */ /* 0x0002a2000c1e1100 */
[----:B0-----:R-:W-:Y:S01]  /*69f0*/  IMAD.X R20, R8, 0x1, R3, P6 ;  /* 0x0000000108147824 */ /* 0x001fe200030e0603 */
[----:B------:R-:W-:Y:S01]  /*6a00*/  IADD3 R16, P6, PT, R9, R4, RZ ;  /* 0x0000000409107210 */ /* 0x000fe20007fde0ff */
[----:B------:R-:W-:Y:S01]  /*6a10*/  IMAD R9, R14, 0x1b, RZ ;  /* 0x0000001b0e097824 */ /* 0x000fe200078e02ff */
[----:B------:R-:W-:Y:S01]  /*6a20*/  STL [R1+0x270], R11 ;  /* 0x0002700b01007387 */ /* 0x000fe20000100800 */
[----:B-1----:R-:W-:-:S02]  /*6a30*/  @!P4 IMAD.MOV.U32 R6, RZ, RZ, R11 ;  /* 0x000000ffff06c224 */ /* 0x002fc400078e000b */
[----:B------:R-:W-:Y:S01]  /*6a40*/  @!P4 IMAD.MOV.U32 R7, RZ, RZ, R20 ;  /* 0x000000ffff07c224 */ /* 0x000fe200078e0014 */
[----:B------:R0:W-:Y:S04]  /*6a50*/  STL [R1+0x26c], R20 ;  /* 0x00026c1401007387 */ /* 0x0001e80000100800 */
[----:B------:R1:W2:Y:S01]  /*6a60*/  @!P4 LDG.E.U8 R155, desc[UR20][R6.64] ;  /* 0x00000014069bc981 */ /* 0x0002a2000c1e1100 */
[----:B0-----:R-:W-:Y:S01]  /*6a70*/  IMAD.X R20, R8, 0x1, R5, P6 ;  /* 0x0000000108147824 */ /* 0x001fe200030e0605 */
[----:B------:R-:W-:Y:S02]  /*6a80*/  SHF.R.S32.HI R8, RZ, 0x1f, R9 ;  /* 0x0000001fff087819 */ /* 0x000fe40000011409 */
[----:B------:R-:W-:Y:S01]  /*6a90*/  IADD3 R11, P6, PT, R9, R2, RZ ;  /* 0x00000002090b7210 */ /* 0x000fe20007fde0ff */
[----:B------:R-:W-:Y:S01]  /*6aa0*/  STL [R1+0x278], R16 ;  /* 0x0002781001007387 */ /* 0x000fe20000100800 */
[----:B-1----:R-:W-:-:S02]  /*6ab0*/  @!P4 IMAD.MOV.U32 R6, RZ, RZ, R16 ;  /* 0x000000ffff06c224 */ /* 0x002fc400078e0010 */
[----:B------:R-:W-:Y:S01]  /*6ac0*/  @!P4 IMAD.MOV.U32 R7, RZ, RZ, R20 ;  /* 0x000000ffff07c224 */ /* 0x000fe200078e0014 */
[----:B------:R0:W-:Y:S01]  /*6ad0*/  STL [R1+0x274], R20 ;  /* 0x0002741401007387 */ /* 0x0001e20000100800 */
[----:B------:R-:W-:-:S03]  /*6ae0*/  ISETP.GE.U32.AND P0, PT, R10, 0x7fffff55, PT ;  /* 0x7fffff550a00780c */ /* 0x000fc60003f06070 */
[----:B------:R1:W2:Y:S01]  /*6af0*/  @!P4 LDG.E.U8 R154, desc[UR20][R6.64] ;  /* 0x00000014069ac981 */ /* 0x0002a2000c1e1100 */
[----:B0-----:R-:W-:Y:S01]  /*6b00*/  IMAD.X R20, R8, 0x1, R3, P6 ;  /* 0x0000000108147824 */ /* 0x001fe200030e0603 */
[----:B------:R-:W-:Y:S01]  /*6b10*/  IADD3 R16, P6, PT, R9, R4, RZ ;  /* 0x0000000409107210 */ /* 0x000fe20007fde0ff */
[----:B------:R-:W-:Y:S01]  /*6b20*/  IMAD R9, R14, 0x23, RZ ;  /* 0x000000230e097824 */ /* 0x000fe200078e02ff */
[----:B------:R-:W-:Y:S01]  /*6b30*/  STL [R1+0x2f0], R11 ;  /* 0x0002f00b01007387 */ /* 0x000fe20000100800 */
[----:B-1----:R-:W-:Y:S02]  /*6b40*/  @!P2 IMAD.MOV.U32 R6, RZ, RZ, R11 ;  /* 0x000000ffff06a224 */ /* 0x002fe400078e000b */
[----:B------:R-:W-:Y:S01]  /*6b50*/  @!P2 IMAD.MOV.U32 R7, RZ, RZ, R20 ;  /* 0x000000ffff07a224 */ /* 0x000fe200078e0014 */
[----:B------:R0:W-:Y:S01]  /*6b60*/  STL [R1+0x2ec], R20 ;  /* 0x0002ec1401007387 */ /* 0x0001e20000100800 */
[----:B------:R-:W-:-:S03]  /*6b70*/  VIADD R10, R144, 0xffffffcc ;  /* 0xffffffcc900a7836 */ /* 0x000fc60000000000 */
[----:B------:R1:W2:Y:S01]  /*6b80*/  @!P2 LDG.E.U8 R153, desc[UR20][R6.64] ;  /* 0x000000140699a981 */ /* 0x0002a2000c1e1100 */
[----:B0-----:R-:W-:Y:S01]  /*6b90*/  IMAD.X R20, R8, 0x1, R5, P6 ;  /* 0x0000000108147824 */ /* 0x001fe200030e0605 */
[----:B------:R-:W-:Y:S02]  /*6ba0*/  SHF.R.S32.HI R8, RZ, 0x1f, R9 ;  /* 0x0000001fff087819 */ /* 0x000fe40000011409 */
[C---:B------:R-:W-:Y:S01]  /*6bb0*/  IADD3 R11, P6, PT, R9.reuse, R2, RZ ;  /* 0x00000002090b7210 */ /* 0x040fe20007fde0ff */
[----:B------:R0:W-:Y:S01]  /*6bc0*/  STL [R1+0x2f8], R16 ;  /* 0x0002f81001007387 */ /* 0x0001e20000100800 */
[----:B-1----:R-:W-:Y:S01]  /*6bd0*/  @!P2 IMAD.MOV.U32 R6, RZ, RZ, R16 ;  /* 0x000000ffff06a224 */ /* 0x002fe200078e0010 */
[----:B------:R-:W-:Y:S01]  /*6be0*/  ISETP.GE.U32.AND P3, PT, R10, 0x7fffff4d, PT ;  /* 0x7fffff4d0a00780c */ /* 0x000fe20003f66070 */
[----:B------:R-:W-:Y:S02]  /*6bf0*/  VIADD R10, R144, 0xffffffc4 ;  /* 0xffffffc4900a7836 */ /* 0x000fe40000000000 */
[----:B0-----:R-:W-:Y:S01]  /*6c00*/  IMAD.X R16, R8, 0x1, R3, P6 ;  /* 0x0000000108107824 */ /* 0x001fe200030e0603 */
[----:B------:R-:W-:Y:S01]  /*6c10*/  IADD3 R9, P6, PT, R9, R4, RZ ;  /* 0x0000000409097210 */ /* 0x000fe20007fde0ff */
[----:B------:R-:W-:Y:S01]  /*6c20*/  STL [R1+0x2f4], R20 ;  /* 0x0002f41401007387 */ /* 0x000fe20000100800 */
[----:B------:R-:W-:Y:S01]  /*6c30*/  ISETP.GE.U32.AND P4, PT, R10, 0x7fffff45, PT ;  /* 0x7fffff450a00780c */ /* 0x000fe20003f86070 */
[----:B------:R-:W-:-:S02]  /*6c40*/  @!P2 IMAD.MOV.U32 R7, RZ, RZ, R20 ;  /* 0x000000ffff07a224 */ /* 0x000fc400078e0014 */
[----:B------:R-:W-:Y:S01]  /*6c50*/  IMAD.X R8, R8, 0x1, R5, P6 ;  /* 0x0000000108087824 */ /* 0x000fe200030e0605 */
[----:B------:R-:W-:Y:S01]  /*6c60*/  STL [R1+0x370], R11 ;  /* 0x0003700b01007387 */ /* 0x000fe20000100800 */
[----:B------:R-:W-:-:S03]  /*6c70*/  VIADD R10, R144, 0xffffffbc ;  /* 0xffffffbc900a7836 */ /* 0x000fc60000000000 */
[----:B------:R-:W-:Y:S04]  /*6c80*/  STL [R1+0x36c], R16 ;  /* 0x00036c1001007387 */ /* 0x000fe80000100800 */
[----:B------:R0:W-:Y:S04]  /*6c90*/  STL [R1+0x378], R9 ;  /* 0x0003780901007387 */ /* 0x0001e80000100800 */
[----:B------:R1:W2:Y:S01]  /*6ca0*/  @!P2 LDG.E.U8 R152, desc[UR20][R6.64] ;  /* 0x000000140698a981 */ /* 0x0002a2000c1e1100 */
[----:B------:R-:W-:Y:S01]  /*6cb0*/  ISETP.GE.U32.AND P2, PT, R10, 0x7fffff3d, PT ;  /* 0x7fffff3d0a00780c */ /* 0x000fe20003f46070 */
[----:B------:R-:W-:Y:S01]  /*6cc0*/  IMAD R10, R14, 0x2b, RZ ;  /* 0x0000002b0e0a7824 */ /* 0x000fe200078e02ff */
[----:B0-----:R-:W-:Y:S01]  /*6cd0*/  @!P1 LOP3.LUT R9, R9, R8, RZ, 0x3c, !PT ;  /* 0x0000000809099212 */ /* 0x001fe200078e3cff */
[----:B------:R0:W-:Y:S01]  /*6ce0*/  STL [R1+0x374], R8 ;  /* 0x0003740801007387 */ /* 0x0001e20000100800 */
[----:B-1----:R-:W-:-:S02]  /*6cf0*/  @!P1 IMAD.MOV.U32 R6, RZ, RZ, R11 ;  /* 0x000000ffff069224 */ /* 0x002fc400078e000b */
[----:B------:R-:W-:Y:S01]  /*6d00*/  @!P1 IMAD.MOV.U32 R7, RZ, RZ, R16 ;  /* 0x000000ffff079224 */ /* 0x000fe200078e0010 */
[----:B------:R-:W-:Y:S02]  /*6d10*/  IADD3 R11, P6, PT, R10, R2, RZ ;  /* 0x000000020a0b7210 */ /* 0x000fe40007fde0ff */
[C---:B0-----:R-:W-:Y:S02]  /*6d20*/  @!P1 LOP3.LUT R8, R9.reuse, R8, RZ, 0x3c, !PT ;  /* 0x0000000809089212 */ /* 0x041fe400078e3cff */
[----:B------:R0:W2:Y:S02]  /*6d30*/  @!P1 LDG.E.U8 R151, desc[UR20][R6.64] ;  /* 0x0000001406979981 */ /* 0x0000a4000c1e1100 */
[----:B------:R-:W-:Y:S02]  /*6d40*/  @!P1 LOP3.LUT R9, R9, R8, RZ, 0x3c, !PT ;  /* 0x0000000809099212 */ /* 0x000fe400078e3cff */
[----:B------:R-:W-:Y:S04]  /*6d50*/  STL [R1+0x418], R11 ;  /* 0x0004180b01007387 */ /* 0x000fe80000100800 */
[----:B------:R1:W2:Y:S01]  /*6d60*/  @!P1 LDG.E.U8 R150, desc[UR20][R8.64] ;  /* 0x0000001408969981 */ /* 0x0002a2000c1e1100 */
[----:B0-----:R-:W-:Y:S01]  /*6d70*/  SHF.R.S32.HI R6, RZ, 0x1f, R10 ;  /* 0x0000001fff067819 */ /* 0x001fe2000001140a */
[----:B------:R-:W-:-:S04]  /*6d80*/  VIADD R7, R144, 0xffffffb4 ;  /* 0xffffffb490077836 */ /* 0x000fc80000000000 */
[----:B------:R-:W-:Y:S01]  /*6d90*/  IMAD.X R20, R6, 0x1, R3, P6 ;  /* 0x0000000106147824 */ /* 0x000fe200030e0603 */
[----:B------:R-:W-:Y:S01]  /*6da0*/  ISETP.GE.U32.AND P1, PT, R7, 0x7fffff35, PT ;  /* 0x7fffff350700780c */ /* 0x000fe20003f26070 */
[----:B------:R-:W-:Y:S01]  /*6db0*/  IMAD R7, R14, 0x33, RZ ;  /* 0x000000330e077824 */ /* 0x000fe200078e02ff */
[----:B------:R-:W-:Y:S01]  /*6dc0*/  IADD3 R16, P6, PT, R10, R4, RZ ;  /* 0x000000040a107210 */ /* 0x000fe20007fde0ff */
[----:B-1----:R-:W-:Y:S01]  /*6dd0*/  @!P0 IMAD.MOV.U32 R8, RZ, RZ, R11 ;  /* 0x000000ffff088224 */ /* 0x002fe200078e000b */
[----:B------:R0:W-:Y:S01]  /*6de0*/  STL [R1+0x414], R20 ;  /* 0x0004141401007387 */ /* 0x0001e20000100800 */
[----:B------:R-:W-:-:S03]  /*6df0*/  @!P0 IMAD.MOV.U32 R9, RZ, RZ, R20 ;  /* 0x000000ffff098224 */ /* 0x000fc600078e0014 */
[----:B------:R-:W-:Y:S04]  /*6e00*/  STL [R1+0x420], R16 ;  /* 0x0004201001007387 */ /* 0x000fe80000100800 */
[----:B------:R1:W2:Y:S01]  /*6e10*/  @!P0 LDG.E.U8 R149, desc[UR20][R8.64] ;  /* 0x0000001408958981 */ /* 0x0002a2000c1e1100 */
[----:B0-----:R-:W-:Y:S01]  /*6e20*/  IMAD.X R20, R6, 0x1, R5, P6 ;  /* 0x0000000106147824 */ /* 0x001fe200030e0605 */
[----:B------:R-:W-:Y:S02]  /*6e30*/  SHF.R.S32.HI R6, RZ, 0x1f, R7 ;  /* 0x0000001fff067819 */ /* 0x000fe40000011407 */
[----:B------:R-:W-:Y:S02]  /*6e40*/  IADD3 R11, P6, PT, R7, R2, RZ ;  /* 0x00000002070b7210 */ /* 0x000fe40007fde0ff */
[----:B------:R0:W-:Y:S01]  /*6e50*/  STL [R1+0x41c], R20 ;  /* 0x00041c1401007387 */ /* 0x0001e20000100800 */
[----:B-1----:R-:W-:-:S02]  /*6e60*/  @!P0 IMAD.MOV.U32 R8, RZ, RZ, R16 ;  /* 0x000000ffff088224 */ /* 0x002fc400078e0010 */
[----:B------:R-:W-:Y:S01]  /*6e70*/  @!P0 IMAD.MOV.U32 R9, RZ, RZ, R20 ;  /* 0x000000ffff098224 */ /* 0x000fe200078e0014 */
[----:B------:R-:W-:Y:S01]  /*6e80*/  STL [R1+0x68c], R11 ;  /* 0x00068c0b01007387 */ /* 0x000fe20000100800 */
[----:B0-----:R-:W-:Y:S01]  /*6e90*/  IMAD.X R20, R6, 0x1, R3, P6 ;  /* 0x0000000106147824 */ /* 0x001fe200030e0603 */
[----:B------:R-:W-:Y:S01]  /*6ea0*/  IADD3 R16, P6, PT, R7, R4, RZ ;  /* 0x0000000407107210 */ /* 0x000fe20007fde0ff */
[----:B------:R-:W-:Y:S01]  /*6eb0*/  IMAD R7, R14, 0x3b, RZ ;  /* 0x0000003b0e077824 */ /* 0x000fe200078e02ff */
[----:B------:R0:W2:Y:S04]  /*6ec0*/  @!P0 LDG.E.U8 R148, desc[UR20][R8.64] ;  /* 0x0000001408948981 */ /* 0x0000a8000c1e1100 */
[----:B------:R1:W-:Y:S01]  /*6ed0*/  STL [R1+0x688], R20 ;  /* 0x0006881401007387 */ /* 0x0003e20000100800 */
[----:B0-----:R-:W-:-:S02]  /*6ee0*/  @!P3 IMAD.MOV.U32 R8, RZ, RZ, R11 ;  /* 0x000000ffff08b224 */ /* 0x001fc400078e000b */
[----:B------:R-:W-:Y:S02]  /*6ef0*/  @!P3 IMAD.MOV.U32 R9, RZ, RZ, R20 ;  /* 0x000000ffff09b224 */ /* 0x000fe400078e0014 */
[----:B-1----:R-:W-:Y:S01]  /*6f00*/  IMAD.X R20, R6, 0x1, R5, P6 ;  /* 0x0000000106147824 */ /* 0x002fe200030e0605 */
[----:B------:R-:W-:Y:S02]  /*6f10*/  SHF.R.S32.HI R6, RZ, 0x1f, R7 ;  /* 0x0000001fff067819 */ /* 0x000fe40000011407 */
[----:B------:R-:W-:Y:S01]  /*6f20*/  IADD3 R11, P6, PT, R7, R2, RZ ;  /* 0x00000002070b7210 */ /* 0x000fe20007fde0ff */
[----:B------:R0:W2:Y:S04]  /*6f30*/  @!P3 LDG.E.U8 R147, desc[UR20][R8.64] ;  /* 0x000000140893b981 */ /* 0x0000a8000c1e1100 */
[----:B------:R-:W-:Y:S04]  /*6f40*/  STL [R1+0x694], R16 ;  /* 0x0006941001007387 */ /* 0x000fe80000100800 */
[----:B------:R1:W-:Y:S01]  /*6f50*/  STL [R1+0x690], R20 ;  /* 0x0006901401007387 */ /* 0x0003e20000100800 */
[----:B0-----:R-:W-:-:S02]  /*6f60*/  @!P3 IMAD.MOV.U32 R8, RZ, RZ, R16 ;  /* 0x000000ffff08b224 */ /* 0x001fc400078e0010 */
[----:B------:R-:W-:Y:S01]  /*6f70*/  @!P3 IMAD.MOV.U32 R9, RZ, RZ, R20 ;  /* 0x000000ffff09b224 */ /* 0x000fe200078e0014 */
[----:B------:R-:W-:Y:S04]  /*6f80*/  STL [R1+0x70c], R11 ;  /* 0x00070c0b01007387 */ /* 0x000fe80000100800 */
[----:B------:R0:W2:Y:S01]  /*6f90*/  @!P3 LDG.E.U8 R146, desc[UR20][R8.64] ;  /* 0x000000140892b981 */ /* 0x0000a2000c1e1100 */
[----:B-1----:R-:W-:Y:S01]  /*6fa0*/  IMAD.X R20, R6, 0x1, R3, P6 ;  /* 0x0000000106147824 */ /* 0x002fe200030e0603 */
[----:B------:R-:W-:Y:S01]  /*6fb0*/  IADD3 R16, P6, PT, R7, R4, RZ ;  /* 0x0000000407107210 */ /* 0x000fe20007fde0ff */
[----:B------:R-:W-:-:S03]  /*6fc0*/  IMAD R7, R14, 0x43, RZ ;  /* 0x000000430e077824 */ /* 0x000fc600078e02ff */
[----:B------:R1:W-:Y:S01]  /*6fd0*/  STL [R1+0x708], R20 ;  /* 0x0007081401007387 */ /* 0x0003e20000100800 */
[----:B0-----:R-:W-:Y:S02]  /*6fe0*/  @!P4 IMAD.MOV.U32 R8, RZ, RZ, R11 ;  /* 0x000000ffff08c224 */ /* 0x001fe400078e000b */
[----:B------:R-:W-:Y:S02]  /*6ff0*/  @!P4 IMAD.MOV.U32 R9, RZ, RZ, R20 ;  /* 0x000000ffff09c224 */ /* 0x000fe400078e0014 */
[----:B-1----:R-:W-:Y:S01]  /*7000*/  IMAD.X R20, R6, 0x1, R5, P6 ;  /* 0x0000000106147824 */ /* 0x002fe200030e0605 */
[----:B------:R-:W-:Y:S02]  /*7010*/  SHF.R.S32.HI R6, RZ, 0x1f, R7 ;  /* 0x0000001fff067819 */ /* 0x000fe40000011407 */
[----:B------:R0:W2:Y:S01]  /*7020*/  @!P4 LDG.E.U8 R145, desc[UR20][R8.64] ;  /* 0x000000140891c981 */ /* 0x0000a2000c1e1100 */
[----:B------:R-:W-:-:S03]  /*7030*/  IADD3 R11, P6, PT, R7, R2, RZ ;  /* 0x00000002070b7210 */ /* 0x000fc60007fde0ff */
[----:B------:R-:W-:Y:S04]  /*7040*/  STL [R1+0x714], R16 ;  /* 0x0007141001007387 */ /* 0x000fe80000100800 */
[----:B------:R1:W-:Y:S01]  /*7050*/  STL [R1+0x710], R20 ;  /* 0x0007101401007387 */ /* 0x0003e20000100800 */
[----:B0-----:R-:W-:Y:S02]  /*7060*/  @!P4 IMAD.MOV.U32 R8, RZ, RZ, R16 ;  /* 0x000000ffff08c224 */ /* 0x001fe400078e0010 */
        /* <DEDUP_REMOVED lines=12> */
[----:B------:R-:W-:Y:S01]  /*7130*/  IADD3 R11, P6, PT, R7, R2, RZ ;  /* 0x00000002070b7210 */ /* 0x000fe20007fde0ff */
[----:B------:R-:W-:-:S02]  /*7140*/  VIADD R10, R144, 0xffffffac ;  /* 0xffffffac900a7836 */ /* 0x000fc40000000000 */
[----:B------:R-:W-:Y:S04]  /*7150*/  STL [R1+0x794], R16 ;  /* 0x0007941001007387 */ /* 0x000fe80000100800 */
[----:B------:R1:W-:Y:S01]  /*7160*/  STL [R1+0x790], R20 ;  /* 0x0007901401007387 */ /* 0x0003e20000100800 */
[----:B0-----:R-:W-:Y:S02]  /*7170*/  @!P2 IMAD.MOV.U32 R8, RZ, RZ, R16 ;  /* 0x000000ffff08a224 */ /* 0x001fe400078e0010 */
[----:B------:R-:W-:Y:S01]  /*7180*/  @!P2 IMAD.MOV.U32 R9, RZ, RZ, R20 ;  /* 0x000000ffff09a224 */ /* 0x000fe200078e0014 */
[----:B------:R-:W-:Y:S01]  /*7190*/  ISETP.GE.U32.AND P0, PT, R10, 0x7fffff2d, PT ;  /* 0x7fffff2d0a00780c */ /* 0x000fe20003f06070 */
[----:B------:R-:W-:Y:S01]  /*71a0*/  STL [R1+0x80c], R11 ;  /* 0x00080c0b01007387 */ /* 0x000fe20000100800 */
[----:B-1----:R-:W-:Y:S01]  /*71b0*/  IMAD.X R20, R6, 0x1, R3, P6 ;  /* 0x0000000106147824 */ /* 0x002fe200030e0603 */
        /* <DEDUP_REMOVED lines=9> */
[----:B------:R0:W2:Y:S01]  /*7250*/  @!P1 LDG.E.U8 R140, desc[UR20][R8.64] ;  /* 0x00000014088c9981 */ /* 0x0000a2000c1e1100 */
[----:B------:R-:W-:-:S03]  /*7260*/  VIADD R10, R144, 0xffffffa4 ;  /* 0xffffffa4900a7836 */ /* 0x000fc60000000000 */
        /* <DEDUP_REMOVED lines=98> */
[----:B------:R-:W-:Y:S01]  /*7890*/  IMAD.SHL.U32 R7, R14, 0x4, RZ ;  /* 0x000000040e077824 */ /* 0x000fe200078e00ff */
        /* <DEDUP_REMOVED lines=56> */
[----:B------:R-:W-:Y:S01]  /*7c20*/  PRMT R120, RZ, 0x7610, R120 ;  /* 0x00007610ff787816 */ /* 0x000fe20000000078 */
        /* <DEDUP_REMOVED lines=16> */
[----:B------:R0:W2:Y:S01]  /*7d30*/  @!P2 LDG.E.U8 R120, desc[UR20][R8.64] ;  /* 0x000000140878a981 */ /* 0x0000a2000c1e1100 */
[----:B------:R-:W-:-:S03]  /*7d40*/  PRMT R119, RZ, 0x7610, R119 ;  /* 0x00007610ff777816 */ /* 0x000fc60000000077 */
[----:B------:R1:W-:Y:S01]  /*7d50*/  STL [R1+0x2fc], R20 ;  /* 0x0002fc1401007387 */ /* 0x0003e20000100800 */
[----:B------:R-:W-:Y:S01]  /*7d60*/  PRMT R118, RZ, 0x7610, R118 ;  /* 0x00007610ff767816 */ /* 0x000fe20000000076 */
[----:B0-----:R-:W-:Y:S02]  /*7d70*/  @!P1 IMAD.MOV.U32 R8, RZ, RZ, R11 ;  /* 0x000000ffff089224 */ /* 0x001fe400078e000b */
        /* <DEDUP_REMOVED lines=138> */
[----:B------:R-:W-:Y:S02]  /*8620*/  VIADD R10, R144, 0xffffff9b ;  /* 0xffffff9b900a7836 */ /* 0x000fe40000000000 */
[----:B0-----:R-:W-:Y:S02]  /*8630*/  @!P3 IMAD.MOV.U32 R8, RZ, RZ, R11 ;  /* 0x000000ffff08b224 */ /* 0x001fe400078e000b */
[----:B------:R-:W-:Y:S02]  /*8640*/  @!P3 IMAD.MOV.U32 R9, RZ, RZ, R20 ;  /* 0x000000ffff09b224 */ /* 0x000fe400078e0014 */
[----:B-1----:R-:W-:Y:S01]  /*8650*/  IMAD.X R20, R6, 0x1, R5, P6 ;  /* 0x0000000106147824 */ /* 0x002fe200030e0605 */
[----:B------:R-:W-:Y:S02]  /*8660*/  SHF.R.S32.HI R6, RZ, 0x1f, R7 ;  /* 0x0000001fff067819 */ /* 0x000fe40000011407 */
[----:B------:R-:W-:Y:S01]  /*8670*/  IADD3 R11, P6, PT, R7, R2, RZ ;  /* 0x00000002070b7210 */ /* 0x000fe20007fde0ff */
[----:B------:R0:W2:Y:S01]  /*8680*/  @!P3 LDG.E.U8 R105, desc[UR20][R8.64] ;  /* 0x000000140869b981 */ /* 0x0000a2000c1e1100 */
[----:B------:R-:W-:-:S03]  /*8690*/  PRMT R104, RZ, 0x7610, R104 ;  /* 0x00007610ff687816 */ /* 0x000fc60000000068 */
[----:B------:R-:W-:Y:S04]  /*86a0*/  STL [R1+0x8a4], R16 ;  /* 0x0008a41001007387 */ /* 0x000fe80000100800 */
[----:B------:R1:W-:Y:S01]  /*86b0*/  STL [R1+0x8a0], R20 ;  /* 0x0008a01401007387 */ /* 0x0003e20000100800 */
[----:B0-----:R-:W-:Y:S02]  /*86c0*/  @!P3 IMAD.MOV.U32 R8, RZ, RZ, R16 ;  /* 0x000000ffff08b224 */ /* 0x001fe400078e0010 */
[----:B------:R-:W-:Y:S01]  /*86d0*/  @!P3 IMAD.MOV.U32 R9, RZ, RZ, R20 ;  /* 0x000000ffff09b224 */ /* 0x000fe200078e0014 */
[----:B------:R-:W-:Y:S01]  /*86e0*/  ISETP.GE.U32.AND P2, PT, R10, 0x7fffff1c, PT ;  /* 0x7fffff1c0a00780c */ /* 0x000fe20003f46070 */
[----:B------:R-:W-:Y:S01]  /*86f0*/  VIADD R10, R144, 0xffffff93 ;  /* 0xffffff93900a7836 */ /* 0x000fe20000000000 */
[----:B------:R-:W-:Y:S01]  /*8700*/  STL [R1+0x91c], R11 ;  /* 0x00091c0b01007387 */ /* 0x000fe20000100800 */
[----:B-1----:R-:W-:Y:S01]  /*8710*/  IMAD.X R20, R6, 0x1, R3, P6 ;  /* 0x0000000106147824 */ /* 0x002fe200030e0603 */
[----:B------:R-:W-:Y:S01]  /*8720*/  IADD3 R16, P6, PT, R7, R4, RZ ;  /* 0x0000000407107210 */ /* 0x000fe20007fde0ff */
[----:B------:R-:W-:Y:S01]  /*8730*/  IMAD R7, R14, 0x64, RZ ;  /* 0x000000640e077824 */ /* 0x000fe200078e02ff */
[----:B------:R0:W2:Y:S01]  /*8740*/  @!P3 LDG.E.U8 R104, desc[UR20][R8.64] ;  /* 0x000000140868b981 */ /* 0x0000a2000c1e1100 */
[----:B------:R-:W-:-:S03]  /*8750*/  PRMT R103, RZ, 0x7610, R103 ;  /* 0x00007610ff677816 */ /* 0x000fc60000000067 */
[----:B------:R1:W-:Y:S01]  /*8760*/  STL [R1+0x918], R20 ;  /* 0x0009181401007387 */ /* 0x0003e20000100800 */
[----:B------:R-:W-:Y:S01]  /*8770*/  ISETP.GE.U32.AND P1, PT, R10, 0x7fffff14, PT ;  /* 0x7fffff140a00780c */ /* 0x000fe20003f26070 */
[----:B0-----:R-:W-:Y:S02]  /*8780*/  @!P4 IMAD.MOV.U32 R8, RZ, RZ, R11 ;  /* 0x000000ffff08c224 */ /* 0x001fe400078e000b */
[----:B------:R-:W-:Y:S02]  /*8790*/  @!P4 IMAD.MOV.U32 R9, RZ, RZ, R20 ;  /* 0x000000ffff09c224 */ /* 0x000fe400078e0014 */
[----:B-1----:R-:W-:Y:S01]  /*87a0*/  IMAD.X R20, R6, 0x1, R5, P6 ;  /* 0x0000000106147824 */ /* 0x002fe200030e0605 */
[----:B------:R-:W-:Y:S02]  /*87b0*/  SHF.R.S32.HI R6, RZ, 0x1f, R7 ;  /* 0x0000001fff067819 */ /* 0x000fe40000011407 */
[----:B------:R-:W-:Y:S01]  /*87c0*/  IADD3 R11, P6, PT, R7, R2, RZ ;  /* 0x00000002070b7210 */ /* 0x000fe20007fde0ff */
[----:B------:R-:W-:Y:S01]  /*87d0*/  VIADD R10, R144, 0xffffff8b ;  /* 0xffffff8b900a7836 */ /* 0x000fe20000000000 */
        /* <DEDUP_REMOVED lines=24> */
[----:B------:R1:W-:Y:S01]  /*8960*/  STL [R1+0x9a4], R16 ;  /* 0x0009a41001007387 */ /* 0x0003e20000100800 */
[----:B------:R-:W-:-:S03]  /*8970*/  ISETP.GE.U32.AND P4, PT, R10, 0x7fffff7b, PT ;  /* 0x7fffff7b0a00780c */ /* 0x000fc60003f86070 */
[----:B------:R3:W-:Y:S01]  /*8980*/  STL [R1+0x9a0], R20 ;  /* 0x0009a01401007387 */ /* 0x0007e20000100800 */
[----:B0-----:R-:W-:Y:S02]  /*8990*/  @!P2 IMAD.MOV.U32 R8, RZ, RZ, R16 ;  /* 0x000000ffff08a224 */ /* 0x001fe400078e0010 */
[----:B------:R-:W-:Y:S02]  /*89a0*/  @!P2 IMAD.MOV.U32 R9, RZ, RZ, R20 ;  /* 0x000000ffff09a224 */ /* 0x000fe400078e0014 */
[----:B-1----:R-:W-:Y:S01]  /*89b0*/  IMAD.X R16, R6, 0x1, R3, P6 ;  /* 0x0000000106107824 */ /* 0x002fe200030e0603 */
[----:B------:R-:W-:Y:S01]  /*89c0*/  PRMT R99, RZ, 0x7610, R99 ;  /* 0x00007610ff637816 */ /* 0x000fe20000000063 */
[----:B------:R-:W-:Y:S01]  /*89d0*/  VIADD R10, R144, 0xfffffff2 ;  /* 0xfffffff2900a7836 */ /* 0x000fe20000000000 */
[----:B------:R0:W2:Y:S01]  /*89e0*/  @!P2 LDG.E.U8 R100, desc[UR20][R8.64] ;  /* 0x000000140864a981 */ /* 0x0000a2000c1e1100 */
[----:B---3--:R-:W-:Y:S01]  /*89f0*/  IADD3 R20, P6, PT, R7, R4, RZ ;  /* 0x0000000407147210 */ /* 0x008fe20007fde0ff */
[----:B------:R-:W-:-:S02]  /*8a00*/  IMAD R7, R14, 0x74, RZ ;  /* 0x000000740e077824 */ /* 0x000fc400078e02ff */
[----:B------:R-:W-:Y:S02]  /*8a10*/  STL [R1+0xa1c], R11 ;  /* 0x000a1c0b01007387 */ /* 0x000fe40000100800 */
[----:B------:R-:W-:Y:S01]  /*8a20*/  IMAD.X R21, R6, 0x1, R5, P6 ;  /* 0x0000000106157824 */ /* 0x000fe200030e0605 */
[----:B------:R-:W-:Y:S01]  /*8a30*/  SHF.R.S32.HI R6, RZ, 0x1f, R7 ;  /* 0x0000001fff067819 */ /* 0x000fe20000011407 */
[----:B------:R1:W-:Y:S01]  /*8a40*/  STL [R1+0xa18], R16 ;  /* 0x000a181001007387 */ /* 0x0003e20000100800 */
[----:B0-----:R-:W-:Y:S02]  /*8a50*/  @!P1 IMAD.MOV.U32 R8, RZ, RZ, R11 ;  /* 0x000000ffff089224 */ /* 0x001fe400078e000b */
[----:B------:R-:W-:Y:S01]  /*8a60*/  @!P1 IMAD.MOV.U32 R9, RZ, RZ, R16 ;  /* 0x000000ffff099224 */ /* 0x000fe200078e0010 */
[----:B------:R-:W-:Y:S01]  /*8a70*/  ISETP.GE.U32.AND P2, PT, R10, 0x7fffff73, PT ;  /* 0x7fffff730a00780c */ /* 0x000fe20003f46070 */
[----:B------:R-:W-:Y:S01]  /*8a80*/  STL [R1+0xa24], R20 ;  /* 0x000a241401007387 */ /* 0x000fe20000100800 */
[----:B------:R-:W-:-:S02]  /*8a90*/  PRMT R10, RZ, 0x7610, R10 ;  /* 0x00007610ff0a7816 */ /* 0x000fc4000000000a */
[C---:B-1----:R-:W-:Y:S01]  /*8aa0*/  IADD3 R16, P6, PT, R7.reuse, R2, RZ ;  /* 0x0000000207107210 */ /* 0x042fe20007fde0ff */
[----:B------:R0:W3:Y:S04]  /*8ab0*/  @!P1 LDG.E.U8 R99, desc[UR20][R8.64] ;  /* 0x0000001408639981 */ /* 0x0000e8000c1e1100 */
[----:B------:R1:W-:Y:S01]  /*8ac0*/  STL [R1+0xa20], R21 ;  /* 0x000a201501007387 */ /* 0x0003e20000100800 */
[----:B------:R-:W-:Y:S01]  /*8ad0*/  PRMT R98, RZ, 0x7610, R98 ;  /* 0x00007610ff627816 */ /* 0x000fe20000000062 */
[----:B0-----:R-:W-:Y:S02]  /*8ae0*/  @!P1 IMAD.MOV.U32 R8, RZ, RZ, R20 ;  /* 0x000000ffff089224 */ /* 0x001fe400078e0014 */
[----:B------:R-:W-:Y:S02]  /*8af0*/  @!P1 IMAD.MOV.U32 R9, RZ, RZ, R21 ;  /* 0x000000ffff099224 */ /* 0x000fe400078e0015 */
[----:B-1----:R-:W-:Y:S01]  /*8b00*/  IMAD.X R21, R6, 0x1, R3, P6 ;  /* 0x0000000106157824 */ /* 0x002fe200030e0603 */
[----:B------:R-:W-:Y:S01]  /*8b10*/  IADD3 R20, P6, PT, R7, R4, RZ ;  /* 0x0000000407147210 */ /* 0x000fe20007fde0ff */
[----:B------:R-:W-:Y:S01]  /*8b20*/  IMAD R7, R14, 0x7c, RZ ;  /* 0x0000007c0e077824 */ /* 0x000fe200078e02ff */
[----:B------:R0:W2:Y:S04]  /*8b30*/  @!P1 LDG.E.U8 R10, desc[UR20][R8.64] ;  /* 0x00000014080a9981 */ /* 0x0000a8000c1e1100 */
[----:B------:R-:W-:Y:S04]  /*8b40*/  STL [R1+0xa9c], R16 ;  /* 0x000a9c1001007387 */ /* 0x000fe80000100800 */
[----:B------:R1:W-:Y:S01]  /*8b50*/  STL [R1+0xa98], R21 ;  /* 0x000a981501007387 */ /* 0x0003e20000100800 */
[----:B0-----:R-:W-:-:S02]  /*8b60*/  @!P0 IMAD.MOV.U32 R8, RZ, RZ, R16 ;  /* 0x000000ffff088224 */ /* 0x001fc400078e0010 */
[----:B------:R-:W-:Y:S01]  /*8b70*/  @!P0 IMAD.MOV.U32 R9, RZ, RZ, R21 ;  /* 0x000000ffff098224 */ /* 0x000fe200078e0015 */
[----:B------:R-:W-:Y:S01]  /*8b80*/  STL [R1+0xaa4], R20 ;  /* 0x000aa41401007387 */ /* 0x000fe20000100800 */
[----:B------:R-:W-:Y:S01]  /*8b90*/  VIADD R11, R144, 0xffffffea ;  /* 0xffffffea900b7836 */ /* 0x000fe20000000000 */
[----:B------:R-:W-:Y:S02]  /*8ba0*/  PRMT R49, RZ, 0x7610, R49 ;  /* 0x00007610ff317816 */ /* 0x000fe40000000031 */
[----:B------:R0:W2:Y:S01]  /*8bb0*/  @!P0 LDG.E.U8 R98, desc[UR20][R8.64] ;  /* 0x0000001408628981 */ /* 0x0000a2000c1e1100 */
[----:B-1----:R-:W-:Y:S01]  /*8bc0*/  IMAD.X R21, R6, 0x1, R5, P6 ;  /* 0x0000000106157824 */ /* 0x002fe200030e0605 */
[----:B------:R-:W-:Y:S02]  /*8bd0*/  SHF.R.S32.HI R6, RZ, 0x1f, R7 ;  /* 0x0000001fff067819 */ /* 0x000fe40000011407 */
[----:B------:R-:W-:Y:S02]  /*8be0*/  IADD3 R16, P6, PT, R7, R2, RZ ;  /* 0x0000000207107210 */ /* 0x000fe40007fde0ff */
[----:B------:R1:W-:Y:S01]  /*8bf0*/  STL [R1+0xaa0], R21 ;  /* 0x000aa01501007387 */ /* 0x0003e20000100800 */
[----:B0-----:R-:W-:-:S02]  /*8c00*/  @!P0 IMAD.MOV.U32 R8, RZ, RZ, R20 ;  /* 0x000000ffff088224 */ /* 0x001fc400078e0014 */
[----:B------:R-:W-:Y:S01]  /*8c10*/  @!P0 IMAD.MOV.U32 R9, RZ, RZ, R21 ;  /* 0x000000ffff098224 */ /* 0x000fe200078e0015 */
[----:B------:R-:W-:Y:S01]  /*8c20*/  ISETP.GE.U32.AND P1, PT, R11, 0x7fffff6b, PT ;  /* 0x7fffff6b0b00780c */ /* 0x000fe20003f26070 */
[----:B-1----:R-:W-:Y:S01]  /*8c30*/  IMAD.X R21, R6, 0x1, R3, P6 ;  /* 0x0000000106157824 */ /* 0x002fe200030e0603 */
[----:B------:R-:W-:Y:S01]  /*8c40*/  IADD3 R20, P6, PT, R7, R4, RZ ;  /* 0x0000000407147210 */ /* 0x000fe20007fde0ff */
[----:B------:R-:W-:Y:S01]  /*8c50*/  IMAD R7, R14, 0x5, RZ ;  /* 0x000000050e077824 */ /* 0x000fe200078e02ff */
[----:B------:R0:W2:Y:S01]  /*8c60*/  @!P0 LDG.E.U8 R49, desc[UR20][R8.64] ;  /* 0x0000001408318981 */ /* 0x0000a2000c1e1100 */
[----:B------:R-:W-:Y:S01]  /*8c70*/  VIADD R11, R144, 0xffffffe2 ;  /* 0xffffffe2900b7836 */ /* 0x000fe20000000000 */
[----:B------:R-:W-:Y:S01]  /*8c80*/  PRMT R48, RZ, 0x7610, R48 ;  /* 0x00007610ff307816 */ /* 0x000fe20000000030 */
[----:B------:R-:W-:Y:S01]  /*8c90*/  IMAD.X R22, R6, 0x1, R5, P6 ;  /* 0x0000000106167824 */ /* 0x000fe200030e0605 */
[----:B------:R-:W-:Y:S01]  /*8ca0*/  STL [R1+0xb1c], R16 ;  /* 0x000b1c1001007387 */ /* 0x000fe20000100800 */
[----:B------:R-:W-:-:S03]  /*8cb0*/  SHF.R.S32.HI R6, RZ, 0x1f, R7 ;  /* 0x0000001fff067819 */ /* 0x000fc60000011407 */
[----:B------:R1:W-:Y:S01]  /*8cc0*/  STL [R1+0xb18], R21 ;  /* 0x000b181501007387 */ /* 0x0003e20000100800 */
[----:B0-----:R-:W-:Y:S02]  /*8cd0*/  @!P3 IMAD.MOV.U32 R8, RZ, RZ, R16 ;  /* 0x000000ffff08b224 */ /* 0x001fe400078e0010 */
[----:B------:R-:W-:Y:S01]  /*8ce0*/  @!P3 IMAD.MOV.U32 R9, RZ, RZ, R21 ;  /* 0x000000ffff09b224 */ /* 0x000fe200078e0015 */
[----:B------:R-:W-:Y:S01]  /*8cf0*/  ISETP.GE.U32.AND P0, PT, R11, 0x7fffff63, PT ;  /* 0x7fffff630b00780c */ /* 0x000fe20003f06070 */
[----:B------:R-:W-:Y:S01]  /*8d00*/  STL [R1+0xb24], R20 ;  /* 0x000b241401007387 */ /* 0x000fe20000100800 */
[----:B------:R-:W-:Y:S02]  /*8d10*/  PRMT R11, RZ, 0x7610, R11 ;  /* 0x00007610ff0b7816 */ /* 0x000fe4000000000b */
[----:B-1----:R-:W-:Y:S01]  /*8d20*/  IADD3 R21, P6, PT, R7, R2, RZ ;  /* 0x0000000207157210 */ /* 0x002fe20007fde0ff */
[----:B------:R0:W2:Y:S04]  /*8d30*/  @!P3 LDG.E.U8 R48, desc[UR20][R8.64] ;  /* 0x000000140830b981 */ /* 0x0000a8000c1e1100 */
[----:B------:R1:W-:Y:S01]  /*8d40*/  STL [R1+0xb20], R22 ;  /* 0x000b201601007387 */ /* 0x0003e20000100800 */
[----:B------:R-:W-:Y:S01]  /*8d50*/  PRMT R97, RZ, 0x7610, R97 ;  /* 0x00007610ff617816 */ /* 0x000fe20000000061 */
[----:B0-----:R-:W-:-:S02]  /*8d60*/  @!P3 IMAD.MOV.U32 R8, RZ, RZ, R20 ;  /* 0x000000ffff08b224 */ /* 0x001fc400078e0014 */
        /* <DEDUP_REMOVED lines=10> */
[----:B------:R-:W-:-:S03]  /*8e10*/  PRMT R96, RZ, 0x7610, R96 ;  /* 0x00007610ff607816 */ /* 0x000fc60000000060 */
[----:B------:R0:W2:Y:S01]  /*8e20*/  @!P4 LDG.E.U8 R97, desc[UR20][R8.64] ;  /* 0x000000140861c981 */ /* 0x0000a2000c1e1100 */
[----:B-1----:R-:W-:Y:S01]  /*8e30*/  IMAD.X R22, R6, 0x1, R5, P6 ;  /* 0x0000000106167824 */ /* 0x002fe200030e0605 */
[----:B------:R-:W-:Y:S02]  /*8e40*/  SHF.R.S32.HI R6, RZ, 0x1f, R7 ;  /* 0x0000001fff067819 */ /* 0x000fe40000011407 */
[C---:B------:R-:W-:Y:S02]  /*8e50*/  IADD3 R21, P6, PT, R7.reuse, R2, RZ ;  /* 0x0000000207157210 */ /* 0x040fe40007fde0ff */
[----:B------:R1:W-:Y:S01]  /*8e60*/  STL [R1+0x188], R22 ;  /* 0x0001881601007387 */ /* 0x0003e20000100800 */
[----:B0-----:R-:W-:Y:S02]  /*8e70*/  @!P4 IMAD.MOV.U32 R8, RZ, RZ, R20 ;  /* 0x000000ffff08c224 */ /* 0x001fe400078e0014 */
[----:B------:R-:W-:Y:S02]  /*8e80*/  @!P4 IMAD.MOV.U32 R9, RZ, RZ, R22 ;  /* 0x000000ffff09c224 */ /* 0x000fe400078e0016 */
[----:B-1----:R-:W-:Y:S01]  /*8e90*/  IMAD.X R22, R6, 0x1, R3, P6 ;  /* 0x0000000106167824 */ /* 0x002fe200030e0603 */
[----:B------:R-:W-:Y:S01]  /*8ea0*/  IADD3 R20, P6, PT, R7, R4, RZ ;  /* 0x0000000407147210 */ /* 0x000fe20007fde0ff */
[----:B------:R-:W-:Y:S01]  /*8eb0*/  IMAD R7, R14, 0x15, RZ ;  /* 0x000000150e077824 */ /* 0x000fe200078e02ff */
[----:B------:R0:W2:Y:S01]  /*8ec0*/  @!P4 LDG.E.U8 R96, desc[UR20][R8.64] ;  /* 0x000000140860c981 */ /* 0x0000a2000c1e1100 */
[----:B------:R-:W-:-:S03]  /*8ed0*/  PRMT R95, RZ, 0x7610, R95 ;  /* 0x00007610ff5f7816 */ /* 0x000fc6000000005f */
[----:B------:R-:W-:Y:S04]  /*8ee0*/  STL [R1+0x210], R21 ;  /* 0x0002101501007387 */ /* 0x000fe80000100800 */
[----:B------:R1:W-:Y:S01]  /*8ef0*/  STL [R1+0x20c], R22 ;  /* 0x00020c1601007387 */ /* 0x0003e20000100800 */
[----:B0-----:R-:W-:Y:S02]  /*8f00*/  @!P2 IMAD.MOV.U32 R8, RZ, RZ, R21 ;  /* 0x000000ffff08a224 */ /* 0x001fe400078e0015 */
        /* <DEDUP_REMOVED lines=20> */
[----:B------:R-:W-:Y:S01]  /*9050*/  PRMT R92, RZ, 0x7610, R92 ;  /* 0x00007610ff5c7816 */ /* 0x000fe2000000005c */
[----:B------:R-:W-:-:S02]  /*9060*/  VIADD R16, R144, 0xffffffda ;  /* 0xffffffda90107836 */ /* 0x000fc40000000000 */
        /* <DEDUP_REMOVED lines=10> */
[----:B------:R-:W-:Y:S01]  /*9110*/  ISETP.GE.U32.AND P3, PT, R16, 0x7fffff5b, PT ;  /* 0x7fffff5b1000780c */ /* 0x000fe20003f66070 */
        /* <DEDUP_REMOVED lines=91> */
[----:B------:R-:W-:Y:S02]  /*96d0*/  IADD3 R21, P6, PT, R7, R2, RZ ;  /* 0x0000000207157210 */ /* 0x000fe40007fde0ff */
[----:B------:R1:W-:Y:S01]  /*96e0*/  STL [R1+0x730], R22 ;  /* 0x0007301601007387 */ /* 0x0003e20000100800 */
[----:B------:R-:W-:Y:S02]  /*96f0*/  VIADD R16, R144, 0xffffffb2 ;  /* 0xffffffb290107836 */ /* 0x000fe40000000000 */
[----:B0-----:R-:W-:Y:S02]  /*9700*/  @!P1 IMAD.MOV.U32 R8, RZ, RZ, R20 ;  /* 0x000000ffff089224 */ /* 0x001fe400078e0014 */
[----:B------:R-:W-:-:S02]  /*9710*/  @!P1 IMAD.MOV.U32 R9, RZ, RZ, R22 ;  /* 0x000000ffff099224 */ /* 0x000fc400078e0016 */
[----:B-1----:R-:W-:Y:S01]  /*9720*/  IMAD.X R22, R6, 0x1, R3, P6 ;  /* 0x0000000106167824 */ /* 0x002fe200030e0603 */
[----:B------:R-:W-:Y:S01]  /*9730*/  IADD3 R20, P6, PT, R7, R4, RZ ;  /* 0x0000000407147210 */ /* 0x000fe20007fde0ff */
[----:B------:R-:W-:Y:S01]  /*9740*/  IMAD R7, R14, 0x4d, RZ ;  /* 0x0000004d0e077824 */ /* 0x000fe200078e02ff */
[----:B------:R0:W2:Y:S01]  /*9750*/  @!P1 LDG.E.U8 R82, desc[UR20][R8.64] ;  /* 0x0000001408529981 */ /* 0x0000a2000c1e1100 */
[----:B------:R-:W-:-:S03]  /*9760*/  PRMT R81, RZ, 0x7610, R81 ;  /* 0x00007610ff517816 */ /* 0x000fc60000000051 */
[----:B------:R-:W-:Y:S01]  /*9770*/  STL [R1+0x7ac], R21 ;  /* 0x0007ac1501007387 */ /* 0x000fe20000100800 */
[----:B------:R-:W-:Y:S01]  /*9780*/  ISETP.GE.U32.AND P3, PT, R16, 0x7fffff33, PT ;  /* 0x7fffff331000780c */ /* 0x000fe20003f66070 */
[----:B------:R-:W-:Y:S02]  /*9790*/  VIADD R16, R144, 0xffffffaa ;  /* 0xffffffaa90107836 */ /* 0x000fe40000000000 */
[----:B------:R1:W-:Y:S01]  /*97a0*/  STL [R1+0x7a8], R22 ;  /* 0x0007a81601007387 */ /* 0x0003e20000100800 */
[----:B0-----:R-:W-:Y:S02]  /*97b0*/  @!P0 IMAD.MOV.U32 R8, RZ, RZ, R21 ;  /* 0x000000ffff088224 */ /* 0x001fe400078e0015 */
[----:B------:R-:W-:Y:S01]  /*97c0*/  @!P0 IMAD.MOV.U32 R9, RZ, RZ, R22 ;  /* 0x000000ffff098224 */ /* 0x000fe200078e0016 */
[----:B------:R-:W-:Y:S01]  /*97d0*/  STL [R1+0x7b4], R20 ;  /* 0x0007b41401007387 */ /* 0x000fe20000100800 */
[----:B------:R-:W-:-:S03]  /*97e0*/  ISETP.GE.U32.AND P4, PT, R16, 0x7fffff2b, PT ;  /* 0x7fffff2b1000780c */ /* 0x000fc60003f86070 */
[----:B------:R0:W2:Y:S01]  /*97f0*/  @!P0 LDG.E.U8 R81, desc[UR20][R8.64] ;  /* 0x0000001408518981 */ /* 0x0000a2000c1e1100 */
[----:B-1----:R-:W-:Y:S01]  /*9800*/  IMAD.X R22, R6, 0x1, R5, P6 ;  /* 0x0000000106167824 */ /* 0x002fe200030e0605 */
[----:B------:R-:W-:Y:S02]  /*9810*/  SHF.R.S32.HI R6, RZ, 0x1f, R7 ;  /* 0x0000001fff067819 */ /* 0x000fe40000011407 */
[----:B------:R-:W-:Y:S02]  /*9820*/  IADD3 R21, P6, PT, R7, R2, RZ ;  /* 0x0000000207157210 */ /* 0x000fe40007fde0ff */
[----:B------:R1:W-:Y:S01]  /*9830*/  STL [R1+0x7b0], R22 ;  /* 0x0007b01601007387 */ /* 0x0003e20000100800 */
[----:B------:R-:W-:Y:S01]  /*9840*/  PRMT R80, RZ, 0x7610, R80 ;  /* 0x00007610ff507816 */ /* 0x000fe20000000050 */
[----:B------:R-:W-:Y:S02]  /*9850*/  VIADD R16, R144, 0xffffffa2 ;  /* 0xffffffa290107836 */ /* 0x000fe40000000000 */
[----:B0-----:R-:W-:-:S02]  /*9860*/  @!P0 IMAD.MOV.U32 R9, RZ, RZ, R22 ;  /* 0x000000ffff098224 */ /* 0x001fc400078e0016 */
[----:B------:R-:W-:Y:S02]  /*9870*/  @!P0 IMAD.MOV.U32 R8, RZ, RZ, R20 ;  /* 0x000000ffff088224 */ /* 0x000fe400078e0014 */
[----:B------:R-:W-:Y:S02]  /*9880*/  IMAD.MOV.U32 R62, RZ, RZ, R19 ;  /* 0x000000ffff3e7224 */ /* 0x000fe400078e0013 */
[----:B-1----:R-:W-:Y:S01]  /*9890*/  IMAD.X R22, R6, 0x1, R3, P6 ;  /* 0x0000000106167824 */ /* 0x002fe200030e0603 */
[----:B------:R-:W-:Y:S01]  /*98a0*/  IADD3 R60, P6, PT, R7, R4, RZ ;  /* 0x00000004073c7210 */ /* 0x000fe20007fde0ff */
[----:B------:R-:W-:Y:S01]  /*98b0*/  IMAD R19, R14, 0x55, RZ ;  /* 0x000000550e137824 */ /* 0x000fe200078e02ff */
[----:B------:R-:W-:Y:S01]  /*98c0*/  ISETP.GE.U32.AND P2, PT, R16, 0x7fffff23, PT ;  /* 0x7fffff231000780c */ /* 0x000fe20003f46070 */
[----:B------:R-:W-:Y:S01]  /*98d0*/  IMAD.MOV.U32 R63, RZ, RZ, R18 ;  /* 0x000000ffff3f7224 */ /* 0x000fe200078e0012 */
[----:B------:R0:W2:Y:S01]  /*98e0*/  @!P0 LDG.E.U8 R80, desc[UR20][R8.64] ;  /* 0x0000001408508981 */ /* 0x0000a2000c1e1100 */
[----:B------:R-:W-:Y:S01]  /*98f0*/  IMAD.X R64, R6, 0x1, R5, P6 ;  /* 0x0000000106407824 */ /* 0x000fe200030e0605 */
[----:B------:R-:W-:Y:S01]  /*9900*/  IADD3 R18, P6, PT, R19, R2, RZ ;  /* 0x0000000213127210 */ /* 0x000fe20007fde0ff */
[----:B------:R-:W-:Y:S01]  /*9910*/  VIADD R16, R144, 0xffffff9a ;  /* 0xffffff9a90107836 */ /* 0x000fe20000000000 */
[----:B------:R-:W-:Y:S01]  /*9920*/  PRMT R59, RZ, 0x7610, R59 ;  /* 0x00007610ff3b7816 */ /* 0x000fe2000000003b */
[----:B------:R-:W-:-:S02]  /*9930*/  IMAD R20, R14, 0x5d, RZ ;  /* 0x0000005d0e147824 */ /* 0x000fc400078e02ff */
[----:B------:R-:W-:Y:S01]  /*9940*/  @!P3 IMAD.MOV.U32 R6, RZ, RZ, R21 ;  /* 0x000000ffff06b224 */ /* 0x000fe200078e0015 */
[----:B0-----:R-:W-:Y:S01]  /*9950*/  SHF.R.S32.HI R8, RZ, 0x1f, R19 ;  /* 0x0000001fff087819 */ /* 0x001fe20000011413 */
[----:B------:R-:W-:Y:S01]  /*9960*/  @!P3 IMAD.MOV.U32 R7, RZ, RZ, R22 ;  /* 0x000000ffff07b224 */ /* 0x000fe200078e0016 */
[----:B------:R-:W-:Y:S01]  /*9970*/  ISETP.GE.U32.AND P1, PT, R16, 0x7fffff1b, PT ;  /* 0x7fffff1b1000780c */ /* 0x000fe20003f26070 */
[----:B------:R-:W-:Y:S01]  /*9980*/  VIADD R16, R144, 0xffffff92 ;  /* 0xffffff9290107836 */ /* 0x000fe20000000000 */
[----:B------:R0:W-:Y:S01]  /*9990*/  STL [R1+0x82c], R21 ;  /* 0x00082c1501007387 */ /* 0x0001e20000100800 */
[----:B------:R-:W-:Y:S01]  /*99a0*/  IMAD.X R61, R8, 0x1, R3, P6 ;  /* 0x00000001083d7824 */ /* 0x000fe200030e0603 */
[----:B------:R-:W-:Y:S02]  /*99b0*/  SHF.R.S32.HI R9, RZ, 0x1f, R20 ;  /* 0x0000001fff097819 */ /* 0x000fe40000011414 */
[----:B------:R-:W-:Y:S01]  /*99c0*/  IADD3 R65, P6, PT, R20, R2, RZ ;  /* 0x0000000214417210 */ /* 0x000fe20007fde0ff */
[----:B------:R1:W2:Y:S01]  /*99d0*/  @!P3 LDG.E.U8 R59, desc[UR20][R6.64] ;  /* 0x00000014063bb981 */ /* 0x0002a2000c1e1100 */
[----:B------:R-:W-:Y:S01]  /*99e0*/  PRMT R57, RZ, 0x7610, R57 ;  /* 0x00007610ff397816 */ /* 0x000fe20000000039 */
[----:B0-----:R-:W-:Y:S01]  /*99f0*/  IMAD R21, R14, 0x65, RZ ;  /* 0x000000650e157824 */ /* 0x001fe200078e02ff */
[----:B------:R-:W-:Y:S01]  /*9a00*/  ISETP.GE.U32.AND P0, PT, R16, 0x7fffff13, PT ;  /* 0x7fffff131000780c */ /* 0x000fe20003f06070 */
[----:B------:R-:W-:-:S02]  /*9a10*/  IMAD.X R68, R9, 0x1, R3, P6 ;  /* 0x0000000109447824 */ /* 0x000fc400030e0603 */
[----:B-1----:R-:W-:Y:S02]  /*9a20*/  @!P4 IMAD.MOV.U32 R6, RZ, RZ, R18 ;  /* 0x000000ffff06c224 */ /* 0x002fe400078e0012 */
[----:B------:R-:W-:Y:S01]  /*9a30*/  @!P4 IMAD.MOV.U32 R7, RZ, RZ, R61 ;  /* 0x000000ffff07c224 */ /* 0x000fe200078e003d */
[----:B------:R0:W-:Y:S01]  /*9a40*/  STL [R1+0x828], R22 ;  /* 0x0008281601007387 */ /* 0x0001e20000100800 */
[----:B------:R-:W-:Y:S02]  /*9a50*/  SHF.R.S32.HI R16, RZ, 0x1f, R21 ;  /* 0x0000001fff107819 */ /* 0x000fe40000011415 */
[----:B------:R-:W-:Y:S01]  /*9a60*/  IADD3 R66, P6, PT, R21, R2, RZ ;  /* 0x0000000215427210 */ /* 0x000fe20007fde0ff */
[----:B------:R-:W-:Y:S01]  /*9a70*/  STL [R1+0x834], R60 ;  /* 0x0008343c01007387 */ /* 0x000fe20000100800 */
[----:B------:R-:W-:-:S03]  /*9a80*/  PRMT R55, RZ, 0x7610, R55 ;  /* 0x00007610ff377816 */ /* 0x000fc60000000037 */
[----:B------:R1:W2:Y:S01]  /*9a90*/  @!P4 LDG.E.U8 R57, desc[UR20][R6.64] ;  /* 0x000000140639c981 */ /* 0x0002a2000c1e1100 */
[----:B0-----:R-:W-:-:S03]  /*9aa0*/  IMAD R22, R14, 0x6d, RZ ;  /* 0x0000006d0e167824 */ /* 0x001fc600078e02ff */
[----:B------:R-:W-:Y:S01]  /*9ab0*/  STL [R1+0x830], R64 ;  /* 0x0008304001007387 */ /* 0x000fe20000100800 */
[----:B------:R-:W-:-:S03]  /*9ac0*/  IMAD.X R67, R16, 0x1, R3, P6 ;  /* 0x0000000110437824 */ /* 0x000fc600030e0603 */
[----:B------:R0:W-:Y:S01]  /*9ad0*/  STL [R1+0x8ac], R18 ;  /* 0x0008ac1201007387 */ /* 0x0001e20000100800 */
[----:B-1----:R-:W-:Y:S02]  /*9ae0*/  @!P2 IMAD.MOV.U32 R6, RZ, RZ, R65 ;  /* 0x000000ffff06a224 */ /* 0x002fe400078e0041 */
[----:B------:R-:W-:Y:S01]  /*9af0*/  @!P2 IMAD.MOV.U32 R7, RZ, RZ, R68 ;  /* 0x000000ffff07a224 */ /* 0x000fe200078e0044 */
[----:B------:R1:W-:Y:S01]  /*9b00*/  STL [R1+0x8a8], R61 ;  /* 0x0008a83d01007387 */ /* 0x0003e20000100800 */
[----:B------:R-:W-:-:S03]  /*9b10*/  PRMT R53, RZ, 0x7610, R53 ;  /* 0x00007610ff357816 */ /* 0x000fc60000000035 */
[----:B------:R3:W2:Y:S01]  /*9b20*/  @!P2 LDG.E.U8 R55, desc[UR20][R6.64] ;  /* 0x000000140637a981 */ /* 0x0006a2000c1e1100 */
[----:B0-----:R-:W-:Y:S02]  /*9b30*/  SHF.R.S32.HI R18, RZ, 0x1f, R22 ;  /* 0x0000001fff127819 */ /* 0x001fe40000011416 */
[----:B-1----:R-:W-:Y:S01]  /*9b40*/  IADD3 R61, P6, PT, R22, R2, RZ ;  /* 0x00000002163d7210 */ /* 0x002fe20007fde0ff */
[----:B------:R0:W-:Y:S01]  /*9b50*/  STL [R1+0x92c], R65 ;  /* 0x00092c4101007387 */ /* 0x0001e20000100800 */
[----:B---3--:R-:W-:Y:S02]  /*9b60*/  @!P1 IMAD.MOV.U32 R6, RZ, RZ, R66 ;  /* 0x000000ffff069224 */ /* 0x008fe400078e0042 */
[----:B------:R-:W-:Y:S01]  /*9b70*/  @!P1 IMAD.MOV.U32 R7, RZ, RZ, R67 ;  /* 0x000000ffff079224 */ /* 0x000fe200078e0043 */
[----:B------:R-:W-:Y:S01]  /*9b80*/  PRMT R51, RZ, 0x7610, R51 ;  /* 0x00007610ff337816 */ /* 0x000fe20000000033 */
[----:B0-----:R-:W-:-:S03]  /*9b90*/  IMAD.X R65, R18, 0x1, R3, P6 ;  /* 0x0000000112417824 */ /* 0x001fc600030e0603 */
[----:B------:R0:W3:Y:S01]  /*9ba0*/  @!P1 LDG.E.U8 R53, desc[UR20][R6.64] ;  /* 0x0000001406359981 */ /* 0x0000e2000c1e1100 */
[----:B------:R-:W-:-:S03]  /*9bb0*/  PRMT R58, RZ, 0x7610, R58 ;  /* 0x00007610ff3a7816 */ /* 0x000fc6000000003a */
[----:B------:R-:W-:Y:S01]  /*9bc0*/  STL [R1+0x928], R68 ;  /* 0x0009284401007387 */ /* 0x000fe20000100800 */
[----:B0-----:R-:W-:Y:S02]  /*9bd0*/  @!P0 IMAD.MOV.U32 R6, RZ, RZ, R61 ;  /* 0x000000ffff068224 */ /* 0x001fe400078e003d */
[----:B------:R-:W-:Y:S01]  /*9be0*/  @!P0 IMAD.MOV.U32 R7, RZ, RZ, R65 ;  /* 0x000000ffff078224 */ /* 0x000fe200078e0041 */
[----:B------:R-:W-:Y:S04]  /*9bf0*/  STL [R1+0x9ac], R66 ;  /* 0x0009ac4201007387 */ /* 0x000fe80000100800 */
[----:B------:R-:W-:Y:S04]  /*9c00*/  STL [R1+0x9a8], R67 ;  /* 0x0009a84301007387 */ /* 0x000fe80000100800 */
[----:B------:R0:W-:Y:S04]  /*9c10*/  STL [R1+0xa2c], R61 ;  /* 0x000a2c3d01007387 */ /* 0x0001e80000100800 */
[----:B------:R1:W2:Y:S01]  /*9c20*/  @!P0 LDG.E.U8 R51, desc[UR20][R6.64] ;  /* 0x0000001406338981 */ /* 0x0002a2000c1e1100 */
[----:B0-----:R-:W-:Y:S01]  /*9c30*/  IADD3 R61, P6, PT, R19, R4, RZ ;  /* 0x00000004133d7210 */ /* 0x001fe20007fde0ff */
[----:B-1----:R-:W-:-:S02]  /*9c40*/  @!P3 IMAD.MOV.U32 R6, RZ, RZ, R60 ;  /* 0x000000ffff06b224 */ /* 0x002fc400078e003c */
[----:B------:R-:W-:Y:S02]  /*9c50*/  @!P3 IMAD.MOV.U32 R7, RZ, RZ, R64 ;  /* 0x000000ffff07b224 */ /* 0x000fe400078e0040 */
[----:B------:R-:W-:-:S03]  /*9c60*/  IMAD.X R64, R8, 0x1, R5, P6 ;  /* 0x0000000108407824 */ /* 0x000fc600030e0605 */
[----:B------:R0:W2:Y:S01]  /*9c70*/  @!P3 LDG.E.U8 R58, desc[UR20][R6.64] ;  /* 0x00000014063ab981 */ /* 0x0000a2000c1e1100 */
[----:B------:R-:W-:Y:S02]  /*9c80*/  IADD3 R60, P3, PT, R20, R4, RZ ;  /* 0x00000004143c7210 */ /* 0x000fe40007f7e0ff */
[----:B------:R-:W-:-:S03]  /*9c90*/  PRMT R56, RZ, 0x7610, R56 ;  /* 0x00007610ff387816 */ /* 0x000fc60000000038 */
[----:B------:R-:W-:Y:S02]  /*9ca0*/  IMAD.X R8, R9, 0x1, R5, P3 ;  /* 0x0000000109087824 */ /* 0x000fe400018e0605 */
[----:B0-----:R-:W-:Y:S02]  /*9cb0*/  @!P4 IMAD.MOV.U32 R6, RZ, RZ, R61 ;  /* 0x000000ffff06c224 */ /* 0x001fe400078e003d */
[----:B------:R-:W-:Y:S01]  /*9cc0*/  @!P4 IMAD.MOV.U32 R7, RZ, RZ, R64 ;  /* 0x000000ffff07c224 */ /* 0x000fe200078e0040 */
[----:B------:R-:W-:Y:S02]  /*9cd0*/  PRMT R54, RZ, 0x7610, R54 ;  /* 0x00007610ff367816 */ /* 0x000fe40000000036 */
[----:B------:R-:W-:Y:S02]  /*9ce0*/  IADD3 R20, P3, PT, R21, R4, RZ ;  /* 0x0000000415147210 */ /* 0x000fe40007f7e0ff */
[----:B------:R0:W2:Y:S01]  /*9cf0*/  @!P4 LDG.E.U8 R56, desc[UR20][R6.64] ;  /* 0x000000140638c981 */ /* 0x0000a2000c1e1100 */
[----:B------:R-:W-:-:S02]  /*9d00*/  VIADD R19, R0, 0x14 ;  /* 0x0000001400137836 */ /* 0x000fc40000000000 */
[----:B------:R-:W-:Y:S02]  /*9d10*/  IMAD.X R16, R16, 0x1, R5, P3 ;  /* 0x0000000110107824 */ /* 0x000fe400018e0605 */
[----:B0-----:R-:W-:Y:S02]  /*9d20*/  @!P2 IMAD.MOV.U32 R6, RZ, RZ, R60 ;  /* 0x000000ffff06a224 */ /* 0x001fe400078e003c */
[----:B------:R-:W-:Y:S01]  /*9d30*/  @!P2 IMAD.MOV.U32 R7, RZ, RZ, R8 ;  /* 0x000000ffff07a224 */ /* 0x000fe200078e0008 */
[----:B------:R-:W-:Y:S04]  /*9d40*/  STL [R1+0xa28], R65 ;  /* 0x000a284101007387 */ /* 0x000fe80000100800 */
[----:B------:R0:W2:Y:S01]  /*9d50*/  @!P2 LDG.E.U8 R54, desc[UR20][R6.64] ;  /* 0x000000140636a981 */ /* 0x0000a2000c1e1100 */
[----:B------:R-:W-:-:S02]  /*9d60*/  IADD3 R9, P2, PT, R22, R4, RZ ;  /* 0x0000000416097210 */ /* 0x000fc40007f5e0ff */
[----:B------:R-:W-:Y:S01]  /*9d70*/  PRMT R52, RZ, 0x7610, R52 ;  /* 0x00007610ff347816 */ /* 0x000fe20000000034 */
[----:B------:R-:W-:Y:S02]  /*9d80*/  STL [R1+0x8b4], R61 ;  /* 0x0008b43d01007387 */ /* 0x000fe40000100800 */
[----:B------:R-:W-:Y:S02]  /*9d90*/  IMAD.X R18, R18, 0x1, R5, P2 ;  /* 0x0000000112127824 */ /* 0x000fe400010e0605 */
[----:B------:R-:W-:Y:S01]  /*9da0*/  STL [R1+0xf4], R19 ;  /* 0x0000f41301007387 */ /* 0x000fe20000100800 */
[----:B0-----:R-:W-:-:S03]  /*9db0*/  @!P1 IMAD.MOV.U32 R6, RZ, RZ, R20 ;  /* 0x000000ffff069224 */ /* 0x001fc600078e0014 */
[----:B------:R-:W-:Y:S01]  /*9dc0*/  STL [R1+0x934], R60 ;  /* 0x0009343c01007387 */ /* 0x000fe20000100800 */
[----:B------:R-:W-:-:S03]  /*9dd0*/  @!P1 IMAD.MOV.U32 R7, RZ, RZ, R16 ;  /* 0x000000ffff079224 */ /* 0x000fc600078e0010 */
[----:B------:R-:W-:Y:S04]  /*9de0*/  STL [R1+0x8b0], R64 ;  /* 0x0008b04001007387 */ /* 0x000fe80000100800 */
[----:B------:R-:W-:Y:S04]  /*9df0*/  STL [R1+0x930], R8 ;  /* 0x0009300801007387 */ /* 0x000fe80000100800 */
[----:B------:R-:W-:Y:S04]  /*9e00*/  STL [R1+0x9b4], R20 ;  /* 0x0009b41401007387 */ /* 0x000fe80000100800 */
[----:B------:R-:W-:Y:S04]  /*9e10*/  STL [R1+0xa34], R9 ;  /* 0x000a340901007387 */ /* 0x000fe80000100800 */
[----:B------:R-:W-:Y:S04]  /*9e20*/  STL [R1+0x9b0], R16 ;  /* 0x0009b01001007387 */ /* 0x000fe80000100800 */
[----:B------:R0:W2:Y:S04]  /*9e30*/  @!P1 LDG.E.U8 R52, desc[UR20][R6.64] ;  /* 0x0000001406349981 */ /* 0x0000a8000c1e1100 */
[----:B------:R1:W-:Y:S01]  /*9e40*/  STL [R1+0xa30], R18 ;  /* 0x000a301201007387 */ /* 0x0003e20000100800 */
[----:B------:R-:W-:Y:S01]  /*9e50*/  PRMT R50, RZ, 0x7610, R50 ;  /* 0x00007610ff327816 */ /* 0x000fe20000000032 */
[----:B0-----:R-:W-:-:S02]  /*9e60*/  @!P0 IMAD.MOV.U32 R7, RZ, RZ, R18 ;  /* 0x000000ffff078224 */ /* 0x001fc400078e0012 */
[----:B-1----:R-:W-:Y:S02]  /*9e70*/  VIADD R18, R0, 0x15 ;  /* 0x0000001500127836 */ /* 0x002fe40000000000 */
[----:B------:R-:W-:-:S03]  /*9e80*/  @!P0 IMAD.MOV.U32 R6, RZ, RZ, R9 ;  /* 0x000000ffff068224 */ /* 0x000fc600078e0009 */
[----:B------:R0:W-:Y:S01]  /*9e90*/  STL [R1+0xd4], R18 ;  /* 0x0000d41201007387 */ /* 0x0001e20000100800 */
[C---:B------:R-:W-:Y:S02]  /*9ea0*/  VIADD R16, R0.reuse, 0x16 ;  /* 0x0000001600107836 */ /* 0x040fe40000000000 */
[C---:B------:R-:W-:Y:S01]  /*9eb0*/  VIADD R20, R0.reuse, 0x18 ;  /* 0x0000001800147836 */ /* 0x040fe20000000000 */
[----:B------:R1:W2:Y:S01]  /*9ec0*/  @!P0 LDG.E.U8 R50, desc[UR20][R6.64] ;  /* 0x0000001406328981 */ /* 0x0002a2000c1e1100 */
[----:B------:R-:W-:Y:S01]  /*9ed0*/  VIADD R9, R0, 0x17 ;  /* 0x0000001700097836 */ /* 0x000fe20000000000 */
[----:B0-----:R-:W-:Y:S01]  /*9ee0*/  IABS R18, R18 ;  /* 0x0000001200127213 */ /* 0x001fe20000000000 */
[----:B------:R-:W-:-:S04]  /*9ef0*/  IMAD.MOV.U32 R60, RZ, RZ, R63 ;  /* 0x000000ffff3c7224 */ /* 0x000fc800078e003f */
[----:B-1----:R-:W-:Y:S01]  /*9f00*/  IMAD.HI.U32 R6, R13, R18, RZ ;  /* 0x000000120d067227 */ /* 0x002fe200078e00ff */
[----:B------:R-:W-:Y:S01]  /*9f10*/  IABS R19, R19 ;  /* 0x0000001300137213 */ /* 0x000fe20000000000 */
[----:B------:R0:W-:Y:S02]  /*9f20*/  STL [R1+0xe0], R16 ;  /* 0x0000e01001007387 */ /* 0x0001e40000100800 */
[----:B------:R-:W-:Y:S02]  /*9f30*/  IMAD.MOV.U32 R69, RZ, RZ, R62 ;  /* 0x000000ffff457224 */ /* 0x000fe400078e003e */
[----:B------:R-:W-:Y:S01]  /*9f40*/  IMAD.MOV.U32 R61, RZ, RZ, R25 ;  /* 0x000000ffff3d7224 */ /* 0x000fe200078e0019 */
[----:B------:R-:W-:Y:S01]  /*9f50*/  IABS R25, R16 ;  /* 0x0000001000197213 */ /* 0x000fe20000000000 */
[----:B------:R-:W-:Y:S01]  /*9f60*/  IMAD.MOV.U32 R63, RZ, RZ, R23 ;  /* 0x000000ffff3f7224 */ /* 0x000fe200078e0017 */
[----:B------:R-:W-:Y:S01]  /*9f70*/  IABS R23, R20 ;  /* 0x0000001400177213 */ /* 0x000fe20000000000 */
[----:B------:R-:W-:Y:S01]  /*9f80*/  IMAD.MOV.U32 R62, RZ, RZ, R24 ;  /* 0x000000ffff3e7224 */ /* 0x000fe200078e0018 */
[----:B------:R1:W-:Y:S01]  /*9f90*/  STL [R1+0xdc], R9 ;  /* 0x0000dc0901007387 */ /* 0x0003e20000100800 */
[----:B------:R-:W-:Y:S01]  /*9fa0*/  IMAD.MOV R6, RZ, RZ, -R6 ;  /* 0x000000ffff067224 */ /* 0x000fe200078e0a06 */
[----:B------:R-:W-:Y:S01]  /*9fb0*/  IABS R24, R9 ;  /* 0x0000000900187213 */ /* 0x000fe20000000000 */
[----:B0-----:R-:W-:Y:S01]  /*9fc0*/  VIADD R16, R0, 0x19 ;  /* 0x0000001900107836 */ /* 0x001fe20000000000 */
[----:B------:R0:W-:Y:S01]  /*9fd0*/  STL [R1+0xa8], R20 ;  /* 0x0000a81401007387 */ /* 0x0001e20000100800 */
[----:B------:R-:W-:-:S02]  /*9fe0*/  IMAD R18, R12, R6, R18 ;  /* 0x000000060c127224 */ /* 0x000fc400078e0212 */
[----:B------:R-:W-:-:S04]  /*9ff0*/  IMAD.HI.U32 R8, R13, R19, RZ ;  /* 0x000000130d087227 */ /* 0x000fc800078e00ff */
[C---:B-1----:R-:W-:Y:S02]  /*a000*/  VIADD R9, R0.reuse, 0x1a ;  /* 0x0000001a00097836 */ /* 0x042fe40000000000 */
[----:B0-----:R-:W-:Y:S01]  /*a010*/  VIADD R20, R0, 0x1b ;  /* 0x0000001b00147836 */ /* 0x001fe20000000000 */
[----:B------:R-:W-:Y:S01]  /*a020*/  STL [R1+0xa4], R16 ;  /* 0x0000a41001007387 */ /* 0x000fe20000100800 */
[----:B------:R-:W-:-:S03]  /*a030*/  IMAD.HI.U32 R6, R13, R23, RZ ;  /* 0x000000170d067227 */ /* 0x000fc600078e00ff */
[----:B------:R-:W-:Y:S01]  /*a040*/  STL [R1+0xd0], R9 ;  /* 0x0000d00901007387 */ /* 0x000fe20000100800 */
[----:B------:R-:W-:Y:S02]  /*a050*/  IMAD.MOV R8, RZ, RZ, -R8 ;  /* 0x000000ffff087224 */ /* 0x000fe400078e0a08 */
[----:B------:R-:W-:Y:S01]  /*a060*/  IMAD.MOV R6, RZ, RZ, -R6 ;  /* 0x000000ffff067224 */ /* 0x000fe200078e0a06 */
[----:B------:R0:W-:Y:S01]  /*a070*/  STL [R1+0xac], R20 ;  /* 0x0000ac1401007387 */ /* 0x0001e20000100800 */
[----:B------:R-:W-:Y:S01]  /*a080*/  IMAD.MOV.U32 R67, RZ, RZ, R61 ;  /* 0x000000ffff437224 */ /* 0x000fe200078e003d */
[----:B------:R-:W-:Y:S01]  /*a090*/  IABS R22, R16 ;  /* 0x0000001000167213 */ /* 0x000fe20000000000 */
[----:B------:R-:W-:Y:S01]  /*a0a0*/  IMAD.MOV.U32 R61, RZ, RZ, R27 ;  /* 0x000000ffff3d7224 */ /* 0x000fe200078e001b */
[----:B------:R-:W-:Y:S01]  /*a0b0*/  IABS R21, R9 ;  /* 0x0000000900157213 */ /* 0x000fe20000000000 */
[C---:B------:R-:W-:Y:S01]  /*a0c0*/  IMAD R19, R12.reuse, R8, R19 ;  /* 0x000000080c137224 */ /* 0x040fe200078e0213 */
[----:B0-----:R-:W-:Y:S01]  /*a0d0*/  IABS R20, R20 ;  /* 0x0000001400147213 */ /* 0x001fe20000000000 */
[----:B------:R-:W-:-:S02]  /*a0e0*/  IMAD R23, R12, R6, R23 ;  /* 0x000000060c177224 */ /* 0x000fc400078e0217 */
[C---:B------:R-:W-:Y:S02]  /*a0f0*/  VIADD R16, R0.reuse, 0x1c ;  /* 0x0000001c00107836 */ /* 0x040fe40000000000 */
[----:B------:R-:W-:Y:S02]  /*a100*/  VIADD R27, R0, 0x1e ;  /* 0x0000001e001b7836 */ /* 0x000fe40000000000 */
[----:B------:R-:W-:-:S04]  /*a110*/  IMAD.HI.U32 R8, R13, R24, RZ ;  /* 0x000000180d087227 */ /* 0x000fc800078e00ff */
[----:B------:R-:W-:Y:S02]  /*a120*/  IMAD.MOV.U32 R65, RZ, RZ, R69 ;  /* 0x000000ffff417224 */ /* 0x000fe400078e0045 */
[----:B------:R-:W-:Y:S02]  /*a130*/  VIADD R9, R0, 0x1d ;  /* 0x0000001d00097836 */ /* 0x000fe40000000000 */
[----:B------:R-:W-:Y:S01]  /*a140*/  IMAD.HI.U32 R6, R13, R20, RZ ;  /* 0x000000140d067227 */ /* 0x000fe200078e00ff */
[----:B------:R0:W-:Y:S03]  /*a150*/  STL [R1+0xc0], R16 ;  /* 0x0000c01001007387 */ /* 0x0001e60000100800 */
[----:B------:R-:W-:Y:S02]  /*a160*/  IMAD.MOV.U32 R69, RZ, RZ, R62 ;  /* 0x000000ffff457224 */ /* 0x000fe400078e003e */
[----:B------:R-:W-:-:S02]  /*a170*/  IMAD.MOV.U32 R62, RZ, RZ, R63 ;  /* 0x000000ffff3e7224 */ /* 0x000fc400078e003f */
[----:B------:R-:W-:Y:S01]  /*a180*/  IMAD.HI.U32 R7, R13, R25, RZ ;  /* 0x000000190d077227 */ /* 0x000fe200078e00ff */
[----:B------:R1:W-:Y:S03]  /*a190*/  STL [R1+0xbc], R9 ;  /* 0x0000bc0901007387 */ /* 0x0003e60000100800 */
[----:B------:R-:W-:Y:S01]  /*a1a0*/  IMAD.MOV.U32 R68, RZ, RZ, R31 ;  /* 0x000000ffff447224 */ /* 0x000fe200078e001f */
[----:B------:R-:W-:Y:S01]  /*a1b0*/  IABS R31, R16 ;  /* 0x00000010001f7213 */ /* 0x000fe20000000000 */
[----:B------:R-:W-:Y:S01]  /*a1c0*/  IMAD.MOV.U32 R63, RZ, RZ, R29 ;  /* 0x000000ffff3f7224 */ /* 0x000fe200078e001d */
[----:B------:R-:W-:Y:S01]  /*a1d0*/  IABS R29, R27 ;  /* 0x0000001b001d7213 */ /* 0x000fe20000000000 */
[----:B------:R-:W-:Y:S02]  /*a1e0*/  IMAD.MOV R8, RZ, RZ, -R8 ;  /* 0x000000ffff087224 */ /* 0x000fe400078e0a08 */
[----:B------:R-:W-:Y:S01]  /*a1f0*/  IMAD.MOV.U32 R64, RZ, RZ, R30 ;  /* 0x000000ffff407224 */ /* 0x000fe200078e001e */
[----:B------:R-:W-:Y:S01]  /*a200*/  IABS R30, R9 ;  /* 0x00000009001e7213 */ /* 0x000fe20000000000 */
[----:B------:R-:W-:-:S02]  /*a210*/  IMAD.MOV R6, RZ, RZ, -R6 ;  /* 0x000000ffff067224 */ /* 0x000fc400078e0a06 */
[C---:B0-----:R-:W-:Y:S02]  /*a220*/  VIADD R16, R0.reuse, 0x1f ;  /* 0x0000001f00107836 */ /* 0x041fe40000000000 */
[C---:B-1----:R-:W-:Y:S02]  /*a230*/  VIADD R9, R0.reuse, 0x20 ;  /* 0x0000002000097836 */ /* 0x042fe40000000000 */
[----:B------:R-:W-:Y:S02]  /*a240*/  IMAD.MOV.U32 R74, RZ, RZ, R26 ;  /* 0x000000ffff4a7224 */ /* 0x000fe400078e001a */
[----:B------:R-:W-:Y:S02]  /*a250*/  IMAD.MOV R7, RZ, RZ, -R7 ;  /* 0x000000ffff077224 */ /* 0x000fe400078e0a07 */
[----:B------:R-:W-:Y:S01]  /*a260*/  VIADD R26, R0, 0x21 ;  /* 0x00000021001a7836 */ /* 0x000fe20000000000 */
[----:B------:R-:W-:Y:S01]  /*a270*/  STL [R1+0x84], R27 ;  /* 0x0000841b01007387 */ /* 0x000fe20000100800 */
[----:B------:R-:W-:-:S02]  /*a280*/  IMAD R24, R12, R8, R24 ;  /* 0x000000080c187224 */ /* 0x000fc400078e0218 */
[----:B------:R-:W-:Y:S02]  /*a290*/  IMAD.MOV.U32 R66, RZ, RZ, R60 ;  /* 0x000000ffff427224 */ /* 0x000fe400078e003c */
[C---:B------:R-:W-:Y:S01]  /*a2a0*/  IMAD R20, R12.reuse, R6, R20 ;  /* 0x000000060c147224 */ /* 0x040fe200078e0214 */
[----:B------:R0:W-:Y:S01]  /*a2b0*/  STL [R1+0x80], R16 ;  /* 0x0000801001007387 */ /* 0x0001e20000100800 */
[----:B------:R-:W-:Y:S01]  /*a2c0*/  IMAD.MOV.U32 R60, RZ, RZ, R28 ;  /* 0x000000ffff3c7224 */ /* 0x000fe200078e001c */
[----:B------:R-:W-:Y:S01]  /*a2d0*/  IABS R28, R16 ;  /* 0x00000010001c7213 */ /* 0x000fe20000000000 */
[C---:B------:R-:W-:Y:S01]  /*a2e0*/  IMAD.HI.U32 R8, R13.reuse, R21, RZ ;  /* 0x000000150d087227 */ /* 0x040fe200078e00ff */
[----:B------:R-:W-:Y:S03]  /*a2f0*/  STL [R1+0xb0], R9 ;  /* 0x0000b00901007387 */ /* 0x000fe60000100800 */
[----:B------:R-:W-:Y:S01]  /*a300*/  IMAD.HI.U32 R6, R13, R29, RZ ;  /* 0x0000001d0d067227 */ /* 0x000fe200078e00ff */
[----:B------:R1:W-:Y:S03]  /*a310*/  STL [R1+0x8c], R26 ;  /* 0x00008c1a01007387 */ /* 0x0003e60000100800 */
[----:B------:R-:W-:-:S02]  /*a320*/  IMAD R25, R12, R7, R25 ;  /* 0x000000070c197224 */ /* 0x000fc400078e0219 */
[----:B0-----:R-:W-:Y:S02]  /*a330*/  VIADD R16, R0, 0x22 ;  /* 0x0000002200107836 */ /* 0x001fe40000000000 */
[----:B------:R-:W-:Y:S01]  /*a340*/  IMAD.HI.U32 R7, R13, R22, RZ ;  /* 0x000000160d077227 */ /* 0x000fe200078e00ff */
[----:B-1----:R-:W-:-:S03]  /*a350*/  IABS R26, R26 ;  /* 0x0000001a001a7213 */ /* 0x002fc60000000000 */
[----:B------:R-:W-:Y:S02]  /*a360*/  IMAD.MOV R8, RZ, RZ, -R8 ;  /* 0x000000ffff087224 */ /* 0x000fe400078e0a08 */
[----:B------:R-:W-:Y:S01]  /*a370*/  IMAD.MOV R6, RZ, RZ, -R6 ;  /* 0x000000ffff067224 */ /* 0x000fe200078e0a06 */
[----:B------:R0:W-:Y:S01]  /*a380*/  STL [R1+0x98], R16 ;  /* 0x0000981001007387 */ /* 0x0001e20000100800 */
[----:B------:R-:W-:Y:S01]  /*a390*/  IMAD.MOV.U32 R73, RZ, RZ, R37 ;  /* 0x000000ffff497224 */ /* 0x000fe200078e0025 */
[----:B------:R-:W-:Y:S01]  /*a3a0*/  IABS R37, R16 ;  /* 0x0000001000257213 */ /* 0x000fe20000000000 */
[----:B------:R-:W-:Y:S02]  /*a3b0*/  IMAD.MOV R7, RZ, RZ, -R7 ;  /* 0x000000ffff077224 */ /* 0x000fe400078e0a07 */
[C---:B------:R-:W-:Y:S02]  /*a3c0*/  IMAD R21, R12.reuse, R8, R21 ;  /* 0x000000080c157224 */ /* 0x040fe400078e0215 */
[----:B------:R-:W-:-:S02]  /*a3d0*/  IMAD R29, R12, R6, R29 ;  /* 0x000000060c1d7224 */ /* 0x000fc400078e021d */
[----:B------:R-:W-:-:S04]  /*a3e0*/  IMAD.HI.U32 R8, R13, R30, RZ ;  /* 0x0000001e0d087227 */ /* 0x000fc800078e00ff */
[----:B0-----:R-:W-:Y:S02]  /*a3f0*/  VIADD R16, R0, 0x24 ;  /* 0x0000002400107836 */ /* 0x001fe40000000000 */
[----:B------:R-:W-:Y:S01]  /*a400*/  IMAD.HI.U32 R6, R13, R26, RZ ;  /* 0x0000001a0d067227 */ /* 0x000fe200078e00ff */
[----:B------:R-:W-:-:S03]  /*a410*/  IABS R27, R9 ;  /* 0x00000009001b7213 */ /* 0x000fc60000000000 */
[----:B------:R-:W-:Y:S02]  /*a420*/  IMAD R22, R12, R7, R22 ;  /* 0x000000070c167224 */ /* 0x000fe400078e0216 */
[----:B------:R-:W-:Y:S02]  /*a430*/  IMAD.MOV.U32 R70, RZ, RZ, R73 ;  /* 0x000000ffff467224 */ /* 0x000fe400078e0049 */
[----:B------:R-:W-:-:S04]  /*a440*/  IMAD.HI.U32 R7, R13, R31, RZ ;  /* 0x0000001f0d077227 */ /* 0x000fc800078e00ff */
[----:B------:R-:W-:Y:S01]  /*a450*/  IMAD.MOV.U32 R73, RZ, RZ, R35 ;  /* 0x000000ffff497224 */ /* 0x000fe200078e0023 */
[----:B------:R-:W-:Y:S01]  /*a460*/  IABS R35, R16 ;  /* 0x0000001000237213 */ /* 0x000fe20000000000 */
[----:B------:R-:W-:Y:S02]  /*a470*/  IMAD.MOV R8, RZ, RZ, -R8 ;  /* 0x000000ffff087224 */ /* 0x000fe400078e0a08 */
[----:B------:R-:W-:Y:S02]  /*a480*/  IMAD.MOV R6, RZ, RZ, -R6 ;  /* 0x000000ffff067224 */ /* 0x000fe400078e0a06 */
[----:B------:R-:W-:Y:S02]  /*a490*/  IMAD.MOV R7, RZ, RZ, -R7 ;  /* 0x000000ffff077224 */ /* 0x000fe400078e0a07 */
[----:B------:R-:W-:Y:S02]  /*a4a0*/  IMAD R30, R12, R8, R30 ;  /* 0x000000080c1e7224 */ /* 0x000fe400078e021e */
[----:B------:R-:W-:-:S02]  /*a4b0*/  VIADD R9, R0, 0x23 ;  /* 0x0000002300097836 */ /* 0x000fc40000000000 */
[----:B------:R-:W-:Y:S02]  /*a4c0*/  IMAD R26, R12, R6, R26 ;  /* 0x000000060c1a7224 */ /* 0x000fe400078e021a */
[----:B------:R-:W-:-:S04]  /*a4d0*/  IMAD.HI.U32 R8, R13, R27, RZ ;  /* 0x0000001b0d087227 */ /* 0x000fc800078e00ff */
[----:B------:R-:W-:-:S04]  /*a4e0*/  IMAD.HI.U32 R6, R13, R35, RZ ;  /* 0x000000230d067227 */ /* 0x000fc800078e00ff */
[----:B------:R-:W-:Y:S02]  /*a4f0*/  IMAD R31, R12, R7, R31 ;  /* 0x000000070c1f7224 */ /* 0x000fe400078e021f */
[----:B------:R-:W-:Y:S01]  /*a500*/  IMAD.MOV.U32 R75, RZ, RZ, R36 ;  /* 0x000000ffff4b7224 */ /* 0x000fe200078e0024 */
[----:B------:R-:W-:Y:S01]  /*a510*/  IABS R36, R9 ;  /* 0x0000000900247213 */ /* 0x000fe20000000000 */
[----:B------:R-:W-:-:S04]  /*a520*/  IMAD.HI.U32 R7, R13, R28, RZ ;  /* 0x0000001c0d077227 */ /* 0x000fc800078e00ff */
[----:B------:R-:W-:Y:S02]  /*a530*/  IMAD.MOV R8, RZ, RZ, -R8 ;  /* 0x000000ffff087224 */ /* 0x000fe400078e0a08 */
[----:B------:R-:W-:Y:S02]  /*a540*/  IMAD.MOV R6, RZ, RZ, -R6 ;  /* 0x000000ffff067224 */ /* 0x000fe400078e0a06 */
[----:B------:R-:W-:Y:S02]  /*a550*/  IMAD.MOV R7, RZ, RZ, -R7 ;  /* 0x000000ffff077224 */ /* 0x000fe400078e0a07 */
[----:B------:R-:W-:Y:S02]  /*a560*/  IMAD.MOV.U32 R71, RZ, RZ, R17 ;  /* 0x000000ffff477224 */ /* 0x000fe400078e0011 */
[----:B------:R-:W-:Y:S02]  /*a570*/  IMAD R27, R12, R8, R27 ;  /* 0x000000080c1b7224 */ /* 0x000fe400078e021b */
[----:B------:R-:W-:-:S02]  /*a580*/  VIADD R17, R0, 0x26 ;  /* 0x0000002600117836 */ /* 0x000fc40000000000 */
[----:B------:R-:W-:Y:S01]  /*a590*/  IMAD R35, R12, R6, R35 ;  /* 0x000000060c237224 */ /* 0x000fe200078e0223 */
[----:B------:R0:W-:Y:S01]  /*a5a0*/  STL [R1+0x94], R9 ;  /* 0x0000940901007387 */ /* 0x0001e20000100800 */
[----:B------:R-:W-:-:S04]  /*a5b0*/  IMAD.HI.U32 R8, R13, R36, RZ ;  /* 0x000000240d087227 */ /* 0x000fc800078e00ff */
[----:B------:R-:W-:Y:S01]  /*a5c0*/  VIADD R6, R144, 0xffffff8a ;  /* 0xffffff8a90067836 */ /* 0x000fe20000000000 */
[----:B------:R1:W-:Y:S01]  /*a5d0*/  STL [R1+0x70], R16 ;  /* 0x0000701001007387 */ /* 0x0003e20000100800 */
[----:B------:R-:W-:Y:S02]  /*a5e0*/  IMAD R28, R12, R7, R28 ;  /* 0x000000070c1c7224 */ /* 0x000fe400078e021c */
[----:B------:R-:W-:Y:S01]  /*a5f0*/  IMAD.HI.U32 R7, R13, R37, RZ ;  /* 0x000000250d077227 */ /* 0x000fe200078e00ff */
[----:B------:R-:W-:-:S03]  /*a600*/  ISETP.GE.U32.AND P0, PT, R6, 0x7fffff0b, PT ;  /* 0x7fffff0b0600780c */ /* 0x000fc60003f06070 */
[----:B0-----:R-:W-:Y:S02]  /*a610*/  VIADD R9, R0, 0x25 ;  /* 0x0000002500097836 */ /* 0x001fe40000000000 */
[----:B------:R-:W-:Y:S01]  /*a620*/  IMAD.MOV.U32 R79, RZ, RZ, R33 ;  /* 0x000000ffff4f7224 */ /* 0x000fe200078e0021 */
[----:B------:R-:W-:Y:S01]  /*a630*/  IABS R33, R17 ;  /* 0x0000001100217213 */ /* 0x000fe20000000000 */
[----:B------:R-:W-:Y:S02]  /*a640*/  IMAD.MOV R8, RZ, RZ, -R8 ;  /* 0x000000ffff087224 */ /* 0x000fe400078e0a08 */
[----:B-1----:R-:W-:Y:S02]  /*a650*/  IMAD R16, R14, 0x75, RZ ;  /* 0x000000750e107824 */ /* 0x002fe400078e02ff */
[----:B------:R-:W-:Y:S01]  /*a660*/  IMAD.MOV.U32 R72, RZ, RZ, R34 ;  /* 0x000000ffff487224 */ /* 0x000fe200078e0022 */
[----:B------:R-:W-:Y:S01]  /*a670*/  IABS R34, R9 ;  /* 0x0000000900227213 */ /* 0x000fe20000000000 */
[----:B------:R-:W-:Y:S01]  /*a680*/  IMAD.MOV R7, RZ, RZ, -R7 ;  /* 0x000000ffff077224 */ /* 0x000fe200078e0a07 */
[----:B------:R0:W-:Y:S01]  /*a690*/  STL [R1+0x6c], R9 ;  /* 0x00006c0901007387 */ /* 0x0001e20000100800 */
[----:B------:R-:W-:Y:S01]  /*a6a0*/  IMAD R36, R12, R8, R36 ;  /* 0x000000080c247224 */ /* 0x000fe200078e0224 */
[----:B------:R-:W-:Y:S01]  /*a6b0*/  SHF.R.S32.HI R6, RZ, 0x1f, R16 ;  /* 0x0000001fff067819 */ /* 0x000fe20000011410 */
[----:B------:R-:W-:-:S02]  /*a6c0*/  IMAD.MOV.U32 R77, RZ, RZ, R71 ;  /* 0x000000ffff4d7224 */ /* 0x000fc400078e0047 */
[----:B------:R-:W-:-:S04]  /*a6d0*/  IMAD.HI.U32 R8, R13, R33, RZ ;  /* 0x000000210d087227 */ /* 0x000fc800078e00ff */
[----:B------:R-:W-:Y:S01]  /*a6e0*/  IMAD.MOV.U32 R71, RZ, RZ, R15 ;  /* 0x000000ffff477224 */ /* 0x000fe200078e000f */
[----:B0-----:R-:W-:Y:S01]  /*a6f0*/  IADD3 R9, P1, PT, R16, R2, RZ ;  /* 0x0000000210097210 */ /* 0x001fe20007f3e0ff */
[----:B------:R-:W-:Y:S02]  /*a700*/  IMAD R37, R12, R7, R37 ;  /* 0x000000070c257224 */ /* 0x000fe400078e0225 */
[----:B------:R-:W-:Y:S02]  /*a710*/  VIADD R15, R0, 0x27 ;  /* 0x00000027000f7836 */ /* 0x000fe40000000000 */
[----:B------:R-:W-:Y:S02]  /*a720*/  IMAD.MOV.U32 R78, RZ, RZ, R61 ;  /* 0x000000ffff4e7224 */ /* 0x000fe400078e003d */
[----:B------:R-:W-:-:S04]  /*a730*/  IMAD.HI.U32 R7, R13, R34, RZ ;  /* 0x000000220d077227 */ /* 0x000fc800078e00ff */
[----:B------:R-:W-:Y:S02]  /*a740*/  IMAD.MOV.U32 R61, RZ, RZ, R160 ;  /* 0x000000ffff3d7224 */ /* 0x000fe400078e00a0 */
[----:B------:R-:W-:Y:S01]  /*a750*/  IMAD.MOV R8, RZ, RZ, -R8 ;  /* 0x000000ffff087224 */ /* 0x000fe200078e0a08 */
[----:B------:R-:W0:Y:S01]  /*a760*/  S2R R160, SR_TID.X ;  /* 0x0000000000a07919 */ /* 0x000e220000002100 */
[----:B------:R-:W-:Y:S02]  /*a770*/  IMAD.MOV.U32 R76, RZ, RZ, R70 ;  /* 0x000000ffff4c7224 */ /* 0x000fe400078e0046 */
[----:B------:R-:W-:Y:S02]  /*a780*/  IMAD.X R159, R6, 0x1, R3, P1 ;  /* 0x00000001069f7824 */ /* 0x000fe400008e0603 */
[----:B------:R-:W-:Y:S01]  /*a790*/  IMAD.MOV.U32 R70, RZ, RZ, R32 ;  /* 0x000000ffff467224 */ /* 0x000fe200078e0020 */
[----:B------:R-:W-:Y:S01]  /*a7a0*/  IABS R32, R15 ;  /* 0x0000000f00207213 */ /* 0x000fe20000000000 */
[----:B------:R-:W-:Y:S01]  /*a7b0*/  IMAD.MOV R7, RZ, RZ, -R7 ;  /* 0x000000ffff077224 */ /* 0x000fe200078e0a07 */
[----:B------:R1:W-:Y:S01]  /*a7c0*/  STL [R1+0xaac], R9 ;  /* 0x000aac0901007387 */ /* 0x0003e20000100800 */
[----:B------:R-:W-:-:S02]  /*a7d0*/  IMAD R33, R12, R8, R33 ;  /* 0x000000080c217224 */ /* 0x000fc400078e0221 */
[----:B------:R-:W-:Y:S01]  /*a7e0*/  @!P0 IMAD.MOV.U32 R8, RZ, RZ, R9 ;  /* 0x000000ffff088224 */ /* 0x000fe200078e0009 */
[----:B------:R3:W-:Y:S01]  /*a7f0*/  STL [R1+0xaa8], R159 ;  /* 0x000aa89f01007387 */ /* 0x0007e20000100800 */
[----:B------:R-:W-:Y:S02]  /*a800*/  IMAD R34, R12, R7, R34 ;  /* 0x000000070c227224 */ /* 0x000fe400078e0222 */
[----:B------:R-:W-:-:S04]  /*a810*/  IMAD.HI.U32 R7, R13, R32, RZ ;  /* 0x000000200d077227 */ /* 0x000fc800078e00ff */
[----:B-1----:R-:W-:Y:S01]  /*a820*/  @!P0 IMAD.MOV.U32 R9, RZ, RZ, R159 ;  /* 0x000000ffff098224 */ /* 0x002fe200078e009f */
[----:B---3--:R-:W-:Y:S01]  /*a830*/  IADD3 R159, P1, PT, R16, R4, RZ ;  /* 0x00000004109f7210 */ /* 0x008fe20007f3e0ff */
[----:B------:R-:W-:-:S04]  /*a840*/  IMAD.MOV R7, RZ, RZ, -R7 ;  /* 0x000000ffff077224 */ /* 0x000fc800078e0a07 */
[----:B------:R-:W-:Y:S01]  /*a850*/  IMAD.X R6, R6, 0x1, R5, P1 ;  /* 0x0000000106067824 */ /* 0x000fe200008e0605 */
[----:B------:R-:W-:Y:S01]  /*a860*/  STL [R1+0xab4], R159 ;  /* 0x000ab49f01007387 */ /* 0x000fe20000100800 */
[----:B------:R-:W-:Y:S01]  /*a870*/  IMAD R32, R12, R7, R32 ;  /* 0x000000070c207224 */ /* 0x000fe200078e0220 */
[----:B------:R-:W-:Y:S01]  /*a880*/  PRMT R39, RZ, 0x7610, R39 ;  /* 0x00007610ff277816 */ /* 0x000fe20000000027 */
[----:B------:R-:W-:Y:S01]  /*a890*/  @!P0 IMAD.MOV.U32 R7, RZ, RZ, R6 ;  /* 0x000000ffff078224 */ /* 0x000fe200078e0006 */
[----:B------:R1:W-:Y:S01]  /*a8a0*/  STL [R1+0xab0], R6 ;  /* 0x000ab00601007387 */ /* 0x0003e20000100800 */
[----:B------:R-:W-:Y:S01]  /*a8b0*/  PRMT R45, RZ, 0x7610, R45 ;  /* 0x00007610ff2d7816 */ /* 0x000fe2000000002d */
[----:B------:R-:W-:-:S04]  /*a8c0*/  @!UP1 UIADD3 UR4, UPT, UPT, -UR6, 0x100000, URZ ;  /* 0x0010000006049890 */ /* 0x000fc8000fffe1ff */
[----:B------:R-:W-:Y:S02]  /*a8d0*/  @!UP1 USHF.L.U32 UR5, UR4, 0xb, URZ ;  /* 0x0000000b04059899 */ /* 0x000fe400080006ff */
[----:B------:R-:W-:Y:S01]  /*a8e0*/  @!UP1 USHF.L.U32 UR4, UR4, 0x1, URZ ;  /* 0x0000000104049899 */ /* 0x000fe200080006ff */
[----:B------:R-:W3:Y:S01]  /*a8f0*/  @!P0 LDG.E.U8 R45, desc[UR20][R8.64] ;  /* 0x00000014082d8981 */ /* 0x000ee2000c1e1100 */
[----:B-1----:R-:W-:Y:S01]  /*a900*/  @!P0 IMAD.MOV.U32 R6, RZ, RZ, R159 ;  /* 0x000000ffff068224 */ /* 0x002fe200078e009f */
[----:B0-----:R-:W-:Y:S01]  /*a910*/  LOP3.LUT R160, R160, 0x7f, RZ, 0xc0, !PT ;  /* 0x0000007fa0a07812 */ /* 0x001fe200078ec0ff */
[----:B------:R-:W0:Y:S03]  /*a920*/  LDCU UR6, c[0x0][0x3b0] ;  /* 0x00007600ff0677ac */ /* 0x000e260008000800 */
[----:B------:R1:W2:Y:S01]  /*a930*/  @!P0 LDG.E.U8 R39, desc[UR20][R6.64] ;  /* 0x0000001406278981 */ /* 0x0002a2000c1e1100 */
[----:B------:R-:W-:-:S05]  /*a940*/  VOTEU.ALL UP1, P5 ;  /* 0x0000000000ff7886 */ /* 0x000fca0002820000 */
[----:B------:R0:W2:Y:S01]  /*a950*/  @!UP1 SYNCS.EXCH.64 URZ, [UR9+0x14008], UR4 ;  /* 0x0140080409ff95b2 */ /* 0x0000a20008000100 */
[----:B-1----:R-:W-:Y:S02]  /*a960*/  VIADD R6, R144, 0xffffff82 ;  /* 0xffffff8290067836 */ /* 0x002fe40000000000 */
[----:B------:R-:W-:-:S03]  /*a970*/  IMAD R7, R14, 0x7d, RZ ;  /* 0x0000007d0e077824 */ /* 0x000fc600078e02ff */
[----:B------:R-:W-:Y:S02]  /*a980*/  ISETP.GE.U32.AND P0, PT, R6, 0x7fffff03, PT ;  /* 0x7fffff030600780c */ /* 0x000fe40003f06070 */
[----:B------:R-:W-:Y:S01]  /*a990*/  SHF.R.S32.HI R6, RZ, 0x1f, R7 ;  /* 0x0000001fff067819 */ /* 0x000fe20000011407 */
[----:B0-----:R-:W0:Y:S01]  /*a9a0*/  LDCU UR4, c[0x0][0x3b0] ;  /* 0x00007600ff0477ac */ /* 0x001e220008000800 */
[C---:B------:R-:W-:Y:S01]  /*a9b0*/  IADD3 R8, P1, PT, R7.reuse, R2, RZ ;  /* 0x0000000207087210 */ /* 0x040fe20007f3e0ff */
[----:B------:R-:W-:Y:S01]  /*a9c0*/  STS.U8 [R160+UR9], R43 ;  /* 0x0000002ba0007988 */ /* 0x000fe20008000009 */
[----:B------:R-:W-:Y:S01]  /*a9d0*/  PRMT R16, RZ, 0x7610, R16 ;  /* 0x00007610ff107816 */ /* 0x000fe20000000010 */
[----:B------:R-:W1:Y:S02]  /*a9e0*/  LDCU UR5, c[0x0][0x3b0] ;  /* 0x00007600ff0577ac */ /* 0x000e640008000800 */
[C---:B------:R-:W-:Y:S01]  /*a9f0*/  IMAD.X R9, R6.reuse, 0x1, R3, P1 ;  /* 0x0000000106097824 */ /* 0x040fe200008e0603 */
[----:B------:R-:W-:Y:S01]  /*aa00*/  IADD3 R7, P1, PT, R7, R4, RZ ;  /* 0x0000000407077210 */ /* 0x000fe20007f3e0ff */
[----:B------:R-:W-:Y:S04]  /*aa10*/  STS.U8 [R160+UR9+0x4000], R42 ;  /* 0x0040002aa0007988 */ /* 0x000fe80008000009 */
[----:B------:R-:W-:Y:S01]  /*aa20*/  STS.U8 [R160+UR9+0x400], R41 ;  /* 0x00040029a0007988 */ /* 0x000fe20008000009 */
[----:B------:R-:W-:-:S03]  /*aa30*/  IMAD.X R6, R6, 0x1, R5, P1 ;  /* 0x0000000106067824 */ /* 0x000fc600008e0605 */
[----:B------:R-:W-:Y:S04]  /*aa40*/  STS.U8 [R160+UR9+0x4400], R40 ;  /* 0x00440028a0007988 */ /* 0x000fe80008000009 */
[----:B------:R-:W-:Y:S04]  /*aa50*/  STS.U8 [R160+UR9+0x800], R38 ;  /* 0x00080026a0007988 */ /* 0x000fe80008000009 */
[----:B------:R-:W-:Y:S04]  /*aa60*/  STL [R1+0xb2c], R8 ;  /* 0x000b2c0801007387 */ /* 0x000fe80000100800 */
[----:B------:R-:W-:Y:S04]  /*aa70*/  STS.U8 [R160+UR9+0x4800], R44 ;  /* 0x0048002ca0007988 */ /* 0x000fe80008000009 */
[----:B------:R-:W-:Y:S04]  /*aa80*/  STL [R1+0xb28], R9 ;  /* 0x000b280901007387 */ /* 0x000fe80000100800 */
[----:B------:R-:W-:Y:S04]  /*aa90*/  STS.U8 [R160+UR9+0xc00], R76 ;  /* 0x000c004ca0007988 */ /* 0x000fe80008000009 */
[----:B------:R-:W-:Y:S04]  /*aaa0*/  STL [R1+0xb34], R7 ;  /* 0x000b340701007387 */ /* 0x000fe80000100800 */
[----:B------:R0:W-:Y:S04]  /*aab0*/  STS.U8 [R160+UR9+0x4c00], R65 ;  /* 0x004c0041a0007988 */ /* 0x0001e80008000009 */
[----:B------:R1:W-:Y:S01]  /*aac0*/  STL [R1+0xb30], R6 ;  /* 0x000b300601007387 */ /* 0x0003e20000100800 */
[----:B0-----:R-:W-:-:S03]  /*aad0*/  IMAD.MOV.U32 R65, RZ, RZ, R67 ;  /* 0x000000ffff417224 */ /* 0x001fc600078e0043 */
[----:B------:R-:W2:Y:S01]  /*aae0*/  LDL.LU R67, [R1+0xe8] ;  /* 0x0000e80001437983 */ /* 0x000ea20000300800 */
[----:B------:R-:W-:-:S04]  /*aaf0*/  @!P0 LOP3.LUT R7, R7, R6, RZ, 0x3c, !PT ;  /* 0x0000000607078212 */ /* 0x000fc800078e3cff */
[----:B-1----:R-:W-:-:S04]  /*ab00*/  @!P0 LOP3.LUT R6, R7, R6, RZ, 0x3c, !PT ;  /* 0x0000000607068212 */ /* 0x002fc800078e3cff */
[----:B------:R-:W-:Y:S02]  /*ab10*/  @!P0 LOP3.LUT R7, R7, R6, RZ, 0x3c, !PT ;  /* 0x0000000607078212 */ /* 0x000fe400078e3cff */
[----:B------:R-:W-:-:S03]  /*ab20*/  PRMT R38, RZ, 0x7610, R38 ;  /* 0x00007610ff267816 */ /* 0x000fc60000000026 */
[----:B------:R0:W3:Y:S01]  /*ab30*/  @!P0 LDG.E.U8 R16, desc[UR20][R6.64] ;  /* 0x0000001406108981 */ /* 0x0000e2000c1e1100 */
[----:B------:R-:W-:-:S03]  /*ab40*/  IMAD.MOV.U32 R76, RZ, RZ, R77 ;  /* 0x000000ffff4c7224 */ /* 0x000fc600078e004d */
[----:B------:R1:W3:Y:S01]  /*ab50*/  @!P0 LDG.E.U8 R38, desc[UR20][R8.64] ;  /* 0x0000001408268981 */ /* 0x0002e2000c1e1100 */
[----:B0-----:R-:W-:Y:S02]  /*ab60*/  IMAD R7, R14, 0x6, RZ ;  /* 0x000000060e077824 */ /* 0x001fe400078e02ff */
[----:B------:R-:W-:-:S03]  /*ab70*/  IMAD.MOV.U32 R77, RZ, RZ, R78 ;  /* 0x000000ffff4d7224 */ /* 0x000fc600078e004e */
[----:B------:R-:W-:Y:S02]  /*ab80*/  SHF.R.S32.HI R6, RZ, 0x1f, R7 ;  /* 0x0000001fff067819 */ /* 0x000fe40000011407 */
[C---:B-1----:R-:W-:Y:S01]  /*ab90*/  IADD3 R9, P1, PT, R7.reuse, R2, RZ ;  /* 0x0000000207097210 */ /* 0x042fe20007f3e0ff */
[----:B------:R-:W-:Y:S02]  /*aba0*/  IMAD.MOV.U32 R78, RZ, RZ, R79 ;  /* 0x000000ffff4e7224 */ /* 0x000fe400078e004f */
[----:B------:R-:W-:Y:S02]  /*abb0*/  IMAD.MOV.U32 R79, RZ, RZ, R70 ;  /* 0x000000ffff4f7224 */ /* 0x000fe400078e0046 */
[----:B------:R-:W-:Y:S01]  /*abc0*/  IMAD.X R159, R6, 0x1, R3, P1 ;  /* 0x00000001069f7824 */ /* 0x000fe200008e0603 */
[----:B------:R-:W3:Y:S01]  /*abd0*/  LDL.LU R70, [R1+0xfc] ;  /* 0x0000fc0001467983 */ /* 0x000ee20000300800 */
[----:B------:R-:W-:-:S03]  /*abe0*/  IADD3 R7, P1, PT, R7, R4, RZ ;  /* 0x0000000407077210 */ /* 0x000fc60007f3e0ff */
[----:B------:R-:W-:Y:S02]  /*abf0*/  STS.U8 [R160+UR9+0x1000], R124 ;  /* 0x0010007ca0007988 */ /* 0x000fe40008000009 */
[----:B------:R-:W-:Y:S02]  /*ac00*/  IMAD.X R6, R6, 0x1, R5, P1 ;  /* 0x0000000106067824 */ /* 0x000fe400008e0605 */
[----:B------:R-:W-:Y:S04]  /*ac10*/  STS.U8 [R160+UR9+0x5000], R47 ;  /* 0x0050002fa0007988 */ /* 0x000fe80008000009 */
[----:B------:R-:W-:Y:S04]  /*ac20*/  STL [R1+0x194], R9 ;  /* 0x0001940901007387 */ /* 0x000fe80000100800 */
[----:B------:R-:W-:Y:S04]  /*ac30*/  STS.U8 [R160+UR9+0x1400], R46 ;  /* 0x0014002ea0007988 */ /* 0x000fe80008000009 */
[----:B------:R-:W-:Y:S04]  /*ac40*/  STL [R1+0x190], R159 ;  /* 0x0001909f01007387 */ /* 0x000fe80000100800 */
[----:B------:R-:W-:Y:S04]  /*ac50*/  STL [R1+0x19c], R7 ;  /* 0x00019c0701007387 */ /* 0x000fe80000100800 */
[----:B------:R-:W-:Y:S04]  /*ac60*/  STL [R1+0x198], R6 ;  /* 0x0001980601007387 */ /* 0x000fe80000100800 */
[----:B--2---:R0:W-:Y:S02]  /*ac70*/  STS.U8 [R160+UR9+0x5400], R67 ;  /* 0x00540043a0007988 */ /* 0x0041e40008000009 */
[----:B0-----:R-:W-:-:S02]  /*ac80*/  IMAD.MOV.U32 R67, RZ, RZ, R69 ;  /* 0x000000ffff437224 */ /* 0x001fc400078e0045 */
[----:B------:R-:W2:Y:S01]  /*ac90*/  LDL.LU R69, [R1+0x17c] ;  /* 0x00017c0001457983 */ /* 0x000ea20000300800 */
[----:B------:R-:W-:-:S05]  /*aca0*/  VIADD R8, R144, 0xfffffff9 ;  /* 0xfffffff990087836 */ /* 0x000fca0000000000 */
[----:B------:R-:W-:Y:S02]  /*acb0*/  ISETP.GE.U32.AND P0, PT, R8, 0x7fffff7a, PT ;  /* 0x7fffff7a0800780c */ /* 0x000fe40003f06070 */
[----:B------:R-:W-:-:S11]  /*acc0*/  PRMT R43, RZ, 0x7610, R43 ;  /* 0x00007610ff2b7816 */ /* 0x000fd6000000002b */
[----:B------:R-:W-:-:S04]  /*acd0*/  @!P0 LOP3.LUT R7, R7, R6, RZ, 0x3c, !PT ;  /* 0x0000000607078212 */ /* 0x000fc800078e3cff */
[----:B------:R-:W-:-:S04]  /*ace0*/  @!P0 LOP3.LUT R6, R7, R6, RZ, 0x3c, !PT ;  /* 0x0000000607068212 */ /* 0x000fc800078e3cff */
[----:B------:R-:W-:Y:S01]  /*acf0*/  @!P0 LOP3.LUT R7, R7, R6, RZ, 0x3c, !PT ;  /* 0x0000000607078212 */ /* 0x000fe200078e3cff */
[----:B------:R-:W-:Y:S01]  /*ad00*/  @!P0 IMAD.MOV.U32 R8, RZ, RZ, R9 ;  /* 0x000000ffff088224 */ /* 0x000fe200078e0009 */
[----:B------:R-:W-:Y:S01]  /*ad10*/  PRMT R44, RZ, 0x7610, R44 ;  /* 0x00007610ff2c7816 */ /* 0x000fe2000000002c */
[----:B------:R-:W-:Y:S02]  /*ad20*/  @!P0 IMAD.MOV.U32 R9, RZ, RZ, R159 ;  /* 0x000000ffff098224 */ /* 0x000fe400078e009f */
[----:B------:R0:W4:Y:S04]  /*ad30*/  @!P0 LDG.E.U8 R43, desc[UR20][R6.64] ;  /* 0x00000014062b8981 */ /* 0x000128000c1e1100 */
[----:B------:R-:W-:Y:S04]  /*ad40*/  STS.U8 [R160+UR9+0x1800], R76 ;  /* 0x0018004ca0007988 */ /* 0x000fe80008000009 */
[----:B------:R-:W-:Y:S01]  /*ad50*/  STS.U8 [R160+UR9+0x5800], R77 ;  /* 0x0058004da0007988 */ /* 0x000fe20008000009 */
[----:B0-----:R-:W-:-:S02]  /*ad60*/  VIADD R6, R144, 0xfffffff1 ;  /* 0xfffffff190067836 */ /* 0x001fc40000000000 */
[----:B------:R-:W-:Y:S01]  /*ad70*/  IMAD R7, R14, 0xe, RZ ;  /* 0x0000000e0e077824 */ /* 0x000fe200078e02ff */
[----:B------:R-:W-:Y:S04]  /*ad80*/  STS.U8 [R160+UR9+0x1c00], R78 ;  /* 0x001c004ea0007988 */ /* 0x000fe80008000009 */
[----:B------:R0:W4:Y:S01]  /*ad90*/  @!P0 LDG.E.U8 R44, desc[UR20][R8.64] ;  /* 0x00000014082c8981 */ /* 0x000122000c1e1100 */
[----:B------:R-:W-:-:S03]  /*ada0*/  ISETP.GE.U32.AND P0, PT, R6, 0x7fffff72, PT ;  /* 0x7fffff720600780c */ /* 0x000fc60003f06070 */
[----:B------:R-:W-:Y:S01]  /*adb0*/  STS.U8 [R160+UR9+0x5c00], R79 ;  /* 0x005c004fa0007988 */ /* 0x000fe20008000009 */
[----:B------:R-:W-:-:S03]  /*adc0*/  SHF.R.S32.HI R6, RZ, 0x1f, R7 ;  /* 0x0000001fff067819 */ /* 0x000fc60000011407 */
[----:B---3--:R1:W-:Y:S01]  /*add0*/  STS.U8 [R160+UR9+0x2000], R70 ;  /* 0x00200046a0007988 */ /* 0x0083e20008000009 */
[----:B0-----:R-:W-:Y:S01]  /*ade0*/  IADD3 R8, P1, PT, R7, R2, RZ ;  /* 0x0000000207087210 */ /* 0x001fe20007f3e0ff */
[----:B-1----:R-:W-:Y:S02]  /*adf0*/  IMAD.MOV.U32 R70, RZ, RZ, R71 ;  /* 0x000000ffff467224 */ /* 0x002fe400078e0047 */
[----:B------:R-:W-:Y:S02]  /*ae00*/  IMAD.MOV.U32 R71, RZ, RZ, R72 ;  /* 0x000000ffff477224 */ /* 0x000fe400078e0048 */
[----:B------:R-:W-:Y:S02]  /*ae10*/  IMAD.MOV.U32 R72, RZ, RZ, R73 ;  /* 0x000000ffff487224 */ /* 0x000fe400078e0049 */
[----:B------:R-:W-:Y:S02]  /*ae20*/  IMAD.MOV.U32 R73, RZ, RZ, R74 ;  /* 0x000000ffff497224 */ /* 0x000fe400078e004a */
[----:B------:R-:W-:-:S02]  /*ae30*/  IMAD.MOV.U32 R74, RZ, RZ, R75 ;  /* 0x000000ffff4a7224 */ /* 0x000fc400078e004b */
[----:B------:R-:W-:Y:S02]  /*ae40*/  IMAD.MOV.U32 R75, RZ, RZ, R64 ;  /* 0x000000ffff4b7224 */ /* 0x000fe400078e0040 */
[----:B------:R-:W-:Y:S02]  /*ae50*/  IMAD.X R9, R6, 0x1, R3, P1 ;  /* 0x0000000106097824 */ /* 0x000fe400008e0603 */
[----:B------:R-:W-:Y:S02]  /*ae60*/  IMAD.MOV.U32 R64, RZ, RZ, R65 ;  /* 0x000000ffff407224 */ /* 0x000fe400078e0041 */
[----:B------:R-:W-:Y:S02]  /*ae70*/  IMAD.MOV.U32 R65, RZ, RZ, R66 ;  /* 0x000000ffff417224 */ /* 0x000fe400078e0042 */
[----:B------:R-:W3:Y:S04]  /*ae80*/  LDL.LU R66, [R1+0x120] ;  /* 0x0001200001427983 */ /* 0x000ee80000300800 */
[----:B------:R-:W-:Y:S04]  /*ae90*/  STL [R1+0x220], R8 ;  /* 0x0002200801007387 */ /* 0x000fe80000100800 */
[----:B------:R-:W-:Y:S01]  /*aea0*/  STL [R1+0x21c], R9 ;  /* 0x00021c0901007387 */ /* 0x000fe20000100800 */
[----:B------:R-:W-:-:S05]  /*aeb0*/  IADD3 R7, P1, PT, R7, R4, RZ ;  /* 0x0000000407077210 */ /* 0x000fca0007f3e0ff */
[----:B------:R-:W-:Y:S01]  /*aec0*/  IMAD.X R6, R6, 0x1, R5, P1 ;  /* 0x0000000106067824 */ /* 0x000fe200008e0605 */
[----:B--2---:R0:W-:Y:S04]  /*aed0*/  STS.U8 [R160+UR9+0x6000], R69 ;  /* 0x00600045a0007988 */ /* 0x0041e80008000009 */
[----:B0-----:R-:W2:Y:S04]  /*aee0*/  LDL.LU R69, [R1+0x13c] ;  /* 0x00013c0001457983 */ /* 0x001ea80000300800 */
[----:B------:R-:W-:Y:S04]  /*aef0*/  STS.U8 [R160+UR9+0x2400], R70 ;  /* 0x00240046a0007988 */ /* 0x000fe80008000009 */
[----:B------:R-:W-:Y:S04]  /*af00*/  STS.U8 [R160+UR9+0x6400], R71 ;  /* 0x00640047a0007988 */ /* 0x000fe80008000009 */
[----:B------:R-:W-:Y:S04]  /*af10*/  STL [R1+0x228], R7 ;  /* 0x0002280701007387 */ /* 0x000fe80000100800 */
[----:B------:R0:W-:Y:S04]  /*af20*/  STS.U8 [R160+UR9+0x2800], R72 ;  /* 0x00280048a0007988 */ /* 0x0001e80008000009 */
[----:B------:R1:W-:Y:S01]  /*af30*/  STL [R1+0x224], R6 ;  /* 0x0002240601007387 */ /* 0x0003e20000100800 */
[----:B0-----:R-:W-:-:S03]  /*af40*/  IMAD.MOV.U32 R72, RZ, RZ, R75 ;  /* 0x000000ffff487224 */ /* 0x001fc600078e004b */
[----:B------:R-:W4:Y:S01]  /*af50*/  LDL.LU R75, [R1+0x118] ;  /* 0x00011800014b7983 */ /* 0x000f220000300800 */
[----:B------:R-:W-:-:S04]  /*af60*/  @!P0 LOP3.LUT R7, R7, R6, RZ, 0x3c, !PT ;  /* 0x0000000607078212 */ /* 0x000fc800078e3cff */
[C---:B-1----:R-:W-:Y:S02]  /*af70*/  @!P0 LOP3.LUT R6, R7.reuse, R6, RZ, 0x3c, !PT ;  /* 0x0000000607068212 */ /* 0x042fe400078e3cff */
[----:B------:R-:W-:Y:S02]  /*af80*/  PRMT R41, RZ, 0x7610, R41 ;  /* 0x00007610ff297816 */ /* 0x000fe40000000029 */
[----:B------:R-:W-:Y:S02]  /*af90*/  @!P0 LOP3.LUT R7, R7, R6, RZ, 0x3c, !PT ;  /* 0x0000000607078212 */ /* 0x000fe400078e3cff */
[----:B------:R-:W-:-:S03]  /*afa0*/  PRMT R42, RZ, 0x7610, R42 ;  /* 0x00007610ff2a7816 */ /* 0x000fc6000000002a */
[----:B------:R0:W4:Y:S04]  /*afb0*/  @!P0 LDG.E.U8 R41, desc[UR20][R6.64] ;  /* 0x0000001406298981 */ /* 0x000128000c1e1100 */
[----:B------:R1:W4:Y:S01]  /*afc0*/  @!P0 LDG.E.U8 R42, desc[UR20][R8.64] ;  /* 0x00000014082a8981 */ /* 0x000322000c1e1100 */
[----:B0-----:R-:W-:Y:S02]  /*afd0*/  VIADD R6, R144, 0xffffffe9 ;  /* 0xffffffe990067836 */ /* 0x001fe40000000000 */
[----:B------:R-:W-:-:S03]  /*afe0*/  IMAD R7, R14, 0x16, RZ ;  /* 0x000000160e077824 */ /* 0x000fc600078e02ff */
[----:B------:R-:W-:Y:S02]  /*aff0*/  ISETP.GE.U32.AND P0, PT, R6, 0x7fffff6a, PT ;  /* 0x7fffff6a0600780c */ /* 0x000fe40003f06070 */
[----:B------:R-:W-:Y:S02]  /*b000*/  SHF.R.S32.HI R6, RZ, 0x1f, R7 ;  /* 0x0000001fff067819 */ /* 0x000fe40000011407 */
[----:B-1----:R-:W-:-:S05]  /*b010*/  IADD3 R8, P1, PT, R7, R2, RZ ;  /* 0x0000000207087210 */ /* 0x002fca0007f3e0ff */
[C---:B------:R-:W-:Y:S01]  /*b020*/  IMAD.X R9, R6.reuse, 0x1, R3, P1 ;  /* 0x0000000106097824 */ /* 0x040fe200008e0603 */
[----:B------:R-:W-:Y:S01]  /*b030*/  IADD3 R7, P1, PT, R7, R4, RZ ;  /* 0x0000000407077210 */ /* 0x000fe20007f3e0ff */
[----:B------:R-:W-:Y:S01]  /*b040*/  IMAD.MOV.U32 R71, RZ, RZ, R74 ;  /* 0x000000ffff477224 */ /* 0x000fe200078e004a */
[----:B------:R-:W-:Y:S01]  /*b050*/  STL [R1+0x2a0], R8 ;  /* 0x0002a00801007387 */ /* 0x000fe20000100800 */
[----:B------:R-:W-:Y:S02]  /*b060*/  IMAD.MOV.U32 R74, RZ, RZ, R65 ;  /* 0x000000ffff4a7224 */ /* 0x000fe400078e0041 */
[----:B------:R-:W-:Y:S01]  /*b070*/  IMAD.X R6, R6, 0x1, R5, P1 ;  /* 0x0000000106067824 */ /* 0x000fe200008e0605 */
[----:B------:R0:W-:Y:S01]  /*b080*/  STS.U8 [R160+UR9+0x6800], R73 ;  /* 0x00680049a0007988 */ /* 0x0001e20008000009 */
[----:B------:R-:W-:-:S03]  /*b090*/  IMAD.MOV.U32 R65, RZ, RZ, R68 ;  /* 0x000000ffff417224 */ /* 0x000fc600078e0044 */
[----:B------:R-:W-:Y:S04]  /*b0a0*/  STL [R1+0x29c], R9 ;  /* 0x00029c0901007387 */ /* 0x000fe80000100800 */
[----:B---3--:R1:W-:Y:S01]  /*b0b0*/  STS.U8 [R160+UR9+0x2c00], R66 ;  /* 0x002c0042a0007988 */ /* 0x0083e20008000009 */
[----:B0-----:R-:W-:-:S03]  /*b0c0*/  IMAD.MOV.U32 R73, RZ, RZ, R64 ;  /* 0x000000ffff497224 */ /* 0x001fc600078e0040 */
[----:B------:R0:W-:Y:S01]  /*b0d0*/  STL [R1+0x2a8], R7 ;  /* 0x0002a80701007387 */ /* 0x0001e20000100800 */
[----:B------:R-:W-:-:S03]  /*b0e0*/  IMAD.MOV.U32 R64, RZ, RZ, R67 ;  /* 0x000000ffff407224 */ /* 0x000fc600078e0043 */
[----:B------:R-:W3:Y:S01]  /*b0f0*/  LDL.LU R68, [R1+0xf0] ;  /* 0x0000f00001447983 */ /* 0x000ee20000300800 */
[----:B------:R-:W-:Y:S02]  /*b100*/  IMAD.MOV.U32 R67, RZ, RZ, R61 ;  /* 0x000000ffff437224 */ /* 0x000fe400078e003d */
[----:B-1----:R-:W-:Y:S01]  /*b110*/  IMAD.MOV.U32 R66, RZ, RZ, R60 ;  /* 0x000000ffff427224 */ /* 0x002fe200078e003c */
[----:B0-----:R-:W-:Y:S02]  /*b120*/  @!P0 LOP3.LUT R7, R7, R6, RZ, 0x3c, !PT ;  /* 0x0000000607078212 */ /* 0x001fe400078e3cff */
[----:B------:R-:W-:Y:S02]  /*b130*/  PRMT R47, RZ, 0x7610, R47 ;  /* 0x00007610ff2f7816 */ /* 0x000fe4000000002f */
[----:B------:R-:W-:-:S06]  /*b140*/  PRMT R40, RZ, 0x7610, R40 ;  /* 0x00007610ff287816 */ /* 0x000fcc0000000028 */
[----:B------:R-:W3:Y:S01]  /*b150*/  @!P0 LDG.E.U8 R40, desc[UR20][R8.64] ;  /* 0x0000001408288981 */ /* 0x000ee2000c1e1100 */
[----:B------:R-:W-:-:S03]  /*b160*/  PRMT R46, RZ, 0x7610, R46 ;  /* 0x00007610ff2e7816 */ /* 0x000fc6000000002e */
[----:B--2---:R0:W-:Y:S04]  /*b170*/  STS.U8 [R160+UR9+0x6c00], R69 ;  /* 0x006c0045a0007988 */ /* 0x0041e80008000009 */
[----:B0-----:R-:W2:Y:S04]  /*b180*/  LDL.LU R69, [R1+0xec] ;  /* 0x0000ec0001457983 */ /* 0x001ea80000300800 */
[----:B------:R-:W2:Y:S04]  /*b190*/  LDL.LU R60, [R1+0xe4] ;  /* 0x0000e400013c7983 */ /* 0x000ea80000300800 */
[----:B------:R-:W2:Y:S04]  /*b1a0*/  LDL.LU R61, [R1+0xd8] ;  /* 0x0000d800013d7983 */ /* 0x000ea80000300800 */
[----:B------:R0:W-:Y:S02]  /*b1b0*/  STL [R1+0x2a4], R6 ;  /* 0x0002a40601007387 */ /* 0x0001e40000100800 */
[----:B0-----:R-:W-:-:S04]  /*b1c0*/  @!P0 LOP3.LUT R6, R7, R6, RZ, 0x3c, !PT ;  /* 0x0000000607068212 */ /* 0x001fc800078e3cff */
[----:B------:R-:W-:-:S05]  /*b1d0*/  @!P0 LOP3.LUT R7, R7, R6, RZ, 0x3c, !PT ;  /* 0x0000000607078212 */ /* 0x000fca00078e3cff */
[----:B------:R0:W2:Y:S02]  /*b1e0*/  @!P0 LDG.E.U8 R47, desc[UR20][R6.64] ;  /* 0x00000014062f8981 */ /* 0x0000a4000c1e1100 */
[----:B0-----:R-:W-:Y:S02]  /*b1f0*/  VIADD R6, R144, 0xffffffe1 ;  /* 0xffffffe190067836 */ /* 0x001fe40000000000 */
[----:B------:R-:W-:-:S03]  /*b200*/  IMAD R7, R14, 0x1e, RZ ;  /* 0x0000001e0e077824 */ /* 0x000fc600078e02ff */
[----:B------:R-:W-:Y:S02]  /*b210*/  ISETP.GE.U32.AND P0, PT, R6, 0x7fffff62, PT ;  /* 0x7fffff620600780c */ /* 0x000fe40003f06070 */
[----:B------:R-:W-:Y:S02]  /*b220*/  SHF.R.S32.HI R124, RZ, 0x1f, R7 ;  /* 0x0000001fff7c7819 */ /* 0x000fe40000011407 */
[----:B------:R-:W-:Y:S01]  /*b230*/  IADD3 R6, P1, PT, R7, R2, RZ ;  /* 0x0000000207067210 */ /* 0x000fe20007f3e0ff */
[----:B------:R-:W-:Y:S04]  /*b240*/  STS.U8 [R160+UR9+0x3000], R71 ;  /* 0x00300047a0007988 */ /* 0x000fe80008000009 */
[----:B------:R-:W-:Y:S01]  /*b250*/  IMAD.X R7, R124, 0x1, R3, P1 ;  /* 0x000000017c077824 */ /* 0x000fe200008e0603 */
[----:B------:R-:W-:Y:S04]  /*b260*/  STS.U8 [R160+UR9+0x7000], R72 ;  /* 0x00700048a0007988 */ /* 0x000fe80008000009 */
[----:B------:R-:W-:Y:S04]  /*b270*/  STS.U8 [R160+UR9+0x3400], R73 ;  /* 0x00340049a0007988 */ /* 0x000fe80008000009 */
[----:B------:R0:W-:Y:S04]  /*b280*/  STL [R1+0x320], R6 ;  /* 0x0003200601007387 */ /* 0x0001e80000100800 */
[----:B------:R0:W2:Y:S04]  /*b290*/  @!P0 LDG.E.U8 R46, desc[UR20][R6.64] ;  /* 0x00000014062e8981 */ /* 0x0000a8000c1e1100 */
[----:B------:R-:W-:Y:S04]  /*b2a0*/  STS.U8 [R160+UR9+0x7400], R74 ;  /* 0x0074004aa0007988 */ /* 0x000fe80008000009 */
[----:B----4-:R-:W-:Y:S01]  /*b2b0*/  STS.U8 [R160+UR9+0x3800], R75 ;  /* 0x0038004ba0007988 */ /* 0x010fe20008000009 */
[----:B0-----:R-:W-:-:S03]  /*b2c0*/  LOP3.LUT R6, R160, 0x10, RZ, 0x3c, !PT ;  /* 0x00000010a0067812 */ /* 0x001fc600078e3cff */
[----:B------:R-:W-:Y:S04]  /*b2d0*/  STS.U8 [R160+UR9+0x7800], R64 ;  /* 0x00780040a0007988 */ /* 0x000fe80008000009 */
[----:B------:R-:W-:Y:S04]  /*b2e0*/  STS.U8 [R160+UR9+0x3c00], R65 ;  /* 0x003c0041a0007988 */ /* 0x000fe80008000009 */
[----:B------:R-:W-:Y:S04]  /*b2f0*/  STL [R1+0x31c], R7 ;  /* 0x00031c0701007387 */ /* 0x000fe80000100800 */
[----:B------:R0:W-:Y:S04]  /*b300*/  STS.U8 [R160+UR9+0x7c00], R62 ;  /* 0x007c003ea0007988 */ /* 0x0001e80008000009 */
[----:B------:R1:W-:Y:S04]  /*b310*/  STS.U8 [R6+UR9+0x80], R63 ;  /* 0x0000803f06007988 */ /* 0x0003e80008000009 */
[----:B0-----:R-:W4:Y:S04]  /*b320*/  LDL.LU R62, [R1+0xcc] ;  /* 0x0000cc00013e7983 */ /* 0x001f280000300800 */
[----:B-1----:R-:W4:Y:S04]  /*b330*/  LDL.LU R63, [R1+0xc4] ;  /* 0x0000c400013f7983 */ /* 0x002f280000300800 */
[----:B------:R-:W4:Y:S04]  /*b340*/  LDL.LU R159, [R1+0xb4] ;  /* 0x0000b400019f7983 */ /* 0x000f280000300800 */
        /* <DEDUP_REMOVED lines=16> */
[----:B------:R0:W-:Y:S04]  /*b450*/  STS.U8 [R6+UR9+0x4080], R66 ;  /* 0x0040804206007988 */ /* 0x0001e80008000009 */
[----:B------:R-:W4:Y:S04]  /*b460*/  LDL.LU R65, [R1+0x3c] ;  /* 0x00003c0001417983 */ /* 0x000f280000300800 */
[----:B------:R1:W-:Y:S04]  /*b470*/  STS.U8 [R6+UR9+0x480], R67 ;  /* 0x0004804306007988 */ /* 0x0003e80008000009 */
[----:B0-----:R-:W4:Y:S04]  /*b480*/  LDL.LU R66, [R1+0x38] ;  /* 0x0000380001427983 */ /* 0x001f280000300800 */
[----:B---3--:R0:W-:Y:S04]  /*b490*/  STS.U8 [R6+UR9+0x4480], R68 ;  /* 0x0044804406007988 */ /* 0x0081e80008000009 */
[----:B-1----:R-:W3:Y:S04]  /*b4a0*/  LDL.LU R67, [R1+0x34] ;  /* 0x0000340001437983 */ /* 0x002ee80000300800 */
[----:B0-----:R-:W3:Y:S04]  /*b4b0*/  LDL.LU R68, [R1+0x30] ;  /* 0x0000300001447983 */ /* 0x001ee80000300800 */
[----:B--2---:R0:W-:Y:S04]  /*b4c0*/  STS.U8 [R6+UR9+0x880], R69 ;  /* 0x0008804506007988 */ /* 0x0041e80008000009 */
[----:B------:R1:W-:Y:S04]  /*b4d0*/  STS.U8 [R6+UR9+0x4880], R60 ;  /* 0x0048803c06007988 */ /* 0x0003e80008000009 */
[----:B0-----:R-:W2:Y:S04]  /*b4e0*/  LDL.LU R69, [R1+0x2c] ;  /* 0x00002c0001457983 */ /* 0x001ea80000300800 */
[----:B------:R-:W2:Y:S04]  /*b4f0*/  LDL.LU R7, [R1+0x28] ;  /* 0x0000280001077983 */ /* 0x000ea80000300800 */
[----:B------:R0:W-:Y:S04]  /*b500*/  STS.U8 [R6+UR9+0xc80], R61 ;  /* 0x000c803d06007988 */ /* 0x0001e80008000009 */
[----:B-1----:R-:W2:Y:S04]  /*b510*/  LDL.LU R60, [R1+0x24] ;  /* 0x00002400013c7983 */ /* 0x002ea80000300800 */
[----:B0-----:R-:W2:Y:S04]  /*b520*/  LDL.LU R61, [R1+0x20] ;  /* 0x00002000013d7983 */ /* 0x001ea80000300800 */
[----:B----4-:R0:W-:Y:S04]  /*b530*/  STS.U8 [R6+UR9+0x4c80], R62 ;  /* 0x004c803e06007988 */ /* 0x0101e80008000009 */
[----:B------:R1:W-:Y:S04]  /*b540*/  STS.U8 [R6+UR9+0x1080], R63 ;  /* 0x0010803f06007988 */ /* 0x0003e80008000009 */
[----:B0-----:R-:W4:Y:S04]  /*b550*/  LDL.LU R62, [R1+0x1c] ;  /* 0x00001c00013e7983 */ /* 0x001f280000300800 */
[----:B-1----:R-:W4:Y:S04]  /*b560*/  LDL.LU R63, [R1+0x18] ;  /* 0x00001800013f7983 */ /* 0x002f280000300800 */
[----:B------:R-:W4:Y:S04]  /*b570*/  LDL.LU R8, [R1+0x10] ;  /* 0x0000100001087983 */ /* 0x000f280000300800 */
[----:B------:R-:W4:Y:S04]  /*b580*/  LDL.LU R9, [R1+0xc] ;  /* 0x00000c0001097983 */ /* 0x000f280000300800 */
[----:B------:R0:W-:Y:S04]  /*b590*/  STS.U8 [R6+UR9+0x5080], R159 ;  /* 0x0050809f06007988 */ /* 0x0001e80008000009 */
[----:B------:R1:W-:Y:S04]  /*b5a0*/  STS.U8 [R6+UR9+0x1480], R161 ;  /* 0x001480a106007988 */ /* 0x0003e80008000009 */
[----:B------:R1:W-:Y:S04]  /*b5b0*/  STS.U8 [R6+UR9+0x5480], R162 ;  /* 0x005480a206007988 */ /* 0x0003e80008000009 */
[----:B0-----:R-:W4:Y:S04]  /*b5c0*/  LDL.LU R159, [R1+0xc64] ;  /* 0x000c6400019f7983 */ /* 0x001f280000300800 */
[----:B-1----:R-:W4:Y:S04]  /*b5d0*/  LDL.LU R161, [R1+0xc60] ;  /* 0x000c600001a17983 */ /* 0x002f280000300800 */
        /* <DEDUP_REMOVED lines=18> */
[----:B---3--:R-:W3:Y:S04]  /*b700*/  LDL.LU R71, [R1+0xc38] ;  /* 0x000c380001477983 */ /* 0x008ee80000300800 */
[----:B------:R0:W-:Y:S04]  /*b710*/  STS.U8 [R6+UR9+0x6880], R72 ;  /* 0x0068804806007988 */ /* 0x0001e80008000009 */
[----:B------:R1:W-:Y:S04]  /*b720*/  STS.U8 [R6+UR9+0x2c80], R73 ;  /* 0x002c804906007988 */ /* 0x0003e80008000009 */
[----:B------:R1:W-:Y:S04]  /*b730*/  STS.U8 [R6+UR9+0x6c80], R74 ;  /* 0x006c804a06007988 */ /* 0x0003e80008000009 */
[----:B0-----:R-:W3:Y:S04]  /*b740*/  LDL.LU R72, [R1+0xc34] ;  /* 0x000c340001487983 */ /* 0x001ee80000300800 */
[----:B-1----:R-:W3:Y:S04]  /*b750*/  LDL.LU R73, [R1+0xc30] ;  /* 0x000c300001497983 */ /* 0x002ee80000300800 */
[----:B------:R-:W3:Y:S04]  /*b760*/  LDL.LU R74, [R1+0xc2c] ;  /* 0x000c2c00014a7983 */ /* 0x000ee80000300800 */
        /* <DEDUP_REMOVED lines=12> */
[----:B--2---:R0:W-:Y:S04]  /*b830*/  STS.U8 [R6+UR9+0x3c80], R69 ;  /* 0x003c804506007988 */ /* 0x0041e80008000009 */
[----:B------:R1:W-:Y:S04]  /*b840*/  STS.U8 [R6+UR9+0x7c80], R7 ;  /* 0x007c800706007988 */ /* 0x0003e80008000009 */
[----:B0-----:R-:W2:Y:S01]  /*b850*/  LDL.LU R69, [R1+0xc10] ;  /* 0x000c100001457983 */ /* 0x001ea20000300800 */
[----:B-1----:R-:W-:-:S03]  /*b860*/  LOP3.LUT R7, R160, 0x20, RZ, 0x3c, !PT ;  /* 0x00000020a0077812 */ /* 0x002fc600078e3cff */
[----:B------:R-:W2:Y:S04]  /*b870*/  LDL.LU R6, [R1+0x14] ;  /* 0x0000140001067983 */ /* 0x000ea80000300800 */
[----:B------:R0:W-:Y:S04]  /*b880*/  STS.U8 [R7+UR9+0x100], R60 ;  /* 0x0001003c07007988 */ /* 0x0001e80008000009 */
[----:B------:R1:W-:Y:S04]  /*b890*/  STS.U8 [R7+UR9+0x4100], R61 ;  /* 0x0041003d07007988 */ /* 0x0003e80008000009 */
[----:B0-----:R-:W2:Y:S04]  /*b8a0*/  LDL.LU R60, [R1+0xc0c] ;  /* 0x000c0c00013c7983 */ /* 0x001ea80000300800 */
[----:B-1----:R-:W2:Y:S04]  /*b8b0*/  LDL.LU R61, [R1+0xc08] ;  /* 0x000c0800013d7983 */ /* 0x002ea80000300800 */
[----:B----4-:R0:W-:Y:S04]  /*b8c0*/  STS.U8 [R7+UR9+0x500], R62 ;  /* 0x0005003e07007988 */ /* 0x0101e80008000009 */
[----:B------:R1:W-:Y:S04]  /*b8d0*/  STS.U8 [R7+UR9+0x4500], R63 ;  /* 0x0045003f07007988 */ /* 0x0003e80008000009 */
[----:B0-----:R-:W4:Y:S04]  /*b8e0*/  LDL.LU R62, [R1+0xc04] ;  /* 0x000c0400013e7983 */ /* 0x001f280000300800 */
[----:B-1----:R-:W4:Y:S04]  /*b8f0*/  LDL.LU R63, [R1+0xc00] ;  /* 0x000c0000013f7983 */ /* 0x002f280000300800 */
[----:B------:R0:W-:Y:S04]  /*b900*/  STS.U8 [R7+UR9+0x4900], R8 ;  /* 0x0049000807007988 */ /* 0x0001e80008000009 */
[----:B------:R1:W-:Y:S01]  /*b910*/  STS.U8 [R7+UR9+0xd00], R9 ;  /* 0x000d000907007988 */ /* 0x0003e20008000009 */
[----:B0-----:R-:W-:-:S02]  /*b920*/  VIADD R8, R144, 0xffffff81 ;  /* 0xffffff8190087836 */ /* 0x001fc40000000000 */
[----:B-1----:R-:W-:-:S03]  /*b930*/  VIADD R9, R144, 0xffffff88 ;  /* 0xffffff8890097836 */ /* 0x002fc60000000000 */
[----:B------:R-:W-:Y:S01]  /*b940*/  ISETP.GE.U32.AND P1, PT, R8, 0x7fffff02, PT ;  /* 0x7fffff020800780c */ /* 0x000fe20003f26070 */
[C---:B------:R-:W-:Y:S01]  /*b950*/  VIADD R8, R144.reuse, 0xffffff89 ;  /* 0xffffff8990087836 */ /* 0x040fe20000000000 */
[----:B------:R-:W-:Y:S01]  /*b960*/  ISETP.GE.U32.AND P2, PT, R9, 0x7fffff09, PT ;  /* 0x7fffff090900780c */ /* 0x000fe20003f46070 */
[----:B------:R-:W-:-:S03]  /*b970*/  VIADD R9, R144, 0xffffff90 ;  /* 0xffffff9090097836 */ /* 0x000fc60000000000 */
[----:B------:R-:W-:Y:S02]  /*b980*/  ISETP.GE.U32.AND P3, PT, R8, 0x7fffff0a, PT ;  /* 0x7fffff0a0800780c */ /* 0x000fe40003f66070 */
[C---:B------:R-:W-:Y:S02]  /*b990*/  LOP3.LUT R8, R160.reuse, 0x30, RZ, 0x3c, !PT ;  /* 0x00000030a0087812 */ /* 0x040fe400078e3cff */
[----:B------:R-:W-:Y:S02]  /*b9a0*/  ISETP.GE.U32.AND P4, PT, R9, 0x7fffff11, PT ;  /* 0x7fffff110900780c */ /* 0x000fe40003f86070 */
[----:B------:R-:W-:Y:S01]  /*b9b0*/  LOP3.LUT R9, R160, 0x40, RZ, 0x3c, !PT ;  /* 0x00000040a0097812 */ /* 0x000fe200078e3cff */
[----:B------:R-:W-:Y:S04]  /*b9c0*/  STS.U8 [R7+UR9+0x3d00], R162 ;  /* 0x003d00a207007988 */ /* 0x000fe80008000009 */
        /* <DEDUP_REMOVED lines=9> */
[----:B---3--:R-:W-:Y:S04]  /*ba60*/  STS.U8 [R7+UR9+0x6900], R71 ;  /* 0x0069004707007988 */ /* 0x008fe80008000009 */
        /* <DEDUP_REMOVED lines=8> */
[----:B--2---:R-:W-:Y:S04]  /*baf0*/  STS.U8 [R7+UR9+0x5500], R69 ;  /* 0x0055004507007988 */ /* 0x004fe80008000009 */
[----:B------:R-:W-:Y:S04]  /*bb00*/  STS.U8 [R7+UR9+0x1500], R60 ;  /* 0x0015003c07007988 */ /* 0x000fe80008000009 */
[----:B------:R-:W-:Y:S04]  /*bb10*/  STS.U8 [R7+UR9+0x5100], R61 ;  /* 0x0051003d07007988 */ /* 0x000fe80008000009 */
[----:B------:R-:W-:Y:S04]  /*bb20*/  STS.U8 [R7+UR9+0x2900], R72 ;  /* 0x0029004807007988 */ /* 0x000fe80008000009 */
[----:B------:R0:W-:Y:S02]  /*bb30*/  STS.U8 [R7+UR9+0x900], R6 ;  /* 0x0009000607007988 */ /* 0x0001e40008000009 */
[----:B0-----:R-:W-:-:S02]  /*bb40*/  IMAD R6, R14, 0x1e, RZ ;  /* 0x0000001e0e067824 */ /* 0x001fc400078e02ff */
[----:B----4-:R-:W-:Y:S04]  /*bb50*/  STS.U8 [R7+UR9+0x1100], R62 ;  /* 0x0011003e07007988 */ /* 0x010fe80008000009 */
[----:B------:R0:W-:Y:S04]  /*bb60*/  STS.U8 [R7+UR9+0x4d00], R63 ;  /* 0x004d003f07007988 */ /* 0x0001e80008000009 */
[----:B0-----:R-:W2:Y:S04]  /*bb70*/  LDL.LU R63, [R1+0xbfc] ;  /* 0x000bfc00013f7983 */ /* 0x001ea80000300800 */
[----:B------:R-:W3:Y:S04]  /*bb80*/  LDL.LU R62, [R1+0xbf8] ;  /* 0x000bf800013e7983 */ /* 0x000ee80000300800 */
[----:B------:R-:W4:Y:S04]  /*bb90*/  LDL.LU R61, [R1+0xbf4] ;  /* 0x000bf400013d7983 */ /* 0x000f280000300800 */
[----:B------:R-:W2:Y:S04]  /*bba0*/  LDL.LU R60, [R1+0xbf0] ;  /* 0x000bf000013c7983 */ /* 0x000ea80000300800 */
        /* <DEDUP_REMOVED lines=45> */
[----:B------:R0:W-:Y:S04]  /*be80*/  STS.U8 [R9+UR9+0x7600], R10 ;  /* 0x0076000a09007988 */ /* 0x0001e80008000009 */
[----:B------:R-:W2:Y:S04]  /*be90*/  LDL.LU R78, [R1+0xbb8] ;  /* 0x000bb800014e7983 */ /* 0x000ea80000300800 */
[----:B------:R1:W-:Y:S01]  /*bea0*/  STS.U8 [R9+UR9+0x7e00], R11 ;  /* 0x007e000b09007988 */ /* 0x0003e20008000009 */
[----:B0-----:R-:W-:-:S03]  /*beb0*/  LOP3.LUT R10, R160, 0x50, RZ, 0x3c, !PT ;  /* 0x00000050a00a7812 */ /* 0x001fc600078e3cff */
[----:B------:R-:W2:Y:S04]  /*bec0*/  LDL.LU R77, [R1+0xbb4] ;  /* 0x000bb400014d7983 */ /* 0x000ea80000300800 */
[----:B------:R-:W2:Y:S01]  /*bed0*/  LDL.LU R76, [R1+0xbb0] ;  /* 0x000bb000014c7983 */ /* 0x000ea20000300800 */
[----:B-1----:R-:W-:-:S03]  /*bee0*/  LOP3.LUT R11, R160, 0x60, RZ, 0x3c, !PT ;  /* 0x00000060a00b7812 */ /* 0x002fc600078e3cff */
[----:B------:R-:W-:Y:S01]  /*bef0*/  STS.U8 [R9+UR9+0x200], R126 ;  /* 0x0002007e09007988 */ /* 0x000fe20008000009 */
[----:B------:R-:W-:-:S03]  /*bf00*/  IADD3 R6, P6, PT, R6, R4, RZ ;  /* 0x0000000406067210 */ /* 0x000fc60007fde0ff */
        /* <DEDUP_REMOVED lines=61> */
[----:B------:R0:W-:Y:S01]  /*c2e0*/  STS.U8 [R11+UR9+0xb00], R40 ;  /* 0x000b00280b007988 */ /* 0x0001e20008000009 */
[----:B------:R-:W-:Y:S01]  /*c2f0*/  IMAD.X R8, R124, 0x1, R5, P6 ;  /* 0x000000017c087824 */ /* 0x000fe200030e0605 */
[----:B------:R-:W-:Y:S01]  /*c300*/  PRMT R155, RZ, 0x7610, R155 ;  /* 0x00007610ff9b7816 */ /* 0x000fe2000000009b */
[----:B0-----:R-:W-:Y:S01]  /*c310*/  IMAD R40, R14, 0x7e, RZ ;  /* 0x0000007e0e287824 */ /* 0x001fe200078e02ff */
[----:B------:R-:W-:Y:S01]  /*c320*/  STL [R1+0x328], R6 ;  /* 0x0003280601007387 */ /* 0x000fe20000100800 */
[----:B------:R-:W-:-:S03]  /*c330*/  @!P0 IMAD.MOV.U32 R38, RZ, RZ, R6 ;  /* 0x000000ffff268224 */ /* 0x000fc600078e0006 */
[----:B------:R-:W-:Y:S02]  /*c340*/  SHF.R.S32.HI R16, RZ, 0x1f, R40 ;  /* 0x0000001fff107819 */ /* 0x000fe40000011428 */
[----:B------:R-:W-:Y:S01]  /*c350*/  IADD3 R7, P6, PT, R40, R2, RZ ;  /* 0x0000000228077210 */ /* 0x000fe20007fde0ff */
[----:B------:R-:W-:Y:S01]  /*c360*/  @!P0 IMAD.MOV.U32 R39, RZ, RZ, R8 ;  /* 0x000000ffff278224 */ /* 0x000fe200078e0008 */
[----:B------:R0:W-:Y:S01]  /*c370*/  STL [R1+0x324], R8 ;  /* 0x0003240801007387 */ /* 0x0001e20000100800 */
[----:B------:R-:W-:-:S03]  /*c380*/  PRMT R154, RZ, 0x7610, R154 ;  /* 0x00007610ff9a7816 */ /* 0x000fc6000000009a */
        /* <DEDUP_REMOVED lines=8> */
[----:B------:R-:W-:-:S03]  /*c410*/  PRMT R153, RZ, 0x7610, R153 ;  /* 0x00007610ff997816 */ /* 0x000fc60000000099 */
[----:B------:R1:W2:Y:S01]  /*c420*/  @!P1 LDG.E.U8 R154, desc[UR20][R38.64] ;  /* 0x00000014269a9981 */ /* 0x0002a2000c1e1100 */
[----:B0-----:R-:W-:Y:S01]  /*c430*/  IMAD.X R8, R16, 0x1, R5, P6 ;  /* 0x0000000110087824 */ /* 0x001fe200030e0605 */
[----:B------:R-:W-:Y:S02]  /*c440*/  SHF.R.S32.HI R16, RZ, 0x1f, R40 ;  /* 0x0000001fff107819 */ /* 0x000fe40000011428 */
[----:B------:R-:W-:Y:S01]  /*c450*/  IADD3 R7, P6, PT, R40, R2, RZ ;  /* 0x0000000228077210 */ /* 0x000fe20007fde0ff */
[----:B------:R-:W-:Y:S01]  /*c460*/  STL [R1+0xb44], R6 ;  /* 0x000b440601007387 */ /* 0x000fe20000100800 */
[----:B-1----:R-:W-:Y:S02]  /*c470*/  @!P1 IMAD.MOV.U32 R38, RZ, RZ, R6 ;  /* 0x000000ffff269224 */ /* 0x002fe400078e0006 */
        /* <DEDUP_REMOVED lines=30> */
[----:B------:R1:W-:Y:S04]  /*c660*/  STS.U8 [R11+UR9+0x4700], R41 ;  /* 0x004700290b007988 */ /* 0x0003e80008000009 */
[----:B------:R3:W2:Y:S01]  /*c670*/  @!P3 LDG.E.U8 R152, desc[UR20][R38.64] ;  /* 0x000000142698b981 */ /* 0x0006a2000c1e1100 */
[----:B0-----:R-:W-:Y:S01]  /*c680*/  IMAD.X R8, R16, 0x1, R5, P6 ;  /* 0x0000000110087824 */ /* 0x001fe200030e0605 */
[----:B------:R-:W-:Y:S02]  /*c690*/  SHF.R.S32.HI R16, RZ, 0x1f, R40 ;  /* 0x0000001fff107819 */ /* 0x000fe40000011428 */
[----:B------:R-:W-:Y:S01]  /*c6a0*/  IADD3 R7, P6, PT, R40, R2, RZ ;  /* 0x0000000228077210 */ /* 0x000fe20007fde0ff */
[----:B-1----:R-:W-:Y:S01]  /*c6b0*/  VIADD R41, R144, 0xffffff91 ;  /* 0xffffff9190297836 */ /* 0x002fe20000000000 */
[----:B------:R-:W-:Y:S01]  /*c6c0*/  STL [R1+0xac4], R6 ;  /* 0x000ac40601007387 */ /* 0x000fe20000100800 */
[----:B---3--:R-:W-:-:S03]  /*c6d0*/  @!P3 IMAD.MOV.U32 R38, RZ, RZ, R6 ;  /* 0x000000ffff26b224 */ /* 0x008fc600078e0006 */
[----:B------:R0:W-:Y:S01]  /*c6e0*/  STL [R1+0xac0], R8 ;  /* 0x000ac00801007387 */ /* 0x0001e20000100800 */
[----:B------:R-:W-:Y:S01]  /*c6f0*/  @!P3 IMAD.MOV.U32 R39, RZ, RZ, R8 ;  /* 0x000000ffff27b224 */ /* 0x000fe200078e0008 */
[----:B------:R-:W-:Y:S02]  /*c700*/  ISETP.GE.U32.AND P0, PT, R41, 0x7fffff12, PT ;  /* 0x7fffff122900780c */ /* 0x000fe40003f06070 */
[----:B------:R-:W-:Y:S01]  /*c710*/  PRMT R157, RZ, 0x7610, R157 ;  /* 0x00007610ff9d7816 */ /* 0x000fe2000000009d */
[----:B------:R-:W-:Y:S04]  /*c720*/  STL [R1+0xa4c], R7 ;  /* 0x000a4c0701007387 */ /* 0x000fe80000100800 */
[----:B------:R1:W3:Y:S01]  /*c730*/  @!P3 LDG.E.U8 R149, desc[UR20][R38.64] ;  /* 0x000000142695b981 */ /* 0x0002e2000c1e1100 */
[----:B0-----:R-:W-:Y:S01]  /*c740*/  IMAD.X R8, R16, 0x1, R3, P6 ;  /* 0x0000000110087824 */ /* 0x001fe200030e0603 */
[----:B------:R-:W-:Y:S01]  /*c750*/  IADD3 R6, P6, PT, R40, R4, RZ ;  /* 0x0000000428067210 */ /* 0x000fe20007fde0ff */
[----:B------:R-:W-:-:S03]  /*c760*/  IMAD R40, R14, 0x6e, RZ ;  /* 0x0000006e0e287824 */ /* 0x000fc600078e02ff */
[----:B------:R0:W-:Y:S01]  /*c770*/  STL [R1+0xa48], R8 ;  /* 0x000a480801007387 */ /* 0x0001e20000100800 */
[----:B-1----:R-:W-:Y:S02]  /*c780*/  @!P4 IMAD.MOV.U32 R38, RZ, RZ, R7 ;  /* 0x000000ffff26c224 */ /* 0x002fe400078e0007 */
[----:B------:R-:W-:Y:S01]  /*c790*/  @!P4 IMAD.MOV.U32 R39, RZ, RZ, R8 ;  /* 0x000000ffff27c224 */ /* 0x000fe200078e0008 */
[----:B------:R-:W-:Y:S01]  /*c7a0*/  PRMT R156, RZ, 0x7610, R156 ;  /* 0x00007610ff9c7816 */ /* 0x000fe2000000009c */
[----:B0-----:R-:W-:Y:S01]  /*c7b0*/  IMAD.X R8, R16, 0x1, R5, P6 ;  /* 0x0000000110087824 */ /* 0x001fe200030e0605 */
        /* <DEDUP_REMOVED lines=10> */
[----:B------:R-:W-:Y:S01]  /*c860*/  PRMT R148, RZ, 0x7610, R148 ;  /* 0x00007610ff947816 */ /* 0x000fe20000000094 */
        /* <DEDUP_REMOVED lines=131> */
[----:B------:R0:W3:Y:S01]  /*d0a0*/  @!P1 LDG.E.U8 R125, desc[UR20][R38.64] ;  /* 0x00000014267d9981 */ /* 0x0000e2000c1e1100 */
        /* <DEDUP_REMOVED lines=11> */
[----:B------:R0:W3:Y:S04]  /*d160*/  @!P1 LDG.E.U8 R124, desc[UR20][R38.64] ;  /* 0x00000014267c9981 */ /* 0x0000e8000c1e1100 */
        /* <DEDUP_REMOVED lines=13> */
[----:B------:R-:W-:Y:S01]  /*d240*/  PRMT R127, RZ, 0x7610, R127 ;  /* 0x00007610ff7f7816 */ /* 0x000fe2000000007f */
[----:B------:R0:W-:Y:S01]  /*d250*/  STL [R1+0x83c], R7 ;  /* 0x00083c0701007387 */ /* 0x0001e20000100800 */
[----:B-1----:R-:W-:Y:S01]  /*d260*/  IMAD.X R8, R16, 0x1, R3, P6 ;  /* 0x0000000110087824 */ /* 0x002fe200030e0603 */
[----:B------:R-:W-:-:S02]  /*d270*/  IADD3 R6, P6, PT, R40, R4, RZ ;  /* 0x0000000428067210 */ /* 0x000fc40007fde0ff */
[----:B------:R1:W3:Y:S01]  /*d280*/  @!P2 LDG.E.U8 R133, desc[UR20][R38.64] ;  /* 0x000000142685a981 */ /* 0x0002e2000c1e1100 */
[----:B------:R-:W-:Y:S01]  /*d290*/  IMAD R40, R14, 0x47, RZ ;  /* 0x000000470e287824 */ /* 0x000fe200078e02ff */
[----:B------:R-:W-:Y:S02]  /*d2a0*/  ISETP.GE.U32.AND P4, PT, R41, 0x7fffff39, PT ;  /* 0x7fffff392900780c */ /* 0x000fe40003f86070 */
[----:B------:R0:W-:Y:S01]  /*d2b0*/  STL [R1+0x838], R8 ;  /* 0x0008380801007387 */ /* 0x0001e20000100800 */
[----:B------:R-:W-:Y:S01]  /*d2c0*/  PRMT R126, RZ, 0x7610, R126 ;  /* 0x00007610ff7e7816 */ /* 0x000fe2000000007e */
[----:B-1----:R-:W-:Y:S02]  /*d2d0*/  @!P3 IMAD.MOV.U32 R38, RZ, RZ, R7 ;  /* 0x000000ffff26b224 */ /* 0x002fe400078e0007 */
[----:B------:R-:W-:Y:S02]  /*d2e0*/  @!P3 IMAD.MOV.U32 R39, RZ, RZ, R8 ;  /* 0x000000ffff27b224 */ /* 0x000fe400078e0008 */
[----:B0-----:R-:W-:Y:S01]  /*d2f0*/  IMAD.X R7, R16, 0x1, R5, P6 ;  /* 0x0000000110077824 */ /* 0x001fe200030e0605 */
[----:B------:R-:W-:-:S02]  /*d300*/  SHF.R.S32.HI R16, RZ, 0x1f, R40 ;  /* 0x0000001fff107819 */ /* 0x000fc40000011428 */
[----:B------:R0:W3:Y:S01]  /*d310*/  @!P3 LDG.E.U8 R127, desc[UR20][R38.64] ;  /* 0x00000014267fb981 */ /* 0x0000e2000c1e1100 */
[----:B------:R-:W-:Y:S01]  /*d320*/  IADD3 R8, P6, PT, R40, R2, RZ ;  /* 0x0000000228087210 */ /* 0x000fe20007fde0ff */
[----:B------:R-:W-:Y:S02]  /*d330*/  VIADD R41, R144, 0xffffffb9 ;  /* 0xffffffb990297836 */ /* 0x000fe40000000000 */
[----:B------:R1:W-:Y:S01]  /*d340*/  STL [R1+0x844], R6 ;  /* 0x0008440601007387 */ /* 0x0003e20000100800 */
[----:B0-----:R-:W-:Y:S02]  /*d350*/  @!P3 IMAD.MOV.U32 R38, RZ, RZ, R6 ;  /* 0x000000ffff26b224 */ /* 0x001fe400078e0006 */
[----:B------:R-:W-:Y:S02]  /*d360*/  @!P3 IMAD.MOV.U32 R39, RZ, RZ, R7 ;  /* 0x000000ffff27b224 */ /* 0x000fe400078e0007 */
[----:B------:R-:W-:Y:S01]  /*d370*/  IMAD.X R9, R16, 0x1, R3, P6 ;  /* 0x0000000110097824 */ /* 0x000fe200030e0603 */
[----:B------:R-:W-:-:S02]  /*d380*/  ISETP.GE.U32.AND P0, PT, R41, 0x7fffff3a, PT ;  /* 0x7fffff3a2900780c */ /* 0x000fc40003f06070 */
[----:B------:R0:W3:Y:S01]  /*d390*/  @!P3 LDG.E.U8 R126, desc[UR20][R38.64] ;  /* 0x00000014267eb981 */ /* 0x0000e2000c1e1100 */
[----:B-1----:R-:W-:Y:S01]  /*d3a0*/  IADD3 R6, P3, PT, R40, R4, RZ ;  /* 0x0000000428067210 */ /* 0x002fe20007f7e0ff */
[----:B------:R-:W-:Y:S01]  /*d3b0*/  VIADD R41, R144, 0xffffffc0 ;  /* 0xffffffc090297836 */ /* 0x000fe20000000000 */
[----:B------:R-:W-:Y:S01]  /*d3c0*/  PRMT R135, RZ, 0x7610, R135 ;  /* 0x00007610ff877816 */ /* 0x000fe20000000087 */
[----:B------:R1:W-:Y:S01]  /*d3d0*/  STL [R1+0x840], R7 ;  /* 0x0008400701007387 */ /* 0x0003e20000100800 */
[----:B------:R-:W-:Y:S02]  /*d3e0*/  IMAD R40, R14, 0x46, RZ ;  /* 0x000000460e287824 */ /* 0x000fe400078e02ff */
[----:B0-----:R-:W-:Y:S02]  /*d3f0*/  @!P4 IMAD.MOV.U32 R38, RZ, RZ, R8 ;  /* 0x000000ffff26c224 */ /* 0x001fe400078e0008 */
[----:B------:R-:W-:Y:S02]  /*d400*/  @!P4 IMAD.MOV.U32 R39, RZ, RZ, R9 ;  /* 0x000000ffff27c224 */ /* 0x000fe400078e0009 */
[----:B-1----:R-:W-:Y:S01]  /*d410*/  IMAD.X R7, R16, 0x1, R5, P3 ;  /* 0x0000000110077824 */ /* 0x002fe200018e0605 */
[----:B------:R-:W-:Y:S01]  /*d420*/  ISETP.GE.U32.AND P1, PT, R41, 0x7fffff41, PT ;  /* 0x7fffff412900780c */ /* 0x000fe20003f26070 */
[----:B------:R-:W-:Y:S01]  /*d430*/  VIADD R41, R144, 0xffffffc1 ;  /* 0xffffffc190297836 */ /* 0x000fe20000000000 */
[----:B------:R-:W-:Y:S01]  /*d440*/  PRMT R132, RZ, 0x7610, R132 ;  /* 0x00007610ff847816 */ /* 0x000fe20000000084 */
[----:B------:R0:W3:Y:S01]  /*d450*/  @!P4 LDG.E.U8 R135, desc[UR20][R38.64] ;  /* 0x000000142687c981 */ /* 0x0000e2000c1e1100 */
[----:B------:R-:W-:-:S03]  /*d460*/  SHF.R.S32.HI R16, RZ, 0x1f, R40 ;  /* 0x0000001fff107819 */ /* 0x000fc60000011428 */
[----:B------:R1:W-:Y:S01]  /*d470*/  STL [R1+0x7cc], R8 ;  /* 0x0007cc0801007387 */ /* 0x0003e20000100800 */
[----:B------:R-:W-:Y:S01]  /*d480*/  ISETP.GE.U32.AND P2, PT, R41, 0x7fffff42, PT ;  /* 0x7fffff422900780c */ /* 0x000fe20003f46070 */
[----:B0-----:R-:W-:Y:S02]  /*d490*/  @!P4 IMAD.MOV.U32 R38, RZ, RZ, R6 ;  /* 0x000000ffff26c224 */ /* 0x001fe400078e0006 */
[----:B------:R-:W-:Y:S01]  /*d4a0*/  @!P4 IMAD.MOV.U32 R39, RZ, RZ, R7 ;  /* 0x000000ffff27c224 */ /* 0x000fe200078e0007 */
[----:B-1----:R-:W-:Y:S01]  /*d4b0*/  IADD3 R8, P3, PT, R40, R2, RZ ;  /* 0x0000000228087210 */ /* 0x002fe20007f7e0ff */
[----:B------:R-:W-:Y:S01]  /*d4c0*/  VIADD R41, R144, 0xffffffc8 ;  /* 0xffffffc890297836 */ /* 0x000fe20000000000 */
[----:B------:R0:W-:Y:S04]  /*d4d0*/  STL [R1+0x7d4], R6 ;  /* 0x0007d40601007387 */ /* 0x0001e80000100800 */
[----:B------:R1:W3:Y:S01]  /*d4e0*/  @!P4 LDG.E.U8 R132, desc[UR20][R38.64] ;  /* 0x000000142684c981 */ /* 0x0002e2000c1e1100 */
[----:B------:R-:W-:Y:S01]  /*d4f0*/  IMAD.X R10, R16, 0x1, R3, P3 ;  /* 0x00000001100a7824 */ /* 0x000fe200018e0603 */
[----:B------:R-:W-:-:S02]  /*d500*/  ISETP.GE.U32.AND P6, PT, R41, 0x7fffff49, PT ;  /* 0x7fffff492900780c */ /* 0x000fc40003fc6070 */
[----:B0-----:R-:W-:Y:S01]  /*d510*/  IADD3 R6, P4, PT, R40, R4, RZ ;  /* 0x0000000428067210 */ /* 0x001fe20007f9e0ff */
[----:B-1----:R-:W-:Y:S02]  /*d520*/  VIADD R38, R144, 0xffffffc9 ;  /* 0xffffffc990267836 */ /* 0x002fe40000000000 */
[----:B------:R-:W-:Y:S01]  /*d530*/  IMAD R39, R14, 0x3f, RZ ;  /* 0x0000003f0e277824 */ /* 0x000fe200078e02ff */
[----:B------:R0:W-:Y:S01]  /*d540*/  STL [R1+0x7c8], R9 ;  /* 0x0007c80901007387 */ /* 0x0001e20000100800 */
[----:B------:R-:W-:Y:S01]  /*d550*/  PRMT R123, RZ, 0x7610, R123 ;  /* 0x00007610ff7b7816 */ /* 0x000fe2000000007b */
[----:B------:R-:W-:Y:S01]  /*d560*/  @!P0 IMAD.MOV.U32 R40, RZ, RZ, R8 ;  /* 0x000000ffff288224 */ /* 0x000fe200078e0008 */
[----:B------:R-:W-:Y:S01]  /*d570*/  ISETP.GE.U32.AND P3, PT, R38, 0x7fffff4a, PT ;  /* 0x7fffff4a2600780c */ /* 0x000fe20003f66070 */
[----:B------:R1:W-:Y:S01]  /*d580*/  STL [R1+0x7d0], R7 ;  /* 0x0007d00701007387 */ /* 0x0003e20000100800 */
[----:B------:R-:W-:Y:S01]  /*d590*/  @!P0 IMAD.MOV.U32 R41, RZ, RZ, R10 ;  /* 0x000000ffff298224 */ /* 0x000fe200078e000a */
[----:B------:R-:W-:Y:S01]  /*d5a0*/  SHF.R.S32.HI R38, RZ, 0x1f, R39 ;  /* 0x0000001fff267819 */ /* 0x000fe20000011427 */
[----:B0-----:R-:W-:Y:S01]  /*d5b0*/  IMAD.X R9, R16, 0x1, R5, P4 ;  /* 0x0000000110097824 */ /* 0x001fe200020e0605 */
[----:B------:R0:W-:Y:S01]  /*d5c0*/  STL [R1+0x7bc], R8 ;  /* 0x0007bc0801007387 */ /* 0x0001e20000100800 */
[----:B-1----:R-:W-:-:S03]  /*d5d0*/  IADD3 R7, P4, PT, R39, R2, RZ ;  /* 0x0000000227077210 */ /* 0x002fc60007f9e0ff */
[----:B------:R1:W3:Y:S01]  /*d5e0*/  @!P0 LDG.E.U8 R123, desc[UR20][R40.64] ;  /* 0x00000014287b8981 */ /* 0x0002e2000c1e1100 */
[----:B------:R-:W-:-:S03]  /*d5f0*/  PRMT R118, RZ, 0x7610, R118 ;  /* 0x00007610ff767816 */ /* 0x000fc60000000076 */
[----:B------:R4:W-:Y:S01]  /*d600*/  STL [R1+0x7c4], R6 ;  /* 0x0007c40601007387 */ /* 0x0009e20000100800 */
[----:B0-----:R-:W-:Y:S02]  /*d610*/  IMAD.X R8, R38, 0x1, R3, P4 ;  /* 0x0000000126087824 */ /* 0x001fe400020e0603 */
[----:B-1----:R-:W-:Y:S01]  /*d620*/  @!P0 IMAD.MOV.U32 R40, RZ, RZ, R6 ;  /* 0x000000ffff288224 */ /* 0x002fe200078e0006 */
[----:B------:R-:W-:Y:S01]  /*d630*/  STL [R1+0x7b8], R10 ;  /* 0x0007b80a01007387 */ /* 0x000fe20000100800 */
[----:B----4-:R-:W-:Y:S01]  /*d640*/  IADD3 R6, P4, PT, R39, R4, RZ ;  /* 0x0000000427067210 */ /* 0x010fe20007f9e0ff */
[----:B------:R-:W-:Y:S02]  /*d650*/  @!P0 IMAD.MOV.U32 R41, RZ, RZ, R9 ;  /* 0x000000ffff298224 */ /* 0x000fe400078e0009 */
[----:B------:R0:W-:Y:S04]  /*d660*/  STS.U8 [R11+UR9+0x700], R42 ;  /* 0x0007002a0b007988 */ /* 0x0001e80008000009 */
[----:B------:R1:W-:Y:S01]  /*d670*/  STL [R1+0x7c0], R9 ;  /* 0x0007c00901007387 */ /* 0x0003e20000100800 */
[----:B------:R-:W-:-:S02]  /*d680*/  PRMT R129, RZ, 0x7610, R129 ;  /* 0x00007610ff817816 */ /* 0x000fc40000000081 */
[----:B------:R-:W-:Y:S01]  /*d690*/  PRMT R128, RZ, 0x7610, R128 ;  /* 0x00007610ff807816 */ /* 0x000fe20000000080 */
[----:B------:R4:W3:Y:S01]  /*d6a0*/  @!P0 LDG.E.U8 R118, desc[UR20][R40.64] ;  /* 0x0000001428768981 */ /* 0x0008e2000c1e1100 */
[----:B0-----:R-:W-:Y:S02]  /*d6b0*/  IMAD R42, R14, 0x3e, RZ ;  /* 0x0000003e0e2a7824 */ /* 0x001fe400078e02ff */
[----:B-1----:R-:W-:Y:S01]  /*d6c0*/  IMAD.X R9, R38, 0x1, R5, P4 ;  /* 0x0000000126097824 */ /* 0x002fe200020e0605 */
[----:B------:R0:W-:Y:S01]  /*d6d0*/  STL [R1+0x74c], R7 ;  /* 0x00074c0701007387 */ /* 0x0001e20000100800 */
[----:B------:R-:W-:Y:S01]  /*d6e0*/  @!P1 IMAD.MOV.U32 R38, RZ, RZ, R6 ;  /* 0x000000ffff269224 */ /* 0x000fe200078e0006 */
[----:B------:R-:W-:Y:S01]  /*d6f0*/  SHF.R.S32.HI R16, RZ, 0x1f, R42 ;  /* 0x0000001fff107819 */ /* 0x000fe2000001142a */
[----:B----4-:R-:W-:Y:S02]  /*d700*/  @!P1 IMAD.MOV.U32 R40, RZ, RZ, R7 ;  /* 0x000000ffff289224 */ /* 0x010fe400078e0007 */
[----:B------:R-:W-:-:S02]  /*d710*/  @!P1 IMAD.MOV.U32 R41, RZ, RZ, R8 ;  /* 0x000000ffff299224 */ /* 0x000fc400078e0008 */
[----:B------:R-:W-:Y:S01]  /*d720*/  @!P1 IMAD.MOV.U32 R39, RZ, RZ, R9 ;  /* 0x000000ffff279224 */ /* 0x000fe200078e0009 */
[----:B0-----:R-:W-:Y:S01]  /*d730*/  IADD3 R7, P0, PT, R42, R2, RZ ;  /* 0x000000022a077210 */ /* 0x001fe20007f1e0ff */
[----:B------:R0:W-:Y:S04]  /*d740*/  STL [R1+0x748], R8 ;  /* 0x0007480801007387 */ /* 0x0001e80000100800 */
[----:B------:R-:W4:Y:S04]  /*d750*/  @!P1 LDG.E.U8 R129, desc[UR20][R40.64] ;  /* 0x0000001428819981 */ /* 0x000f28000c1e1100 */
[----:B------:R1:W-:Y:S01]  /*d760*/  STL [R1+0x754], R6 ;  /* 0x0007540601007387 */ /* 0x0003e20000100800 */
[----:B0-----:R-:W-:-:S03]  /*d770*/  IMAD.X R8, R16, 0x1, R3, P0 ;  /* 0x0000000110087824 */ /* 0x001fc600000e0603 */
[----:B------:R0:W3:Y:S01]  /*d780*/  @!P1 LDG.E.U8 R128, desc[UR20][R38.64] ;  /* 0x0000001426809981 */ /* 0x0000e2000c1e1100 */
[----:B------:R-:W-:Y:S02]  /*d790*/  PRMT R120, RZ, 0x7610, R120 ;  /* 0x00007610ff787816 */ /* 0x000fe40000000078 */
[----:B-1----:R-:W-:Y:S01]  /*d7a0*/  IADD3 R6, P1, PT, R42, R4, RZ ;  /* 0x000000042a067210 */ /* 0x002fe20007f3e0ff */
[----:B------:R1:W-:Y:S01]  /*d7b0*/  STS.U8 [R11+UR9+0x4300], R43 ;  /* 0x0043002b0b007988 */ /* 0x0003e20008000009 */
[----:B0-----:R-:W-:-:S03]  /*d7c0*/  @!P2 IMAD.MOV.U32 R38, RZ, RZ, R7 ;  /* 0x000000ffff26a224 */ /* 0x001fc600078e0007 */
[----:B------:R-:W-:Y:S01]  /*d7d0*/  STL [R1+0x73c], R7 ;  /* 0x00073c0701007387 */ /* 0x000fe20000100800 */
[----:B------:R-:W-:-:S03]  /*d7e0*/  @!P2 IMAD.MOV.U32 R39, RZ, RZ, R8 ;  /* 0x000000ffff27a224 */ /* 0x000fc600078e0008 */
[----:B------:R0:W-:Y:S01]  /*d7f0*/  STL [R1+0x750], R9 ;  /* 0x0007500901007387 */ /* 0x0001e20000100800 */
[----:B-1----:R-:W-:Y:S01]  /*d800*/  IMAD R43, R14, 0x37, RZ ;  /* 0x000000370e2b7824 */ /* 0x002fe200078e02ff */
[----:B------:R-:W-:Y:S02]  /*d810*/  PRMT R119, RZ, 0x7610, R119 ;  /* 0x00007610ff777816 */ /* 0x000fe40000000077 */
[----:B------:R-:W-:Y:S01]  /*d820*/  STL [R1+0x738], R8 ;  /* 0x0007380801007387 */ /* 0x000fe20000100800 */
[----:B------:R-:W-:-:S03]  /*d830*/  @!P2 IMAD.MOV.U32 R40, RZ, RZ, R6 ;  /* 0x000000ffff28a224 */ /* 0x000fc600078e0006 */
[----:B------:R1:W3:Y:S01]  /*d840*/  @!P2 LDG.E.U8 R120, desc[UR20][R38.64] ;  /* 0x000000142678a981 */ /* 0x0002e2000c1e1100 */
[----:B0-----:R-:W-:Y:S01]  /*d850*/  IMAD.X R9, R16, 0x1, R5, P1 ;  /* 0x0000000110097824 */ /* 0x001fe200008e0605 */
[C---:B------:R-:W-:Y:S02]  /*d860*/  IADD3 R7, P0, PT, R43.reuse, R2, RZ ;  /* 0x000000022b077210 */ /* 0x040fe40007f1e0ff */
[----:B------:R0:W-:Y:S01]  /*d870*/  STL [R1+0x744], R6 ;  /* 0x0007440601007387 */ /* 0x0001e20000100800 */
[----:B------:R-:W-:Y:S02]  /*d880*/  @!P2 IMAD.MOV.U32 R41, RZ, RZ, R9 ;  /* 0x000000ffff29a224 */ /* 0x000fe400078e0009 */
[----:B------:R-:W-:Y:S01]  /*d890*/  IMAD R42, R14, 0x36, RZ ;  /* 0x000000360e2a7824 */ /* 0x000fe200078e02ff */
[----:B-1----:R-:W-:Y:S01]  /*d8a0*/  SHF.R.S32.HI R38, RZ, 0x1f, R43 ;  /* 0x0000001fff267819 */ /* 0x002fe2000001142b */
[----:B------:R1:W-:Y:S01]  /*d8b0*/  STL [R1+0x6cc], R7 ;  /* 0x0006cc0701007387 */ /* 0x0003e20000100800 */
[----:B0-----:R-:W-:-:S03]  /*d8c0*/  IADD3 R6, P1, PT, R43, R4, RZ ;  /* 0x000000042b067210 */ /* 0x001fc60007f3e0ff */
[----:B------:R0:W3:Y:S01]  /*d8d0*/  @!P2 LDG.E.U8 R119, desc[UR20][R40.64] ;  /* 0x000000142877a981 */ /* 0x0000e2000c1e1100 */
[----:B------:R-:W-:Y:S01]  /*d8e0*/  IMAD.X R8, R38, 0x1, R3, P0 ;  /* 0x0000000126087824 */ /* 0x000fe200000e0603 */
[----:B------:R-:W-:Y:S02]  /*d8f0*/  SHF.R.S32.HI R16, RZ, 0x1f, R42 ;  /* 0x0000001fff107819 */ /* 0x000fe4000001142a */
[----:B------:R1:W-:Y:S01]  /*d900*/  STL [R1+0x740], R9 ;  /* 0x0007400901007387 */ /* 0x0003e20000100800 */
[----:B------:R-:W-:Y:S01]  /*d910*/  PRMT R130, RZ, 0x7610, R130 ;  /* 0x00007610ff827816 */ /* 0x000fe20000000082 */
[----:B0-----:R-:W-:Y:S01]  /*d920*/  @!P6 IMAD.MOV.U32 R40, RZ, RZ, R7 ;  /* 0x000000ffff28e224 */ /* 0x001fe200078e0007 */
[----:B-1----:R-:W-:Y:S01]  /*d930*/  IADD3 R7, P0, PT, R42, R2, RZ ;  /* 0x000000022a077210 */ /* 0x002fe20007f1e0ff */
[----:B------:R-:W-:Y:S01]  /*d940*/  IMAD.X R9, R38, 0x1, R5, P1 ;  /* 0x0000000126097824 */ /* 0x000fe200008e0605 */
[----:B------:R0:W-:Y:S01]  /*d950*/  STL [R1+0x6c8], R8 ;  /* 0x0006c80801007387 */ /* 0x0001e20000100800 */
[----:B------:R-:W-:-:S02]  /*d960*/  @!P6 IMAD.MOV.U32 R41, RZ, RZ, R8 ;  /* 0x000000ffff29e224 */ /* 0x000fc400078e0008 */
[----:B------:R-:W-:Y:S01]  /*d970*/  @!P6 IMAD.MOV.U32 R38, RZ, RZ, R6 ;  /* 0x000000ffff26e224 */ /* 0x000fe200078e0006 */
[----:B------:R1:W-:Y:S01]  /*d980*/  STL [R1+0x6d4], R6 ;  /* 0x0006d40601007387 */ /* 0x0003e20000100800 */
[----:B------:R-:W-:Y:S02]  /*d990*/  @!P6 IMAD.MOV.U32 R39, RZ, RZ, R9 ;  /* 0x000000ffff27e224 */ /* 0x000fe400078e0009 */
[----:B0-----:R-:W-:-:S03]  /*d9a0*/  IMAD.X R8, R16, 0x1, R3, P0 ;  /* 0x0000000110087824 */ /* 0x001fc600000e0603 */
[----:B------:R0:W3:Y:S01]  /*d9b0*/  @!P6 LDG.E.U8 R130, desc[UR20][R38.64] ;  /* 0x000000142682e981 */ /* 0x0000e2000c1e1100 */
[----:B-1----:R-:W-:-:S03]  /*d9c0*/  IADD3 R6, P0, PT, R42, R4, RZ ;  /* 0x000000042a067210 */ /* 0x002fc60007f1e0ff */
[----:B------:R1:W-:Y:S01]  /*d9d0*/  STL [R1+0x6bc], R7 ;  /* 0x0006bc0701007387 */ /* 0x0003e20000100800 */
[----:B0-----:R-:W-:Y:S02]  /*d9e0*/  @!P3 IMAD.MOV.U32 R38, RZ, RZ, R7 ;  /* 0x000000ffff26b224 */ /* 0x001fe400078e0007 */
[----:B-1----:R-:W-:Y:S01]  /*d9f0*/  IMAD.X R7, R16, 0x1, R5, P0 ;  /* 0x0000000110077824 */ /* 0x002fe200000e0605 */
[C---:B------:R-:W-:Y:S02]  /*da00*/  ISETP.GT.U32.AND P0, PT, R12.reuse, R62, PT ;  /* 0x0000003e0c00720c */ /* 0x040fe40003f04070 */
[----:B--2---:R-:W-:-:S11]  /*da10*/  ISETP.GT.U32.AND P4, PT, R12, R69, PT ;  /* 0x000000450c00720c */ /* 0x004fd60003f84070 */
[--C-:B------:R-:W-:Y:S01]  /*da20*/  @!P0 IMAD.IADD R62, R62, 0x1, -R12.reuse ;  /* 0x000000013e3e8824 */ /* 0x100fe200078e0a0c */
[C---:B------:R-:W-:Y:S01]  /*da30*/  ISETP.GT.U32.AND P0, PT, R12.reuse, R67, PT ;  /* 0x000000430c00720c */ /* 0x040fe20003f04070 */
[----:B------:R-:W-:Y:S01]  /*da40*/  @!P4 IMAD.IADD R69, R69, 0x1, -R12 ;  /* 0x000000014545c824 */ /* 0x000fe200078e0a0c */
[----:B------:R-:W-:-:S11]  /*da50*/  ISETP.GT.U32.AND P4, PT, R12, R64, PT ;  /* 0x000000400c00720c */ /* 0x000fd60003f84070 */
[--C-:B------:R-:W-:Y:S01]  /*da60*/  @!P0 IMAD.IADD R67, R67, 0x1, -R12.reuse ;  /* 0x0000000143438824 */ /* 0x100fe200078e0a0c */
[----:B------:R-:W-:Y:S01]  /*da70*/  ISETP.GT.U32.AND P0, PT, R12, R74, PT ;  /* 0x0000004a0c00720c */ /* 0x000fe20003f04070 */
[----:B------:R-:W-:Y:S01]  /*da80*/  @!P4 IMAD.IADD R64, R64, 0x1, -R12 ;  /* 0x000000014040c824 */ /* 0x000fe200078e0a0c */
[----:B------:R-:W-:Y:S01]  /*da90*/  ISETP.GT.U32.AND P4, PT, R12, R71, PT ;  /* 0x000000470c00720c */ /* 0x000fe20003f84070 */
[----:B------:R-:W-:Y:S01]  /*daa0*/  @!P3 IMAD.MOV.U32 R39, RZ, RZ, R8 ;  /* 0x000000ffff27b224 */ /* 0x000fe200078e0008 */
[----:B------:R-:W-:Y:S01]  /*dab0*/  PRMT R122, RZ, 0x7610, R122 ;  /* 0x00007610ff7a7816 */ /* 0x000fe2000000007a */
[----:B------:R-:W-:Y:S08]  /*dac0*/  STL [R1+0x6d0], R9 ;  /* 0x0006d00901007387 */ /* 0x000ff00000100800 */
[----:B------:R-:W-:Y:S01]  /*dad0*/  @!P0 IMAD.IADD R74, R74, 0x1, -R12 ;  /* 0x000000014a4a8824 */ /* 0x000fe200078e0a0c */
[----:B------:R-:W-:Y:S01]  /*dae0*/  ISETP.GT.U32.AND P0, PT, R12, R79, PT ;  /* 0x0000004f0c00720c */ /* 0x000fe20003f04070 */
[----:B------:R-:W-:Y:S04]  /*daf0*/  STL [R1+0x6b8], R8 ;  /* 0x0006b80801007387 */ /* 0x000fe80000100800 */
[----:B------:R0:W-:Y:S04]  /*db00*/  STL [R1+0x6c4], R6 ;  /* 0x0006c40601007387 */ /* 0x0001e80000100800 */
[----:B------:R1:W2:Y:S04]  /*db10*/  @!P3 LDG.E.U8 R122, desc[UR20][R38.64] ;  /* 0x00000014267ab981 */ /* 0x0002a8000c1e1100 */
[----:B------:R-:W-:Y:S04]  /*db20*/  STL [R1+0x6c0], R7 ;  /* 0x0006c00701007387 */ /* 0x000fe80000100800 */
[----:B------:R-:W2:Y:S01]  /*db30*/  LDL.LU R165, [R1+0x1a4] ;  /* 0x0001a40001a57983 */ /* 0x000ea20000300800 */
[----:B-1----:R-:W-:-:S03]  /*db40*/  @!P3 IMAD.MOV.U32 R38, RZ, RZ, R6 ;  /* 0x000000ffff26b224 */ /* 0x002fc600078e0006 */
[----:B0-----:R-:W2:Y:S01]  /*db50*/  LDL.LU R6, [R1+0x1a0] ;  /* 0x0001a00001067983 */ /* 0x001ea20000300800 */
[--C-:B------:R-:W-:Y:S01]  /*db60*/  @!P4 IMAD.IADD R71, R71, 0x1, -R12.reuse ;  /* 0x000000014747c824 */ /* 0x100fe200078e0a0c */
[C---:B------:R-:W-:Y:S01]  /*db70*/  ISETP.GT.U32.AND P4, PT, R12.reuse, R76, PT ;  /* 0x0000004c0c00720c */ /* 0x040fe20003f84070 */
[--C-:B------:R-:W-:Y:S01]  /*db80*/  @!P0 IMAD.IADD R79, R79, 0x1, -R12.reuse ;  /* 0x000000014f4f8824 */ /* 0x100fe200078e0a0c */
[----:B------:R-:W-:Y:S01]  /*db90*/  ISETP.GT.U32.AND P0, PT, R12, R18, PT ;  /* 0x000000120c00720c */ /* 0x000fe20003f04070 */
[C---:B------:R-:W-:Y:S01]  /*dba0*/  VIADD R90, R0.reuse, 0x28 ;  /* 0x00000028005a7836 */ /* 0x040fe20000000000 */
[----:B------:R-:W-:Y:S01]  /*dbb0*/  PRMT R131, RZ, 0x7610, R131 ;  /* 0x00007610ff837816 */ /* 0x000fe20000000083 */
[C---:B------:R-:W-:Y:S02]  /*dbc0*/  VIADD R92, R0.reuse, 0x2a ;  /* 0x0000002a005c7836 */ /* 0x040fe40000000000 */
[----:B------:R-:W-:Y:S01]  /*dbd0*/  VIADD R91, R0, 0x2b ;  /* 0x0000002b005b7836 */ /* 0x000fe20000000000 */
[----:B------:R-:W-:Y:S01]  /*dbe0*/  IABS R43, R90 ;  /* 0x0000005a002b7213 */ /* 0x000fe20000000000 */
[----:B------:R-:W-:Y:S01]  /*dbf0*/  @!P3 IMAD.MOV.U32 R39, RZ, RZ, R7 ;  /* 0x000000ffff27b224 */ /* 0x000fe200078e0007 */
[----:B------:R-:W-:Y:S01]  /*dc00*/  PRMT R121, RZ, 0x7610, R121 ;  /* 0x00007610ff797816 */ /* 0x000fe20000000079 */
[----:B------:R0:W2:Y:S02]  /*dc10*/  @!P6 LDG.E.U8 R131, desc[UR20][R40.64] ;  /* 0x000000142883e981 */ /* 0x0000a4000c1e1100 */
[--C-:B------:R-:W-:Y:S01]  /*dc20*/  @!P4 IMAD.IADD R76, R76, 0x1, -R12.reuse ;  /* 0x000000014c4cc824 */ /* 0x100fe200078e0a0c */
[----:B------:R-:W-:Y:S01]  /*dc30*/  ISETP.GT.U32.AND P4, PT, R12, R23, PT ;  /* 0x000000170c00720c */ /* 0x000fe20003f84070 */
[----:B------:R-:W-:Y:S01]  /*dc40*/  @!P0 IMAD.IADD R18, R18, 0x1, -R12 ;  /* 0x0000000112128824 */ /* 0x000fe200078e0a0c */
[----:B------:R-:W-:Y:S01]  /*dc50*/  ISETP.GT.U32.AND P0, PT, R12, R21, PT ;  /* 0x000000150c00720c */ /* 0x000fe20003f04070 */
[----:B------:R-:W-:Y:S01]  /*dc60*/  VIADD R89, R0, 0x29 ;  /* 0x0000002900597836 */ /* 0x000fe20000000000 */
[----:B------:R1:W2:Y:S01]  /*dc70*/  @!P3 LDG.E.U8 R121, desc[UR20][R38.64] ;  /* 0x000000142679b981 */ /* 0x0002a2000c1e1100 */
[----:B------:R-:W-:Y:S01]  /*dc80*/  IMAD.HI.U32 R16, R13, R43, RZ ;  /* 0x0000002b0d107227 */ /* 0x000fe200078e00ff */
[----:B0-----:R-:W-:-:S03]  /*dc90*/  IABS R41, R92 ;  /* 0x0000005c00297213 */ /* 0x001fc60000000000 */
[----:B------:R-:W-:Y:S01]  /*dca0*/  VIADD R95, R0, 0x2c ;  /* 0x0000002c005f7836 */ /* 0x000fe20000000000 */
[----:B------:R-:W-:Y:S01]  /*dcb0*/  IABS R40, R91 ;  /* 0x0000005b00287213 */ /* 0x000fe20000000000 */
[----:B------:R-:W-:Y:S01]  /*dcc0*/  IMAD.MOV R16, RZ, RZ, -R16 ;  /* 0x000000ffff107224 */ /* 0x000fe200078e0a10 */
[----:B------:R-:W-:Y:S01]  /*dcd0*/  IABS R42, R89 ;  /* 0x00000059002a7213 */ /* 0x000fe20000000000 */
[----:B------:R-:W-:Y:S01]  /*dce0*/  @!P4 IMAD.IADD R23, R23, 0x1, -R12 ;  /* 0x000000011717c824 */ /* 0x000fe200078e0a0c */
[----:B------:R-:W-:Y:S01]  /*dcf0*/  ISETP.GT.U32.AND P4, PT, R12, R30, PT ;  /* 0x0000001e0c00720c */ /* 0x000fe20003f84070 */
[----:B-1----:R-:W-:-:S04]  /*dd00*/  IMAD.HI.U32 R38, R13, R41, RZ ;  /* 0x000000290d267227 */ /* 0x002fc800078e00ff */
[----:B------:R-:W-:Y:S01]  /*dd10*/  VIADD R99, R0, 0x2d ;  /* 0x0000002d00637836 */ /* 0x000fe20000000000 */
[----:B------:R0:W-:Y:S01]  /*dd20*/  STS.U8 [R11+UR9+0x300], R44 ;  /* 0x0003002c0b007988 */ /* 0x0001e20008000009 */
[----:B------:R-:W-:-:S04]  /*dd30*/  IMAD.HI.U32 R39, R13, R40, RZ ;  /* 0x000000280d277227 */ /* 0x000fc800078e00ff */
[C---:B------:R-:W-:Y:S02]  /*dd40*/  VIADD R96, R0.reuse, 0x2f ;  /* 0x0000002f00607836 */ /* 0x040fe40000000000 */
[C---:B------:R-:W-:Y:S02]  /*dd50*/  VIADD R101, R0.reuse, 0x30 ;  /* 0x0000003000657836 */ /* 0x040fe40000000000 */
[C---:B------:R-:W-:Y:S02]  /*dd60*/  VIADD R103, R0.reuse, 0x2e ;  /* 0x0000002e00677836 */ /* 0x040fe40000000000 */
[C---:B------:R-:W-:Y:S02]  /*dd70*/  VIADD R108, R0.reuse, 0x32 ;  /* 0x00000032006c7836 */ /* 0x040fe40000000000 */
[C---:B------:R-:W-:Y:S02]  /*dd80*/  VIADD R112, R0.reuse, 0x33 ;  /* 0x0000003300707836 */ /* 0x040fe40000000000 */
[----:B------:R-:W-:-:S02]  /*dd90*/  VIADD R107, R0, 0x35 ;  /* 0x00000035006b7836 */ /* 0x000fc40000000000 */
[C---:B------:R-:W-:Y:S02]  /*dda0*/  VIADD R111, R0.reuse, 0x36 ;  /* 0x00000036006f7836 */ /* 0x040fe40000000000 */
[C---:B------:R-:W-:Y:S02]  /*ddb0*/  VIADD R100, R0.reuse, 0x31 ;  /* 0x0000003100647836 */ /* 0x040fe40000000000 */
[C---:B------:R-:W-:Y:S02]  /*ddc0*/  VIADD R106, R0.reuse, 0x38 ;  /* 0x00000038006a7836 */ /* 0x040fe40000000000 */
[C---:B------:R-:W-:Y:S02]  /*ddd0*/  VIADD R110, R0.reuse, 0x39 ;  /* 0x00000039006e7836 */ /* 0x040fe40000000000 */
[----:B------:R-:W-:Y:S01]  /*dde0*/  VIADD R105, R0, 0x3b ;  /* 0x0000003b00697836 */ /* 0x000fe20000000000 */
[----:B------:R1:W-:Y:S01]  /*ddf0*/  STS.U8 [R11+UR9+0xf00], R46 ;  /* 0x000f002e0b007988 */ /* 0x0003e20008000009 */
[----:B------:R-:W-:Y:S01]  /*de00*/  @!P0 IMAD.IADD R21, R21, 0x1, -R12 ;  /* 0x0000000115158824 */ /* 0x000fe200078e0a0c */
[C---:B------:R-:W-:Y:S01]  /*de10*/  ISETP.GT.U32.AND P0, PT, R12.reuse, R28, PT ;  /* 0x0000001c0c00720c */ /* 0x040fe20003f04070 */
[----:B------:R-:W-:-:S02]  /*de20*/  IMAD R43, R12, R16, R43 ;  /* 0x000000100c2b7224 */ /* 0x000fc400078e022b */
[C---:B------:R-:W-:Y:S02]  /*de30*/  VIADD R81, R0.reuse, 0x3f ;  /* 0x0000003f00517836 */ /* 0x040fe40000000000 */
[----:B------:R-:W-:Y:S01]  /*de40*/  VIADD R102, R0, 0x3d ;  /* 0x0000003d00667836 */ /* 0x000fe20000000000 */
[C---:B------:R-:W-:Y:S01]  /*de50*/  ISETP.GT.U32.AND P1, PT, R12.reuse, R61, PT ;  /* 0x0000003d0c00720c */ /* 0x040fe20003f24070 */
[----:B------:R-:W-:Y:S01]  /*de60*/  IMAD.MOV R38, RZ, RZ, -R38 ;  /* 0x000000ffff267224 */ /* 0x000fe200078e0a26 */
[----:B------:R-:W-:Y:S01]  /*de70*/  ISETP.GT.U32.AND P2, PT, R12, R60, PT ;  /* 0x0000003c0c00720c */ /* 0x000fe20003f44070 */
[----:B------:R-:W-:Y:S01]  /*de80*/  IMAD.MOV R39, RZ, RZ, -R39 ;  /* 0x000000ffff277224 */ /* 0x000fe200078e0a27 */
[----:B------:R-:W2:Y:S01]  /*de90*/  LDL.LU R162, [R1+0x1a8] ;  /* 0x0001a80001a27983 */ /* 0x000ea20000300800 */
[----:B------:R-:W-:-:S04]  /*dea0*/  IMAD.HI.U32 R16, R13, R42, RZ ;  /* 0x0000002a0d107227 */ /* 0x000fc800078e00ff */
[----:B------:R-:W-:Y:S01]  /*deb0*/  @!P4 IMAD.IADD R30, R30, 0x1, -R12 ;  /* 0x000000011e1ec824 */ /* 0x000fe200078e0a0c */
[----:B------:R-:W-:Y:S01]  /*dec0*/  IABS R58, R96 ;  /* 0x00000060003a7213 */ /* 0x000fe20000000000 */
[C---:B------:R-:W-:Y:S01]  /*ded0*/  IMAD R41, R12.reuse, R38, R41 ;  /* 0x000000260c297224 */ /* 0x040fe200078e0229 */
[----:B------:R-:W-:Y:S01]  /*dee0*/  IABS R38, R99 ;  /* 0x0000006300267213 */ /* 0x000fe20000000000 */
[C---:B------:R-:W-:Y:S01]  /*def0*/  IMAD R40, R12.reuse, R39, R40 ;  /* 0x000000270c287224 */ /* 0x040fe200078e0228 */
[----:B------:R-:W-:Y:S01]  /*df00*/  IABS R39, R95 ;  /* 0x0000005f00277213 */ /* 0x000fe20000000000 */
[----:B------:R-:W-:Y:S01]  /*df10*/  IMAD.MOV R16, RZ, RZ, -R16 ;  /* 0x000000ffff107224 */ /* 0x000fe200078e0a10 */
[C---:B------:R-:W-:Y:S01]  /*df20*/  ISETP.GT.U32.AND P4, PT, R12.reuse, R37, PT ;  /* 0x000000250c00720c */ /* 0x040fe20003f84070 */
[----:B0-----:R-:W-:Y:S01]  /*df30*/  IMAD.HI.U32 R44, R13, R38, RZ ;  /* 0x000000260d2c7227 */ /* 0x001fe200078e00ff */
[----:B------:R-:W-:Y:S01]  /*df40*/  IABS R57, R101 ;  /* 0x0000006500397213 */ /* 0x000fe20000000000 */
[----:B------:R-:W2:Y:S02]  /*df50*/  LDL.LU R163, [R1+0x1c0] ;  /* 0x0001c00001a37983 */ /* 0x000ea40000300800 */
[----:B------:R-:W-:-:S02]  /*df60*/  IMAD R42, R12, R16, R42 ;  /* 0x000000100c2a7224 */ /* 0x000fc400078e022a */
[----:B------:R-:W-:Y:S01]  /*df70*/  IMAD.HI.U32 R16, R13, R39, RZ ;  /* 0x000000270d107227 */ /* 0x000fe200078e00ff */
[----:B------:R-:W-:Y:S01]  /*df80*/  IABS R59, R103 ;  /* 0x00000067003b7213 */ /* 0x000fe20000000000 */
[----:B------:R-:W2:Y:S02]  /*df90*/  LDL.LU R164, [R1+0x1ac] ;  /* 0x0001ac0001a47983 */ /* 0x000ea40000300800 */
[----:B------:R-:W-:Y:S01]  /*dfa0*/  @!P0 IMAD.IADD R28, R28, 0x1, -R12 ;  /* 0x000000011c1c8824 */ /* 0x000fe200078e0a0c */
[C---:B------:R-:W-:Y:S01]  /*dfb0*/  ISETP.GT.U32.AND P0, PT, R12.reuse, R35, PT ;  /* 0x000000230c00720c */ /* 0x040fe20003f04070 */
[----:B------:R-:W-:Y:S02]  /*dfc0*/  IMAD.MOV R16, RZ, RZ, -R16 ;  /* 0x000000ffff107224 */ /* 0x000fe400078e0a10 */
[----:B------:R-:W-:Y:S02]  /*dfd0*/  IMAD.MOV R44, RZ, RZ, -R44 ;  /* 0x000000ffff2c7224 */ /* 0x000fe400078e0a2c */
[----:B------:R-:W-:-:S02]  /*dfe0*/  IMAD R39, R12, R16, R39 ;  /* 0x000000100c277224 */ /* 0x000fc400078e0227 */
[----:B------:R-:W-:Y:S02]  /*dff0*/  IMAD R38, R12, R44, R38 ;  /* 0x0000002c0c267224 */ /* 0x000fe400078e0226 */
[----:B------:R-:W-:-:S04]  /*e000*/  IMAD.HI.U32 R16, R13, R58, RZ ;  /* 0x0000003a0d107227 */ /* 0x000fc800078e00ff */
[----:B------:R-:W-:Y:S01]  /*e010*/  IMAD.HI.U32 R44, R13, R57, RZ ;  /* 0x000000390d2c7227 */ /* 0x000fe200078e00ff */
[----:B------:R-:W-:Y:S02]  /*e020*/  IABS R55, R108 ;  /* 0x0000006c00377213 */ /* 0x000fe40000000000 */
[----:B------:R-:W-:Y:S01]  /*e030*/  IABS R54, R112 ;  /* 0x0000007000367213 */ /* 0x000fe20000000000 */
[----:B------:R-:W-:Y:S02]  /*e040*/  IMAD.MOV R16, RZ, RZ, -R16 ;  /* 0x000000ffff107224 */ /* 0x000fe400078e0a10 */
[----:B------:R-:W-:Y:S02]  /*e050*/  IMAD.MOV R44, RZ, RZ, -R44 ;  /* 0x000000ffff2c7224 */ /* 0x000fe400078e0a2c */
[--C-:B------:R-:W-:Y:S01]  /*e060*/  @!P4 IMAD.IADD R37, R37, 0x1, -R12.reuse ;  /* 0x000000012525c824 */ /* 0x100fe200078e0a0c */
[C---:B------:R-:W-:Y:S01]  /*e070*/  ISETP.GT.U32.AND P4, PT, R12.reuse, R32, PT ;  /* 0x000000200c00720c */ /* 0x040fe20003f84070 */
[----:B------:R-:W-:Y:S01]  /*e080*/  @!P0 IMAD.IADD R35, R35, 0x1, -R12 ;  /* 0x0000000123238824 */ /* 0x000fe200078e0a0c */
[----:B------:R-:W-:Y:S01]  /*e090*/  ISETP.GT.U32.AND P0, PT, R12, R42, PT ;  /* 0x0000002a0c00720c */ /* 0x000fe20003f04070 */
[----:B------:R-:W-:-:S04]  /*e0a0*/  IMAD.HI.U32 R45, R13, R59, RZ ;  /* 0x0000003b0d2d7227 */ /* 0x000fc800078e00ff */
[C---:B------:R-:W-:Y:S02]  /*e0b0*/  IMAD R58, R12.reuse, R16, R58 ;  /* 0x000000100c3a7224 */ /* 0x040fe400078e023a */
[----:B------:R-:W-:Y:S02]  /*e0c0*/  IMAD R57, R12, R44, R57 ;  /* 0x0000002c0c397224 */ /* 0x000fe400078e0239 */
[----:B------:R-:W-:-:S04]  /*e0d0*/  IMAD.HI.U32 R16, R13, R55, RZ ;  /* 0x000000370d107227 */ /* 0x000fc800078e00ff */
[----:B------:R-:W-:Y:S01]  /*e0e0*/  IMAD.HI.U32 R44, R13, R54, RZ ;  /* 0x000000360d2c7227 */ /* 0x000fe200078e00ff */
[----:B------:R-:W-:Y:S02]  /*e0f0*/  IABS R52, R107 ;  /* 0x0000006b00347213 */ /* 0x000fe40000000000 */
[----:B------:R-:W-:Y:S01]  /*e100*/  IABS R51, R111 ;  /* 0x0000006f00337213 */ /* 0x000fe20000000000 */
[----:B------:R-:W-:Y:S02]  /*e110*/  IMAD.MOV R45, RZ, RZ, -R45 ;  /* 0x000000ffff2d7224 */ /* 0x000fe400078e0a2d */
[----:B------:R-:W-:Y:S02]  /*e120*/  IMAD.MOV R16, RZ, RZ, -R16 ;  /* 0x000000ffff107224 */ /* 0x000fe400078e0a10 */
[----:B------:R-:W-:Y:S01]  /*e130*/  IMAD.MOV R44, RZ, RZ, -R44 ;  /* 0x000000ffff2c7224 */ /* 0x000fe200078e0a2c */
[----:B------:R-:W-:Y:S01]  /*e140*/  IABS R56, R100 ;  /* 0x0000006400387213 */ /* 0x000fe20000000000 */
[----:B------:R-:W-:-:S02]  /*e150*/  IMAD R59, R12, R45, R59 ;  /* 0x0000002d0c3b7224 */ /* 0x000fc400078e023b */
[C---:B------:R-:W-:Y:S02]  /*e160*/  IMAD R55, R12.reuse, R16, R55 ;  /* 0x000000100c377224 */ /* 0x040fe400078e0237 */
[----:B------:R-:W-:Y:S02]  /*e170*/  IMAD R54, R12, R44, R54 ;  /* 0x0000002c0c367224 */ /* 0x000fe400078e0236 */
[----:B------:R-:W-:-:S04]  /*e180*/  IMAD.HI.U32 R16, R13, R52, RZ ;  /* 0x000000340d107227 */ /* 0x000fc800078e00ff */
[----:B------:R-:W-:Y:S01]  /*e190*/  IMAD.HI.U32 R44, R13, R51, RZ ;  /* 0x000000330d2c7227 */ /* 0x000fe200078e00ff */
[----:B------:R-:W-:-:S03]  /*e1a0*/  IABS R49, R106 ;  /* 0x0000006a00317213 */ /* 0x000fc60000000000 */
[--C-:B------:R-:W-:Y:S01]  /*e1b0*/  @!P4 IMAD.IADD R32, R32, 0x1, -R12.reuse ;  /* 0x000000012020c824 */ /* 0x100fe200078e0a0c */
[----:B------:R-:W-:Y:S01]  /*e1c0*/  ISETP.GT.U32.AND P4, PT, R12, R39, PT ;  /* 0x000000270c00720c */ /* 0x000fe20003f84070 */
[----:B------:R-:W-:Y:S01]  /*e1d0*/  @!P0 IMAD.IADD R42, R42, 0x1, -R12 ;  /* 0x000000012a2a8824 */ /* 0x000fe200078e0a0c */
[----:B------:R-:W-:Y:S01]  /*e1e0*/  ISETP.GT.U32.AND P0, PT, R12, R59, PT ;  /* 0x0000003b0c00720c */ /* 0x000fe20003f04070 */
[----:B------:R-:W-:Y:S01]  /*e1f0*/  IMAD.HI.U32 R45, R13, R56, RZ ;  /* 0x000000380d2d7227 */ /* 0x000fe200078e00ff */
[----:B------:R-:W-:-:S03]  /*e200*/  IABS R48, R110 ;  /* 0x0000006e00307213 */ /* 0x000fc60000000000 */
[----:B------:R-:W-:Y:S02]  /*e210*/  IMAD.MOV R16, RZ, RZ, -R16 ;  /* 0x000000ffff107224 */ /* 0x000fe400078e0a10 */
[----:B------:R-:W-:Y:S02]  /*e220*/  IMAD.MOV R44, RZ, RZ, -R44 ;  /* 0x000000ffff2c7224 */ /* 0x000fe400078e0a2c */
[----:B------:R-:W-:Y:S02]  /*e230*/  IMAD.MOV R45, RZ, RZ, -R45 ;  /* 0x000000ffff2d7224 */ /* 0x000fe400078e0a2d */
[C---:B------:R-:W-:Y:S02]  /*e240*/  IMAD R52, R12.reuse, R16, R52 ;  /* 0x000000100c347224 */ /* 0x040fe400078e0234 */
[----:B------:R-:W-:Y:S02]  /*e250*/  IMAD R51, R12, R44, R51 ;  /* 0x0000002c0c337224 */ /* 0x000fe400078e0233 */
[----:B------:R-:W-:-:S04]  /*e260*/  IMAD.HI.U32 R16, R13, R49, RZ ;  /* 0x000000310d107227 */ /* 0x000fc800078e00ff */
[----:B------:R-:W-:Y:S01]  /*e270*/  IMAD.HI.U32 R44, R13, R48, RZ ;  /* 0x000000300d2c7227 */ /* 0x000fe200078e00ff */
[----:B-1----:R-:W-:-:S03]  /*e280*/  IABS R46, R105 ;  /* 0x00000069002e7213 */ /* 0x002fc60000000000 */
[C---:B------:R-:W-:Y:S02]  /*e290*/  IMAD R56, R12.reuse, R45, R56 ;  /* 0x0000002d0c387224 */ /* 0x040fe400078e0238 */
[----:B------:R-:W-:Y:S02]  /*e2a0*/  IMAD.MOV R16, RZ, RZ, -R16 ;  /* 0x000000ffff107224 */ /* 0x000fe400078e0a10 */
[----:B------:R-:W-:Y:S02]  /*e2b0*/  IMAD.MOV R44, RZ, RZ, -R44 ;  /* 0x000000ffff2c7224 */ /* 0x000fe400078e0a2c */
[--C-:B------:R-:W-:Y:S01]  /*e2c0*/  @!P4 IMAD.IADD R39, R39, 0x1, -R12.reuse ;  /* 0x000000012727c824 */ /* 0x100fe200078e0a0c */
[C---:B------:R-:W-:Y:S01]  /*e2d0*/  ISETP.GT.U32.AND P4, PT, R12.reuse, R56, PT ;  /* 0x000000380c00720c */ /* 0x040fe20003f84070 */
[----:B------:R-:W-:Y:S01]  /*e2e0*/  @!P0 IMAD.IADD R59, R59, 0x1, -R12 ;  /* 0x000000013b3b8824 */ /* 0x000fe200078e0a0c */
[C---:B------:R-:W-:Y:S01]  /*e2f0*/  ISETP.GT.U32.AND P0, PT, R12.reuse, R54, PT ;  /* 0x000000360c00720c */ /* 0x040fe20003f04070 */
[C---:B------:R-:W-:Y:S01]  /*e300*/  IMAD R49, R12.reuse, R16, R49 ;  /* 0x000000100c317224 */ /* 0x040fe200078e0231 */
[----:B------:R-:W-:Y:S01]  /*e310*/  IABS R16, R81 ;  /* 0x0000005100107213 */ /* 0x000fe20000000000 */
[----:B------:R-:W-:-:S02]  /*e320*/  IMAD R48, R12, R44, R48 ;  /* 0x0000002c0c307224 */ /* 0x000fc400078e0230 */
[----:B------:R-:W-:-:S04]  /*e330*/  IMAD.HI.U32 R44, R13, R46, RZ ;  /* 0x0000002e0d2c7227 */ /* 0x000fc800078e00ff */
[----:B------:R-:W-:Y:S02]  /*e340*/  IMAD.MOV R44, RZ, RZ, -R44 ;  /* 0x000000ffff2c7224 */ /* 0x000fe400078e0a2c */
[----:B------:R-:W-:-:S04]  /*e350*/  IMAD.HI.U32 R82, R13, R16, RZ ;  /* 0x000000100d527227 */ /* 0x000fc800078e00ff */
[----:B------:R-:W-:Y:S01]  /*e360*/  IMAD R46, R12, R44, R46 ;  /* 0x0000002c0c2e7224 */ /* 0x000fe200078e022e */
[----:B------:R-:W-:Y:S01]  /*e370*/  IABS R44, R102 ;  /* 0x00000066002c7213 */ /* 0x000fe20000000000 */
[----:B------:R-:W-:Y:S02]  /*e380*/  IMAD.MOV R82, RZ, RZ, -R82 ;  /* 0x000000ffff527224 */ /* 0x000fe400078e0a52 */
[--C-:B------:R-:W-:Y:S01]  /*e390*/  @!P4 IMAD.IADD R56, R56, 0x1, -R12.reuse ;  /* 0x000000013838c824 */ /* 0x100fe200078e0a0c */
[----:B------:R-:W-:Y:S01]  /*e3a0*/  ISETP.GT.U32.AND P4, PT, R12, R51, PT ;  /* 0x000000330c00720c */ /* 0x000fe20003f84070 */
[----:B------:R-:W-:Y:S01]  /*e3b0*/  @!P0 IMAD.IADD R54, R54, 0x1, -R12 ;  /* 0x0000000136368824 */ /* 0x000fe200078e0a0c */
[C---:B------:R-:W-:Y:S01]  /*e3c0*/  ISETP.GT.U32.AND P0, PT, R12.reuse, R49, PT ;  /* 0x000000310c00720c */ /* 0x040fe20003f04070 */
[----:B------:R-:W-:Y:S02]  /*e3d0*/  IMAD R16, R12, R82, R16 ;  /* 0x000000520c107224 */ /* 0x000fe400078e0210 */
[----:B------:R-:W-:-:S04]  /*e3e0*/  IMAD.HI.U32 R82, R13, R44, RZ ;  /* 0x0000002c0d527227 */ /* 0x000fc800078e00ff */
[----:B------:R-:W-:Y:S01]  /*e3f0*/  IMAD.MOV R82, RZ, RZ, -R82 ;  /* 0x000000ffff527224 */ /* 0x000fe200078e0a52 */
[C---:B------:R-:W-:Y:S02]  /*e400*/  ISETP.GT.U32.AND P3, PT, R12.reuse, R63, PT ;  /* 0x0000003f0c00720c */ /* 0x040fe40003f64070 */
[C---:B------:R-:W-:Y:S01]  /*e410*/  ISETP.GT.U32.AND P6, PT, R12.reuse, R16, PT ;  /* 0x000000100c00720c */ /* 0x040fe20003fc4070 */
[C---:B------:R-:W-:Y:S02]  /*e420*/  IMAD R44, R12.reuse, R82, R44 ;  /* 0x000000520c2c7224 */ /* 0x040fe400078e022c */
[--C-:B------:R-:W-:Y:S01]  /*e430*/  @!P4 IMAD.IADD R51, R51, 0x1, -R12.reuse ;  /* 0x000000013333c824 */ /* 0x100fe200078e0a0c */
[C---:B------:R-:W-:Y:S01]  /*e440*/  ISETP.GT.U32.AND P4, PT, R12.reuse, R46, PT ;  /* 0x0000002e0c00720c */ /* 0x040fe20003f84070 */
[--C-:B------:R-:W-:Y:S01]  /*e450*/  @!P0 IMAD.IADD R49, R49, 0x1, -R12.reuse ;  /* 0x0000000131318824 */ /* 0x100fe200078e0a0c */
[C---:B------:R-:W-:Y:S01]  /*e460*/  ISETP.GT.U32.AND P0, PT, R12.reuse, R44, PT ;  /* 0x0000002c0c00720c */ /* 0x040fe20003f04070 */
[----:B------:R-:W-:Y:S01]  /*e470*/  @!P1 IMAD.IADD R61, R61, 0x1, -R12 ;  /* 0x000000013d3d9824 */ /* 0x000fe200078e0a0c */
[----:B------:R-:W-:-:S03]  /*e480*/  ISETP.GT.U32.AND P1, PT, R12, R66, PT ;  /* 0x000000420c00720c */ /* 0x000fc60003f24070 */
[--C-:B------:R-:W-:Y:S01]  /*e490*/  @!P3 IMAD.IADD R63, R63, 0x1, -R12.reuse ;  /* 0x000000013f3fb824 */ /* 0x100fe200078e0a0c */
[----:B------:R-:W-:Y:S01]  /*e4a0*/  ISETP.GT.U32.AND P3, PT, R12, R68, PT ;  /* 0x000000440c00720c */ /* 0x000fe20003f64070 */
[----:B------:R-:W-:-:S04]  /*e4b0*/  @!P6 IMAD.IADD R16, R16, 0x1, -R12 ;  /* 0x000000011010e824 */ /* 0x000fc800078e0a0c */
[--C-:B------:R-:W-:Y:S01]  /*e4c0*/  @!P4 IMAD.IADD R46, R46, 0x1, -R12.reuse ;  /* 0x000000012e2ec824 */ /* 0x100fe200078e0a0c */
[----:B------:R-:W-:Y:S01]  /*e4d0*/  ISETP.GT.U32.AND P4, PT, R12, R16, PT ;  /* 0x000000100c00720c */ /* 0x000fe20003f84070 */
[--C-:B------:R-:W-:Y:S01]  /*e4e0*/  @!P0 IMAD.IADD R44, R44, 0x1, -R12.reuse ;  /* 0x000000012c2c8824 */ /* 0x100fe200078e0a0c */
[----:B------:R-:W-:Y:S01]  /*e4f0*/  ISETP.GT.U32.AND P0, PT, R12, R61, PT ;  /* 0x0000003d0c00720c */ /* 0x000fe20003f04070 */
[----:B------:R-:W-:Y:S01]  /*e500*/  @!P1 IMAD.IADD R66, R66, 0x1, -R12 ;  /* 0x0000000142429824 */ /* 0x000fe200078e0a0c */
[----:B------:R-:W-:-:S03]  /*e510*/  ISETP.GT.U32.AND P1, PT, R12, R73, PT ;  /* 0x000000490c00720c */ /* 0x000fc60003f24070 */
[----:B------:R-:W-:Y:S01]  /*e520*/  @!P3 IMAD.IADD R68, R68, 0x1, -R12 ;  /* 0x000000014444b824 */ /* 0x000fe200078e0a0c */
[----:B------:R-:W-:-:S05]  /*e530*/  ISETP.GT.U32.AND P3, PT, R12, R75, PT ;  /* 0x0000004b0c00720c */ /* 0x000fca0003f64070 */
[--C-:B------:R-:W-:Y:S01]  /*e540*/  @!P4 IMAD.IADD R16, R16, 0x1, -R12.reuse ;  /* 0x000000011010c824 */ /* 0x100fe200078e0a0c */
[C---:B------:R-:W-:Y:S01]  /*e550*/  ISETP.GT.U32.AND P4, PT, R12.reuse, R68, PT ;  /* 0x000000440c00720c */ /* 0x040fe20003f84070 */
[--C-:B------:R-:W-:Y:S01]  /*e560*/  @!P0 IMAD.IADD R61, R61, 0x1, -R12.reuse ;  /* 0x000000013d3d8824 */ /* 0x100fe200078e0a0c */
[C---:B------:R-:W-:Y:S01]  /*e570*/  ISETP.GT.U32.AND P0, PT, R12.reuse, R66, PT ;  /* 0x000000420c00720c */ /* 0x040fe20003f04070 */
[----:B------:R-:W-:Y:S01]  /*e580*/  @!P1 IMAD.IADD R73, R73, 0x1, -R12 ;  /* 0x0000000149499824 */ /* 0x000fe200078e0a0c */
[----:B------:R-:W-:-:S03]  /*e590*/  ISETP.GT.U32.AND P1, PT, R12, R78, PT ;  /* 0x0000004e0c00720c */ /* 0x000fc60003f24070 */
[----:B------:R-:W-:Y:S01]  /*e5a0*/  @!P3 IMAD.IADD R75, R75, 0x1, -R12 ;  /* 0x000000014b4bb824 */ /* 0x000fe200078e0a0c */
[----:B------:R-:W-:-:S05]  /*e5b0*/  ISETP.GT.U32.AND P3, PT, R12, R70, PT ;  /* 0x000000460c00720c */ /* 0x000fca0003f64070 */
        /* <DEDUP_REMOVED lines=36> */
[--C-:B------:R-:W-:Y:S01]  /*e800*/  @!P2 IMAD.IADD R60, R60, 0x1, -R12.reuse ;  /* 0x000000013c3ca824 */ /* 0x100fe200078e0a0c */
[----:B------:R-:W-:Y:S01]  /*e810*/  ISETP.GT.U32.AND P2, PT, R12, R65, PT ;  /* 0x000000410c00720c */ /* 0x000fe20003f44070 */
[--C-:B------:R-:W-:Y:S02]  /*e820*/  @!P1 IMAD.IADD R34, R34, 0x1, -R12.reuse ;  /* 0x0000000122229824 */ /* 0x100fe400078e0a0c */
[----:B------:R-:W-:Y:S01]  /*e830*/  @!P3 IMAD.IADD R36, R36, 0x1, -R12 ;  /* 0x000000012424b824 */ /* 0x000fe200078e0a0c */
[C---:B------:R-:W-:Y:S02]  /*e840*/  ISETP.GT.U32.AND P3, PT, R12.reuse, R43, PT ;  /* 0x0000002b0c00720c */ /* 0x040fe40003f64070 */
[----:B------:R-:W-:-:S03]  /*e850*/  ISETP.GT.U32.AND P1, PT, R12, R41, PT ;  /* 0x000000290c00720c */ /* 0x000fc60003f24070 */
[--C-:B------:R-:W-:Y:S01]  /*e860*/  @!P4 IMAD.IADD R29, R29, 0x1, -R12.reuse ;  /* 0x000000011d1dc824 */ /* 0x100fe200078e0a0c */
[C---:B------:R-:W-:Y:S01]  /*e870*/  ISETP.GT.U32.AND P4, PT, R12.reuse, R36, PT ;  /* 0x000000240c00720c */ /* 0x040fe20003f84070 */
[--C-:B------:R-:W-:Y:S01]  /*e880*/  @!P0 IMAD.IADD R27, R27, 0x1, -R12.reuse ;  /* 0x000000011b1b8824 */ /* 0x100fe200078e0a0c */
[----:B------:R-:W-:Y:S01]  /*e890*/  ISETP.GT.U32.AND P0, PT, R12, R34, PT ;  /* 0x000000220c00720c */ /* 0x000fe20003f04070 */
[----:B------:R-:W-:Y:S02]  /*e8a0*/  VIADD R115, R0, 0x34 ;  /* 0x0000003400737836 */ /* 0x000fe40000000000 */
[--C-:B------:R-:W-:Y:S01]  /*e8b0*/  @!P2 IMAD.IADD R65, R65, 0x1, -R12.reuse ;  /* 0x000000014141a824 */ /* 0x100fe200078e0a0c */
[C---:B------:R-:W-:Y:S02]  /*e8c0*/  ISETP.GT.U32.AND P2, PT, R12.reuse, R72, PT ;  /* 0x000000480c00720c */ /* 0x040fe40003f44070 */
[----:B------:R-:W-:Y:S01]  /*e8d0*/  IABS R53, R115 ;  /* 0x0000007300357213 */ /* 0x000fe20000000000 */
[--C-:B------:R-:W-:Y:S01]  /*e8e0*/  @!P3 IMAD.IADD R43, R43, 0x1, -R12.reuse ;  /* 0x000000012b2bb824 */ /* 0x100fe200078e0a0c */
[C---:B------:R-:W-:Y:S01]  /*e8f0*/  ISETP.GT.U32.AND P3, PT, R12.reuse, R38, PT ;  /* 0x000000260c00720c */ /* 0x040fe20003f64070 */
[----:B------:R-:W-:Y:S01]  /*e900*/  @!P1 IMAD.IADD R41, R41, 0x1, -R12 ;  /* 0x0000000129299824 */ /* 0x000fe200078e0a0c */
[----:B------:R-:W-:Y:S01]  /*e910*/  ISETP.GT.U32.AND P1, PT, R12, R58, PT ;  /* 0x0000003a0c00720c */ /* 0x000fe20003f24070 */
[----:B------:R-:W-:-:S04]  /*e920*/  IMAD.HI.U32 R45, R13, R53, RZ ;  /* 0x000000350d2d7227 */ /* 0x000fc800078e00ff */
[--C-:B------:R-:W-:Y:S01]  /*e930*/  @!P4 IMAD.IADD R36, R36, 0x1, -R12.reuse ;  /* 0x000000012424c824 */ /* 0x100fe200078e0a0c */
[----:B------:R-:W-:Y:S01]  /*e940*/  ISETP.GT.U32.AND P4, PT, R12, R43, PT ;  /* 0x0000002b0c00720c */ /* 0x000fe20003f84070 */
[--C-:B------:R-:W-:Y:S01]  /*e950*/  @!P0 IMAD.IADD R34, R34, 0x1, -R12.reuse ;  /* 0x0000000122228824 */ /* 0x100fe200078e0a0c */
[----:B------:R-:W-:Y:S01]  /*e960*/  ISETP.GT.U32.AND P0, PT, R12, R41, PT ;  /* 0x000000290c00720c */ /* 0x000fe20003f04070 */
[----:B------:R-:W-:Y:S02]  /*e970*/  VIADD R114, R0, 0x37 ;  /* 0x0000003700727836 */ /* 0x000fe40000000000 */
[----:B------:R-:W-:Y:S02]  /*e980*/  IMAD.MOV R45, RZ, RZ, -R45 ;  /* 0x000000ffff2d7224 */ /* 0x000fe400078e0a2d */
[--C-:B------:R-:W-:Y:S01]  /*e990*/  @!P2 IMAD.IADD R72, R72, 0x1, -R12.reuse ;  /* 0x000000014848a824 */ /* 0x100fe200078e0a0c */
[----:B------:R-:W-:Y:S01]  /*e9a0*/  IABS R50, R114 ;  /* 0x0000007200327213 */ /* 0x000fe20000000000 */
[C---:B------:R-:W-:Y:S01]  /*e9b0*/  IMAD R53, R12.reuse, R45, R53 ;  /* 0x0000002d0c357224 */ /* 0x040fe200078e0235 */
[----:B------:R-:W-:Y:S01]  /*e9c0*/  ISETP.GT.U32.AND P2, PT, R12, R77, PT ;  /* 0x0000004d0c00720c */ /* 0x000fe20003f44070 */
[--C-:B------:R-:W-:Y:S01]  /*e9d0*/  @!P3 IMAD.IADD R38, R38, 0x1, -R12.reuse ;  /* 0x000000012626b824 */ /* 0x100fe200078e0a0c */
[----:B------:R-:W-:Y:S01]  /*e9e0*/  ISETP.GT.U32.AND P3, PT, R12, R55, PT ;  /* 0x000000370c00720c */ /* 0x000fe20003f64070 */
[----:B------:R-:W-:Y:S01]  /*e9f0*/  @!P1 IMAD.IADD R58, R58, 0x1, -R12 ;  /* 0x000000013a3a9824 */ /* 0x000fe200078e0a0c */
[----:B------:R-:W-:Y:S01]  /*ea00*/  ISETP.GT.U32.AND P1, PT, R12, R53, PT ;  /* 0x000000350c00720c */ /* 0x000fe20003f24070 */
[----:B------:R-:W-:-:S04]  /*ea10*/  IMAD.HI.U32 R45, R13, R50, RZ ;  /* 0x000000320d2d7227 */ /* 0x000fc800078e00ff */
[--C-:B------:R-:W-:Y:S01]  /*ea20*/  @!P4 IMAD.IADD R43, R43, 0x1, -R12.reuse ;  /* 0x000000012b2bc824 */ /* 0x100fe200078e0a0c */
[C---:B------:R-:W-:Y:S01]  /*ea30*/  ISETP.GT.U32.AND P4, PT, R12.reuse, R38, PT ;  /* 0x000000260c00720c */ /* 0x040fe20003f84070 */
[--C-:B------:R-:W-:Y:S01]  /*ea40*/  @!P0 IMAD.IADD R41, R41, 0x1, -R12.reuse ;  /* 0x0000000129298824 */ /* 0x100fe200078e0a0c */
[C---:B------:R-:W-:Y:S01]  /*ea50*/  ISETP.GT.U32.AND P0, PT, R12.reuse, R58, PT ;  /* 0x0000003a0c00720c */ /* 0x040fe20003f04070 */
[----:B------:R-:W-:Y:S02]  /*ea60*/  IMAD.MOV R45, RZ, RZ, -R45 ;  /* 0x000000ffff2d7224 */ /* 0x000fe400078e0a2d */
[----:B------:R-:W-:Y:S02]  /*ea70*/  @!P2 IMAD.IADD R77, R77, 0x1, -R12 ;  /* 0x000000014d4da824 */ /* 0x000fe400078e0a0c */
[C---:B------:R-:W-:Y:S01]  /*ea80*/  IMAD R50, R12.reuse, R45, R50 ;  /* 0x0000002d0c327224 */ /* 0x040fe200078e0232 */
[----:B------:R-:W-:Y:S01]  /*ea90*/  ISETP.GT.U32.AND P2, PT, R12, R24, PT ;  /* 0x000000180c00720c */ /* 0x000fe20003f44070 */
[----:B------:R-:W-:-:S02]  /*eaa0*/  @!P3 IMAD.IADD R55, R55, 0x1, -R12 ;  /* 0x000000013737b824 */ /* 0x000fc400078e0a0c */
[--C-:B------:R-:W-:Y:S01]  /*eab0*/  @!P1 IMAD.IADD R53, R53, 0x1, -R12.reuse ;  /* 0x0000000135359824 */ /* 0x100fe200078e0a0c */
[C---:B------:R-:W-:Y:S02]  /*eac0*/  ISETP.GT.U32.AND P3, PT, R12.reuse, R50, PT ;  /* 0x000000320c00720c */ /* 0x040fe40003f64070 */
[----:B------:R-:W-:Y:S01]  /*ead0*/  ISETP.GT.U32.AND P1, PT, R12, R48, PT ;  /* 0x000000300c00720c */ /* 0x000fe20003f24070 */
[--C-:B------:R-:W-:Y:S01]  /*eae0*/  @!P4 IMAD.IADD R38, R38, 0x1, -R12.reuse ;  /* 0x000000012626c824 */ /* 0x100fe200078e0a0c */
[----:B------:R-:W-:Y:S01]  /*eaf0*/  ISETP.GT.U32.AND P4, PT, R12, R55, PT ;  /* 0x000000370c00720c */ /* 0x000fe20003f84070 */
[----:B------:R-:W-:Y:S01]  /*eb00*/  @!P0 IMAD.IADD R58, R58, 0x1, -R12 ;  /* 0x000000013a3a8824 */ /* 0x000fe200078e0a0c */
[----:B------:R-:W-:-:S03]  /*eb10*/  ISETP.GT.U32.AND P0, PT, R12, R53, PT ;  /* 0x000000350c00720c */ /* 0x000fc60003f04070 */
[----:B------:R-:W-:Y:S01]  /*eb20*/  @!P2 IMAD.IADD R24, R24, 0x1, -R12 ;  /* 0x000000011818a824 */ /* 0x000fe200078e0a0c */
[----:B------:R-:W-:-:S03]  /*eb30*/  ISETP.GT.U32.AND P2, PT, R12, R31, PT ;  /* 0x0000001f0c00720c */ /* 0x000fc60003f44070 */
[--C-:B------:R-:W-:Y:S02]  /*eb40*/  @!P3 IMAD.IADD R50, R50, 0x1, -R12.reuse ;  /* 0x000000013232b824 */ /* 0x100fe400078e0a0c */
[--C-:B------:R-:W-:Y:S02]  /*eb50*/  @!P1 IMAD.IADD R48, R48, 0x1, -R12.reuse ;  /* 0x0000000130309824 */ /* 0x100fe400078e0a0c */
[--C-:B------:R-:W-:Y:S01]  /*eb60*/  @!P4 IMAD.IADD R55, R55, 0x1, -R12.reuse ;  /* 0x000000013737c824 */ /* 0x100fe200078e0a0c */
[C---:B------:R-:W-:Y:S01]  /*eb70*/  ISETP.GT.U32.AND P4, PT, R12.reuse, R50, PT ;  /* 0x000000320c00720c */ /* 0x040fe20003f84070 */
[----:B------:R-:W-:Y:S01]  /*eb80*/  @!P0 IMAD.IADD R53, R53, 0x1, -R12 ;  /* 0x0000000135358824 */ /* 0x000fe200078e0a0c */
[----:B------:R-:W-:-:S03]  /*eb90*/  ISETP.GT.U32.AND P0, PT, R12, R48, PT ;  /* 0x000000300c00720c */ /* 0x000fc60003f04070 */
[----:B------:R-:W-:Y:S01]  /*eba0*/  @!P2 IMAD.IADD R31, R31, 0x1, -R12 ;  /* 0x000000011f1fa824 */ /* 0x000fe200078e0a0c */
[----:B------:R-:W-:-:S07]  /*ebb0*/  ISETP.GT.U32.AND P2, PT, R12, R26, PT ;  /* 0x0000001a0c00720c */ /* 0x000fce0003f44070 */
[--C-:B------:R-:W-:Y:S01]  /*ebc0*/  @!P4 IMAD.IADD R50, R50, 0x1, -R12.reuse ;  /* 0x000000013232c824 */ /* 0x100fe200078e0a0c */
[----:B--2---:R-:W-:Y:S01]  /*ebd0*/  ISETP.GE.AND P4, PT, R165, RZ, PT ;  /* 0x000000ffa500720c */ /* 0x004fe20003f86270 */
[--C-:B------:R-:W-:Y:S01]  /*ebe0*/  @!P0 IMAD.IADD R48, R48, 0x1, -R12.reuse ;  /* 0x0000000130308824 */ /* 0x100fe200078e0a0c */
[----:B------:R-:W-:Y:S01]  /*ebf0*/  ISETP.GE.AND P0, PT, R6, RZ, PT ;  /* 0x000000ff0600720c */ /* 0x000fe20003f06270 */
[----:B------:R-:W2:Y:S04]  /*ec00*/  LDL.LU R165, [R1+0x208] ;  /* 0x0002080001a57983 */ /* 0x000ea80000300800 */
[----:B------:R-:W2:Y:S01]  /*ec10*/  LDL.LU R6, [R1+0x1c8] ;  /* 0x0001c80001067983 */ /* 0x000ea20000300800 */
[--C-:B------:R-:W-:Y:S01]  /*ec20*/  @!P2 IMAD.IADD R26, R26, 0x1, -R12.reuse ;  /* 0x000000011a1aa824 */ /* 0x100fe200078e0a0c */
[----:B------:R-:W-:Y:S01]  /*ec30*/  ISETP.GT.U32.AND P2, PT, R12, R33, PT ;  /* 0x000000210c00720c */ /* 0x000fe20003f44070 */
[----:B------:R-:W-:Y:S01]  /*ec40*/  VIADD R113, R0, 0x3a ;  /* 0x0000003a00717836 */ /* 0x000fe20000000000 */
[----:B------:R0:W-:Y:S11]  /*ec50*/  STS.U8 [R11+UR9+0x4b00], R47 ;  /* 0x004b002f0b007988 */ /* 0x0001f60008000009 */
[----:B------:R-:W-:Y:S01]  /*ec60*/  @!P2 IMAD.IADD R33, R33, 0x1, -R12 ;  /* 0x000000012121a824 */ /* 0x000fe200078e0a0c */
[----:B------:R-:W-:-:S02]  /*ec70*/  ISETP.GT.U32.AND P2, PT, R12, R40, PT ;  /* 0x000000280c00720c */ /* 0x000fc40003f44070 */
[----:B0-----:R-:W-:Y:S01]  /*ec80*/  IABS R47, R113 ;  /* 0x00000071002f7213 */ /* 0x001fe20000000000 */
[----:B------:R-:W-:-:S04]  /*ec90*/  VIADD R109, R0, 0x3c ;  /* 0x0000003c006d7836 */ /* 0x000fc80000000000 */
[----:B------:R-:W-:-:S06]  /*eca0*/  IMAD.HI.U32 R45, R13, R47, RZ ;  /* 0x0000002f0d2d7227 */ /* 0x000fcc00078e00ff */
[----:B------:R-:W-:Y:S01]  /*ecb0*/  @!P2 IMAD.IADD R40, R40, 0x1, -R12 ;  /* 0x000000012828a824 */ /* 0x000fe200078e0a0c */
[----:B------:R-:W-:Y:S01]  /*ecc0*/  ISETP.GT.U32.AND P2, PT, R12, R57, PT ;  /* 0x000000390c00720c */ /* 0x000fe20003f44070 */
[----:B------:R-:W-:-:S04]  /*ecd0*/  IMAD.MOV R45, RZ, RZ, -R45 ;  /* 0x000000ffff2d7224 */ /* 0x000fc800078e0a2d */
[----:B------:R-:W-:Y:S01]  /*ece0*/  IMAD R47, R12, R45, R47 ;  /* 0x0000002d0c2f7224 */ /* 0x000fe200078e022f */
[----:B------:R-:W-:-:S05]  /*ecf0*/  IABS R45, R109 ;  /* 0x0000006d002d7213 */ /* 0x000fca0000000000 */
[----:B------:R-:W-:-:S04]  /*ed00*/  IMAD.HI.U32 R80, R13, R45, RZ ;  /* 0x0000002d0d507227 */ /* 0x000fc800078e00ff */
[----:B------:R-:W-:Y:S01]  /*ed10*/  @!P2 IMAD.IADD R57, R57, 0x1, -R12 ;  /* 0x000000013939a824 */ /* 0x000fe200078e0a0c */
[----:B------:R-:W-:Y:S01]  /*ed20*/  ISETP.GT.U32.AND P2, PT, R12, R52, PT ;  /* 0x000000340c00720c */ /* 0x000fe20003f44070 */
[----:B------:R-:W-:Y:S02]  /*ed30*/  IMAD.MOV R80, RZ, RZ, -R80 ;  /* 0x000000ffff507224 */ /* 0x000fe400078e0a50 */
[----:B------:R-:W-:Y:S02]  /*ed40*/  VIADD R104, R0, 0x3e ;  /* 0x0000003e00687836 */ /* 0x000fe40000000000 */
[----:B------:R-:W-:-:S03]  /*ed50*/  IMAD R45, R12, R80, R45 ;  /* 0x000000500c2d7224 */ /* 0x000fc600078e022d */
[----:B------:R-:W-:Y:S02]  /*ed60*/  IABS R80, R104 ;  /* 0x0000006800507213 */ /* 0x000fe40000000000 */
[----:B------:R-:W-:-:S03]  /*ed70*/  ISETP.GT.U32.AND P3, PT, R12, R45, PT ;  /* 0x0000002d0c00720c */ /* 0x000fc60003f64070 */
[----:B------:R-:W-:Y:S01]  /*ed80*/  @!P2 IMAD.IADD R52, R52, 0x1, -R12 ;  /* 0x000000013434a824 */ /* 0x000fe200078e0a0c */
[----:B------:R-:W-:Y:S01]  /*ed90*/  ISETP.GT.U32.AND P2, PT, R12, R47, PT ;  /* 0x0000002f0c00720c */ /* 0x000fe20003f44070 */
[----:B------:R-:W-:-:S04]  /*eda0*/  IMAD.HI.U32 R13, R13, R80, RZ ;  /* 0x000000500d0d7227 */ /* 0x000fc800078e00ff */
[----:B------:R-:W-:-:S04]  /*edb0*/  IMAD.MOV R13, RZ, RZ, -R13 ;  /* 0x000000ffff0d7224 */ /* 0x000fc800078e0a0d */
[C---:B------:R-:W-:Y:S02]  /*edc0*/  IMAD R13, R12.reuse, R13, R80 ;  /* 0x0000000d0c0d7224 */ /* 0x040fe400078e0250 */
[--C-:B------:R-:W-:Y:S01]  /*edd0*/  @!P3 IMAD.IADD R45, R45, 0x1, -R12.reuse ;  /* 0x000000012d2db824 */ /* 0x100fe200078e0a0c */
[C---:B------:R-:W-:Y:S01]  /*ede0*/  ISETP.GT.U32.AND P3, PT, R12.reuse, R62, PT ;  /* 0x0000003e0c00720c */ /* 0x040fe20003f64070 */
[----:B------:R-:W-:Y:S01]  /*edf0*/  @!P2 IMAD.IADD R47, R47, 0x1, -R12 ;  /* 0x000000012f2fa824 */ /* 0x000fe200078e0a0c */
[C---:B------:R-:W-:Y:S02]  /*ee00*/  ISETP.GT.U32.AND P2, PT, R12.reuse, R63, PT ;  /* 0x0000003f0c00720c */ /* 0x040fe40003f44070 */
[----:B------:R-:W-:-:S09]  /*ee10*/  ISETP.GT.U32.AND P1, PT, R12, R13, PT ;  /* 0x0000000d0c00720c */ /* 0x000fd20003f24070 */
[--C-:B------:R-:W-:Y:S01]  /*ee20*/  @!P3 IMAD.IADD R62, R62, 0x1, -R12.reuse ;  /* 0x000000013e3eb824 */ /* 0x100fe200078e0a0c */
[C---:B------:R-:W-:Y:S01]  /*ee30*/  ISETP.GT.U32.AND P3, PT, R12.reuse, R67, PT ;  /* 0x000000430c00720c */ /* 0x040fe20003f64070 */
[--C-:B------:R-:W-:Y:S01]  /*ee40*/  @!P2 IMAD.IADD R63, R63, 0x1, -R12.reuse ;  /* 0x000000013f3fa824 */ /* 0x100fe200078e0a0c */
[C---:B------:R-:W-:Y:S01]  /*ee50*/  ISETP.GT.U32.AND P2, PT, R12.reuse, R69, PT ;  /* 0x000000450c00720c */ /* 0x040fe20003f44070 */
[----:B------:R-:W-:Y:S01]  /*ee60*/  @!P1 IMAD.IADD R13, R13, 0x1, -R12 ;  /* 0x000000010d0d9824 */ /* 0x000fe200078e0a0c */
[----:B------:R-:W-:-:S09]  /*ee70*/  ISETP.GT.U32.AND P1, PT, R12, R60, PT ;  /* 0x0000003c0c00720c */ /* 0x000fd20003f24070 */
[--C-:B------:R-:W-:Y:S01]  /*ee80*/  @!P3 IMAD.IADD R67, R67, 0x1, -R12.reuse ;  /* 0x000000014343b824 */ /* 0x100fe200078e0a0c */
[C---:B------:R-:W-:Y:S01]  /*ee90*/  ISETP.GT.U32.AND P3, PT, R12.reuse, R74, PT ;  /* 0x0000004a0c00720c */ /* 0x040fe20003f64070 */
[--C-:B------:R-:W-:Y:S01]  /*eea0*/  @!P2 IMAD.IADD R69, R69, 0x1, -R12.reuse ;  /* 0x000000014545a824 */ /* 0x100fe200078e0a0c */
[----:B------:R-:W-:Y:S01]  /*eeb0*/  ISETP.GT.U32.AND P2, PT, R12, R64, PT ;  /* 0x000000400c00720c */ /* 0x000fe20003f44070 */
[----:B------:R-:W-:Y:S01]  /*eec0*/  @!P1 IMAD.IADD R60, R60, 0x1, -R12 ;  /* 0x000000013c3c9824 */ /* 0x000fe200078e0a0c */
[----:B------:R-:W-:-:S09]  /*eed0*/  ISETP.GT.U32.AND P1, PT, R12, R65, PT ;  /* 0x000000410c00720c */ /* 0x000fd20003f24070 */
[--C-:B------:R-:W-:Y:S01]  /*eee0*/  @!P3 IMAD.IADD R74, R74, 0x1, -R12.reuse ;  /* 0x000000014a4ab824 */ /* 0x100fe200078e0a0c */
[----:B------:R-:W-:Y:S01]  /*eef0*/  ISETP.GT.U32.AND P3, PT, R12, R79, PT ;  /* 0x0000004f0c00720c */ /* 0x000fe20003f64070 */
        /* <DEDUP_REMOVED lines=57> */
[----:B------:R-:W-:Y:S01]  /*f290*/  ISETP.GT.U32.AND P1, PT, R12, R47, PT ;  /* 0x0000002f0c00720c */ /* 0x000fe20003f24070 */
[----:B------:R-:W-:Y:S01]  /*f2a0*/  VIADD R80, R144, 0xffffffd0 ;  /* 0xffffffd090507836 */ /* 0x000fe20000000000 */
[----:B------:R-:W-:-:S07]  /*f2b0*/  ISETP.GT.U32.AND P6, PT, R12, R44, PT ;  /* 0x0000002c0c00720c */ /* 0x000fce0003fc4070 */
[--C-:B------:R-:W-:Y:S01]  /*f2c0*/  @!P3 IMAD.IADD R45, R45, 0x1, -R12.reuse ;  /* 0x000000012d2db824 */ /* 0x100fe200078e0a0c */
[----:B------:R-:W-:Y:S01]  /*f2d0*/  ISETP.GT.U32.AND P3, PT, R12, R13, PT ;  /* 0x0000000d0c00720c */ /* 0x000fe20003f64070 */
[--C-:B------:R-:W-:Y:S01]  /*f2e0*/  @!P2 IMAD.IADD R46, R46, 0x1, -R12.reuse ;  /* 0x000000012e2ea824 */ /* 0x100fe200078e0a0c */
[----:B------:R-:W-:Y:S01]  /*f2f0*/  ISETP.GE.U32.AND P2, PT, R80, 0x7fffff51, PT ;  /* 0x7fffff515000780c */ /* 0x000fe20003f46070 */
[--C-:B------:R-:W-:Y:S01]  /*f300*/  @!P1 IMAD.IADD R47, R47, 0x1, -R12.reuse ;  /* 0x000000012f2f9824 */ /* 0x100fe200078e0a0c */
[----:B------:R-:W-:Y:S01]  /*f310*/  ISETP.GE.AND P1, PT, R81, RZ, PT ;  /* 0x000000ff5100720c */ /* 0x000fe20003f26270 */
[----:B------:R-:W-:Y:S02]  /*f320*/  IMAD R81, R14, 0x2f, RZ ;  /* 0x0000002f0e517824 */ /* 0x000fe400078e02ff */
[----:B------:R-:W-:-:S03]  /*f330*/  @!P6 IMAD.IADD R44, R44, 0x1, -R12 ;  /* 0x000000012c2ce824 */ /* 0x000fc600078e0a0c */
[----:B------:R-:W-:Y:S02]  /*f340*/  SHF.R.S32.HI R80, RZ, 0x1f, R81 ;  /* 0x0000001fff507819 */ /* 0x000fe40000011451 */
[----:B------:R-:W-:Y:S01]  /*f350*/  IADD3 R7, P6, PT, R81, R2, RZ ;  /* 0x0000000251077210 */ /* 0x000fe20007fde0ff */
[----:B------:R-:W-:-:S04]  /*f360*/  @!P3 IMAD.IADD R13, R13, 0x1, -R12 ;  /* 0x000000010d0db824 */ /* 0x000fc800078e0a0c */
[----:B------:R-:W-:Y:S01]  /*f370*/  IMAD.X R8, R80, 0x1, R3, P6 ;  /* 0x0000000150087824 */ /* 0x000fe200030e0603 */
[----:B------:R0:W-:Y:S01]  /*f380*/  STL [R1+0x634], R7 ;  /* 0x0006340701007387 */ /* 0x0001e20000100800 */
[----:B------:R-:W-:Y:S02]  /*f390*/  @!P2 IMAD.MOV.U32 R82, RZ, RZ, R7 ;  /* 0x000000ffff52a224 */ /* 0x000fe400078e0007 */
[----:B------:R-:W-:Y:S01]  /*f3a0*/  @!P2 IMAD.MOV.U32 R83, RZ, RZ, R8 ;  /* 0x000000ffff53a224 */ /* 0x000fe200078e0008 */
[----:B------:R1:W-:Y:S01]  /*f3b0*/  STL [R1+0x434], R8 ;  /* 0x0004340801007387 */ /* 0x0003e20000100800 */
[----:B0-----:R-:W-:-:S03]  /*f3c0*/  IADD3 R7, P3, PT, R81, R4, RZ ;  /* 0x0000000451077210 */ /* 0x001fc60007f7e0ff */
[----:B------:R0:W-:Y:S02]  /*f3d0*/  STL [R1+0xb78], R0 ;  /* 0x000b780001007387 */ /* 0x0001e40000100800 */
[----:B-1----:R-:W-:Y:S02]  /*f3e0*/  IMAD.X R8, R80, 0x1, R5, P3 ;  /* 0x0000000150087824 */ /* 0x002fe400018e0605 */
[----:B------:R1:W-:Y:S01]  /*f3f0*/  STL [R1+0x43c], R7 ;  /* 0x00043c0701007387 */ /* 0x0003e20000100800 */
[----:B------:R-:W-:-:S03]  /*f400*/  ISETP.GE.AND P3, PT, R162, RZ, PT ;  /* 0x000000ffa200720c */ /* 0x000fc60003f66270 */
[----:B------:R-:W-:Y:S04]  /*f410*/  STL [R1+0x438], R8 ;  /* 0x0004380801007387 */ /* 0x000fe80000100800 */
[----:B------:R-:W3:Y:S04]  /*f420*/  LDL.LU R161, [R1+0x22c] ;  /* 0x00022c0001a17983 */ /* 0x000ee80000300800 */
[----:B------:R-:W4:Y:S01]  /*f430*/  LDL.LU R162, [R1+0x230] ;  /* 0x0002300001a27983 */ /* 0x000f220000300800 */
[----:B------:R-:W-:Y:S01]  /*f440*/  PRMT R117, RZ, 0x7610, R117 ;  /* 0x00007610ff757816 */ /* 0x000fe20000000075 */
[----:B------:R-:W-:Y:S01]  /*f450*/  @!P2 IMAD.MOV.U32 R80, RZ, RZ, R7 ;  /* 0x000000ffff50a224 */ /* 0x000fe200078e0007 */
[----:B------:R-:W-:Y:S01]  /*f460*/  PRMT R116, RZ, 0x7610, R116 ;  /* 0x00007610ff747816 */ /* 0x000fe20000000074 */
[----:B------:R-:W-:-:S02]  /*f470*/  @!P2 IMAD.MOV.U32 R81, RZ, RZ, R8 ;  /* 0x000000ffff51a224 */ /* 0x000fc400078e0008 */
[----:B------:R-:W-:Y:S01]  /*f480*/  @!P1 IMAD.MOV R16, RZ, RZ, -R16 ;  /* 0x000000ffff109224 */ /* 0x000fe200078e0a10 */
[----:B------:R0:W4:Y:S01]  /*f490*/  @!P2 LDG.E.U8 R117, desc[UR20][R82.64] ;  /* 0x000000145275a981 */ /* 0x000122000c1e1100 */
[----:B------:R-:W-:Y:S01]  /*f4a0*/  ISETP.GE.AND P1, PT, R164, RZ, PT ;  /* 0x000000ffa400720c */ /* 0x000fe20003f26270 */
[----:B------:R-:W-:Y:S02]  /*f4b0*/  @!P4 IMAD.MOV R62, RZ, RZ, -R62 ;  /* 0x000000ffff3ec224 */ /* 0x000fe400078e0a3e */
[----:B------:R0:W4:Y:S01]  /*f4c0*/  @!P2 LDG.E.U8 R116, desc[UR20][R80.64] ;  /* 0x000000145074a981 */ /* 0x000122000c1e1100 */
[----:B------:R-:W-:Y:S01]  /*f4d0*/  ISETP.GE.AND P2, PT, R163, RZ, PT ;  /* 0x000000ffa300720c */ /* 0x000fe20003f46270 */
[----:B------:R-:W-:Y:S01]  /*f4e0*/  @!P0 IMAD.MOV R61, RZ, RZ, -R61 ;  /* 0x000000ffff3d8224 */ /* 0x000fe200078e0a3d */
[----:B--2---:R-:W-:Y:S01]  /*f4f0*/  ISETP.GE.AND P4, PT, R165, RZ, PT ;  /* 0x000000ffa500720c */ /* 0x004fe20003f86270 */
[----:B------:R-:W2:Y:S01]  /*f500*/  LDL.LU R163, [R1+0x238] ;  /* 0x0002380001a37983 */ /* 0x000ea20000300800 */
[----:B------:R-:W-:-:S03]  /*f510*/  ISETP.GE.AND P0, PT, R6, RZ, PT ;  /* 0x000000ff0600720c */ /* 0x000fc60003f06270 */
[----:B------:R-:W2:Y:S04]  /*f520*/  LDL.LU R164, [R1+0x234] ;  /* 0x0002340001a47983 */ /* 0x000ea80000300800 */
[----:B------:R-:W2:Y:S04]  /*f530*/  LDL.LU R165, [R1+0x2b0] ;  /* 0x0002b00001a57983 */ /* 0x000ea80000300800 */
[----:B------:R-:W2:Y:S01]  /*f540*/  LDL.LU R6, [R1+0x2ac] ;  /* 0x0002ac0001067983 */ /* 0x000ea20000300800 */
[----:B------:R-:W-:Y:S01]  /*f550*/  ISETP.GE.AND P6, PT, R0, RZ, PT ;  /* 0x000000ff0000720c */ /* 0x000fe20003fc6270 */
[----:B------:R-:W-:-:S02]  /*f560*/  VIADD R12, R144, 0xffffffd1 ;  /* 0xffffffd1900c7836 */ /* 0x000fc40000000000 */
[----:B0-----:R-:W-:Y:S02]  /*f570*/  IMAD R82, R14, 0x2e, RZ ;  /* 0x0000002e0e527824 */ /* 0x001fe400078e02ff */
[----:B------:R-:W-:-:S08]  /*f580*/  @!P3 IMAD.MOV R60, RZ, RZ, -R60 ;  /* 0x000000ffff3cb224 */ /* 0x000fd000078e0a3c */
[----:B------:R-:W-:Y:S01]  /*f590*/  @!P6 IMAD.MOV R63, RZ, RZ, -R63 ;  /* 0x000000ffff3fe224 */ /* 0x000fe200078e0a3f */
[----:B------:R-:W-:Y:S02]  /*f5a0*/  ISETP.GE.U32.AND P6, PT, R12, 0x7fffff52, PT ;  /* 0x7fffff520c00780c */ /* 0x000fe40003fc6070 */
[----:B------:R-:W-:Y:S02]  /*f5b0*/  SHF.R.S32.HI R12, RZ, 0x1f, R82 ;  /* 0x0000001fff0c7819 */ /* 0x000fe40000011452 */
[----:B------:R-:W-:-:S05]  /*f5c0*/  IADD3 R0, P3, PT, R82, R2, RZ ;  /* 0x0000000252007210 */ /* 0x000fca0007f7e0ff */
[----:B-1----:R-:W-:Y:S01]  /*f5d0*/  IMAD.X R7, R12, 0x1, R3, P3 ;  /* 0x000000010c077824 */ /* 0x002fe200018e0603 */
[----:B------:R0:W-:Y:S03]  /*f5e0*/  STL [R1+0x428], R0 ;  /* 0x0004280001007387 */ /* 0x0001e60000100800 */
[----:B------:R-:W-:Y:S01]  /*f5f0*/  @!P6 IMAD.MOV.U32 R80, RZ, RZ, R0 ;  /* 0x000000ffff50e224 */ /* 0x000fe200078e0000 */
[----:B------:R1:W-:Y:S01]  /*f600*/  STL [R1+0x424], R7 ;  /* 0x0004240701007387 */ /* 0x0003e20000100800 */
[----:B------:R-:W-:Y:S01]  /*f610*/  @!P6 IMAD.MOV.U32 R81, RZ, RZ, R7 ;  /* 0x000000ffff51e224 */ /* 0x000fe200078e0007 */
[----:B0-----:R-:W-:-:S05]  /*f620*/  IADD3 R0, P3, PT, R82, R4, RZ ;  /* 0x0000000452007210 */ /* 0x001fca0007f7e0ff */
[----:B-1----:R-:W-:Y:S01]  /*f630*/  IMAD.X R7, R12, 0x1, R5, P3 ;  /* 0x000000010c077824 */ /* 0x002fe200018e0605 */
[----:B------:R0:W-:Y:S01]  /*f640*/  STL [R1+0x430], R0 ;  /* 0x0004300001007387 */ /* 0x0001e20000100800 */
[----:B------:R-:W-:-:S03]  /*f650*/  @!P2 IMAD.MOV R69, RZ, RZ, -R69 ;  /* 0x000000ffff45a224 */ /* 0x000fc600078e0a45 */
[----:B------:R1:W-:Y:S01]  /*f660*/  STL [R1+0x42c], R7 ;  /* 0x00042c0701007387 */ /* 0x0003e20000100800 */
[----:B------:R-:W-:Y:S02]  /*f670*/  @!P1 IMAD.MOV R68, RZ, RZ, -R68 ;  /* 0x000000ffff449224 */ /* 0x000fe400078e0a44 */
[----:B------:R-:W-:Y:S02]  /*f680*/  @!P4 IMAD.MOV R67, RZ, RZ, -R67 ;  /* 0x000000ffff43c224 */ /* 0x000fe400078e0a43 */
[----:B------:R-:W-:Y:S01]  /*f690*/  @!P0 IMAD.MOV R66, RZ, RZ, -R66 ;  /* 0x000000ffff428224 */ /* 0x000fe200078e0a42 */
[----:B---3--:R-:W-:Y:S02]  /*f6a0*/  ISETP.GE.AND P3, PT, R161, RZ, PT ;  /* 0x000000ffa100720c */ /* 0x008fe40003f66270 */
[----:B------:R-:W3:Y:S01]  /*f6b0*/  LDL.LU R161, [R1+0x2b4] ;  /* 0x0002b40001a17983 */ /* 0x000ee20000300800 */
[----:B----4-:R-:W-:-:S03]  /*f6c0*/  ISETP.GE.AND P2, PT, R162, RZ, PT ;  /* 0x000000ffa200720c */ /* 0x010fc60003f46270 */
[----:B------:R-:W4:Y:S07]  /*f6d0*/  LDL.LU R162, [R1+0x2b8] ;  /* 0x0002b80001a27983 */ /* 0x000f2e0000300800 */
[----:B------:R-:W-:Y:S01]  /*f6e0*/  @!P3 IMAD.MOV R65, RZ, RZ, -R65 ;  /* 0x000000ffff41b224 */ /* 0x000fe200078e0a41 */
[----:B--2---:R-:W-:Y:S02]  /*f6f0*/  ISETP.GE.AND P1, PT, R163, RZ, PT ;  /* 0x000000ffa300720c */ /* 0x004fe40003f26270 */
[----:B------:R-:W2:Y:S01]  /*f700*/  LDL.LU R163, [R1+0x330] ;  /* 0x0003300001a37983 */ /* 0x000ea20000300800 */
[----:B------:R-:W-:-:S03]  /*f710*/  ISETP.GE.AND P4, PT, R164, RZ, PT ;  /* 0x000000ffa400720c */ /* 0x000fc60003f86270 */
[----:B------:R-:W2:Y:S01]  /*f720*/  LDL.LU R164, [R1+0x32c] ;  /* 0x00032c0001a47983 */ /* 0x000ea20000300800 */
[----:B------:R-:W-:-:S03]  /*f730*/  ISETP.GE.AND P0, PT, R165, RZ, PT ;  /* 0x000000ffa500720c */ /* 0x000fc60003f06270 */
[----:B------:R-:W2:Y:S01]  /*f740*/  LDL.LU R165, [R1+0x338] ;  /* 0x0003380001a57983 */ /* 0x000ea20000300800 */
[----:B------:R-:W-:-:S03]  /*f750*/  ISETP.GE.AND P3, PT, R6, RZ, PT ;  /* 0x000000ff0600720c */ /* 0x000fc60003f66270 */
[----:B------:R-:W2:Y:S01]  /*f760*/  LDL.LU R6, [R1+0x334] ;  /* 0x0003340001067983 */ /* 0x000ea20000300800 */
[----:B------:R-:W-:Y:S02]  /*f770*/  PRMT R98, RZ, 0x7610, R98 ;  /* 0x00007610ff627816 */ /* 0x000fe40000000062 */
[----:B------:R-:W-:Y:S01]  /*f780*/  PRMT R97, RZ, 0x7610, R97 ;  /* 0x00007610ff617816 */ /* 0x000fe20000000061 */
[----:B------:R-:W-:-:S03]  /*f790*/  VIADD R12, R144, 0xffffffd8 ;  /* 0xffffffd8900c7836 */ /* 0x000fc60000000000 */
[----:B------:R0:W2:Y:S01]  /*f7a0*/  @!P6 LDG.E.U8 R98, desc[UR20][R80.64] ;  /* 0x000000145062e981 */ /* 0x0000a2000c1e1100 */
[----:B------:R-:W-:Y:S02]  /*f7b0*/  IMAD R82, R14, 0x27, RZ ;  /* 0x000000270e527824 */ /* 0x000fe400078e02ff */
[----:B0-----:R-:W-:Y:S02]  /*f7c0*/  @!P6 IMAD.MOV.U32 R80, RZ, RZ, R0 ;  /* 0x000000ffff50e224 */ /* 0x001fe400078e0000 */
[----:B------:R-:W-:-:S05]  /*f7d0*/  @!P6 IMAD.MOV.U32 R81, RZ, RZ, R7 ;  /* 0x000000ffff51e224 */ /* 0x000fca00078e0007 */
[----:B------:R0:W2:Y:S01]  /*f7e0*/  @!P6 LDG.E.U8 R97, desc[UR20][R80.64] ;  /* 0x000000145061e981 */ /* 0x0000a2000c1e1100 */
[----:B------:R-:W-:Y:S01]  /*f7f0*/  ISETP.GE.U32.AND P6, PT, R12, 0x7fffff59, PT ;  /* 0x7fffff590c00780c */ /* 0x000fe20003fc6070 */
[----:B------:R-:W-:Y:S01]  /*f800*/  @!P2 IMAD.MOV R64, RZ, RZ, -R64 ;  /* 0x000000ffff40a224 */ /* 0x000fe200078e0a40 */
[----:B------:R-:W-:Y:S02]  /*f810*/  SHF.R.S32.HI R12, RZ, 0x1f, R82 ;  /* 0x0000001fff0c7819 */ /* 0x000fe40000011452 */
[----:B------:R-:W-:-:S05]  /*f820*/  IADD3 R0, P2, PT, R82, R2, RZ ;  /* 0x0000000252007210 */ /* 0x000fca0007f5e0ff */
[----:B-1----:R-:W-:Y:S01]  /*f830*/  IMAD.X R7, R12, 0x1, R3, P2 ;  /* 0x000000010c077824 */ /* 0x002fe200010e0603 */
[----:B------:R1:W-:Y:S03]  /*f840*/  STL [R1+0x3d8], R0 ;  /* 0x0003d80001007387 */ /* 0x0003e60000100800 */
[----:B0-----:R-:W-:Y:S01]  /*f850*/  @!P6 IMAD.MOV.U32 R80, RZ, RZ, R0 ;  /* 0x000000ffff50e224 */ /* 0x001fe200078e0000 */
[----:B------:R0:W-:Y:S01]  /*f860*/  STL [R1+0x3d4], R7 ;  /* 0x0003d40701007387 */ /* 0x0001e20000100800 */
[----:B------:R-:W-:Y:S01]  /*f870*/  @!P6 IMAD.MOV.U32 R81, RZ, RZ, R7 ;  /* 0x000000ffff51e224 */ /* 0x000fe200078e0007 */
[----:B-1----:R-:W-:-:S05]  /*f880*/  IADD3 R0, P2, PT, R82, R4, RZ ;  /* 0x0000000452007210 */ /* 0x002fca0007f5e0ff */
[----:B0-----:R-:W-:Y:S01]  /*f890*/  IMAD.X R7, R12, 0x1, R5, P2 ;  /* 0x000000010c077824 */ /* 0x001fe200010e0605 */
        /* <DEDUP_REMOVED lines=58> */
[----:B------:R-:W-:-:S04]  /*fc40*/  PRMT R12, RZ, 0x7610, R12 ;  /* 0x00007610ff0c7816 */ /* 0x000fc8000000000c */
[----:B------:R0:W2:Y:S02]  /*fc50*/  @!P6 LDG.E.U8 R88, desc[UR20][R80.64] ;  /* 0x000000145058e981 */ /* 0x0000a4000c1e1100 */
[----:B0-----:R-:W-:Y:S02]  /*fc60*/  @!P6 IMAD.MOV.U32 R80, RZ, RZ, R0 ;  /* 0x000000ffff50e224 */ /* 0x001fe400078e0000 */
[----:B------:R-:W-:-:S05]  /*fc70*/  @!P6 IMAD.MOV.U32 R81, RZ, RZ, R7 ;  /* 0x000000ffff51e224 */ /* 0x000fca00078e0007 */
[----:B------:R0:W2:Y:S02]  /*fc80*/  @!P6 LDG.E.U8 R12, desc[UR20][R80.64] ;  /* 0x00000014500ce981 */ /* 0x0000a4000c1e1100 */
[----:B0-----:R-:W-:Y:S02]  /*fc90*/  VIADD R80, R144, 0xffffffe0 ;  /* 0xffffffe090507836 */ /* 0x001fe40000000000 */
[----:B------:R-:W-:-:S03]  /*fca0*/  IMAD R81, R14, 0x1f, RZ ;  /* 0x0000001f0e517824 */ /* 0x000fc600078e02ff */
[----:B------:R-:W-:Y:S01]  /*fcb0*/  ISETP.GE.U32.AND P6, PT, R80, 0x7fffff61, PT ;  /* 0x7fffff615000780c */ /* 0x000fe20003fc6070 */
[----:B------:R-:W-:Y:S01]  /*fcc0*/  @!P4 IMAD.MOV R18, RZ, RZ, -R18 ;  /* 0x000000ffff12c224 */ /* 0x000fe200078e0a12 */
        /* <DEDUP_REMOVED lines=28> */
[----:B------:R-:W-:Y:S01]  /*fe90*/  PRMT R86, RZ, 0x7610, R86 ;  /* 0x00007610ff567816 */ /* 0x000fe20000000056 */
[----:B------:R-:W-:Y:S02]  /*fea0*/  @!P6 IMAD.MOV.U32 R80, RZ, RZ, R0 ;  /* 0x000000ffff50e224 */ /* 0x000fe400078e0000 */
[----:B------:R-:W-:Y:S01]  /*feb0*/  @!P6 IMAD.MOV.U32 R81, RZ, RZ, R7 ;  /* 0x000000ffff51e224 */ /* 0x000fe200078e0007 */
[----:B------:R-:W-:-:S04]  /*fec0*/  PRMT R87, RZ, 0x7610, R87 ;  /* 0x00007610ff577816 */ /* 0x000fc80000000057 */
[----:B------:R0:W2:Y:S04]  /*fed0*/  @!P6 LDG.E.U8 R86, desc[UR20][R80.64] ;  /* 0x000000145056e981 */ /* 0x0000a8000c1e1100 */
[----:B------:R1:W2:Y:S01]  /*fee0*/  @!P6 LDG.E.U8 R87, desc[UR20][R82.64] ;  /* 0x000000145257e981 */ /* 0x0002a2000c1e1100 */
        /* <DEDUP_REMOVED lines=11> */
[----:B0-----:R-:W-:Y:S02]  /*ffa0*/  IADD3 R0, P0, PT, R81, R4, RZ ;  /* 0x0000000451007210 */ /* 0x001fe40007f1e0ff */
[----:B------:R-:W-:-:S03]  /*ffb0*/  PRMT R85, RZ, 0x7610, R85 ;  /* 0x00007610ff557816 */ /* 0x000fc60000000055 */
[----:B-1----:R-:W-:Y:S02]  /*ffc0*/  IMAD.X R7, R80, 0x1, R5, P0 ;  /* 0x0000000150077824 */ /* 0x002fe400000e0605 */
[----:B------:R-:W-:Y:S02]  /*ffd0*/  @!P6 IMAD.MOV.U32 R80, RZ, RZ, R0 ;  /* 0x000000ffff50e224 */ /* 0x000fe400078e0000 */
[----:B------:R-:W-:Y:S01]  /*ffe0*/  @!P6 IMAD.MOV.U32 R81, RZ, RZ, R7 ;  /* 0x000000ffff51e224 */ /* 0x000fe200078e0007 */
[----:B------:R-:W-:Y:S01]  /*fff0*/  PRMT R84, RZ, 0x7610, R84 ;  /* 0x00007610ff547816 */ /* 0x000fe20000000054 */
[----:B------:R-:W-:-:S03]  /*10000*/  @!P3 IMAD.MOV R31, RZ, RZ, -R31 ;  /* 0x000000ffff1fb224 */ /* 0x000fc600078e0a1f */
[----:B------:R0:W2:Y:S04]  /*10010*/  @!P6 LDG.E.U8 R85, desc[UR20][R80.64] ;  /* 0x000000145055e981 */ /* 0x0000a8000c1e1100 */
[----:B------:R1:W2:Y:S01]  /*10020*/  @!P6 LDG.E.U8 R84, desc[UR20][R82.64] ;  /* 0x000000145254e981 */ /* 0x0002a2000c1e1100 */
[----:B0-----:R-:W-:Y:S02]  /*10030*/  VIADD R80, R144, 0xfffffff0 ;  /* 0xfffffff090507836 */ /* 0x001fe40000000000 */
[----:B------:R-:W-:-:S03]  /*10040*/  IMAD R81, R14, 0xf, RZ ;  /* 0x0000000f0e517824 */ /* 0x000fc600078e02ff */
[----:B------:R-:W-:Y:S01]  /*10050*/  ISETP.GE.U32.AND P6, PT, R80, 0x7fffff71, PT ;  /* 0x7fffff715000780c */ /* 0x000fe20003fc6070 */
[----:B------:R0:W-:Y:S01]  /*10060*/  STL [R1+0x2b8], R0 ;  /* 0x0002b80001007387 */ /* 0x0001e20000100800 */
[----:B------:R-:W-:Y:S01]  /*10070*/  SHF.R.S32.HI R80, RZ, 0x1f, R81 ;  /* 0x0000001fff507819 */ /* 0x000fe20000011451 */
[----:B------:R-:W-:Y:S02]  /*10080*/  @!P2 IMAD.MOV R30, RZ, RZ, -R30 ;  /* 0x000000ffff1ea224 */ /* 0x000fe400078e0a1e */
[----:B------:R-:W-:Y:S01]  /*10090*/  STL [R1+0x2b4], R7 ;  /* 0x0002b40701007387 */ /* 0x000fe20000100800 */
[----:B------:R-:W-:Y:S01]  /*100a0*/  @!P4 IMAD.MOV R28, RZ, RZ, -R28 ;  /* 0x000000ffff1cc224 */ /* 0x000fe200078e0a1c */
[----:B-1----:R-:W-:Y:S01]  /*100b0*/  PRMT R82, RZ, 0x7610, R82 ;  /* 0x00007610ff527816 */ /* 0x002fe20000000052 */
[----:B------:R-:W-:Y:S01]  /*100c0*/  @!P1 IMAD.MOV R29, RZ, RZ, -R29 ;  /* 0x000000ffff1d9224 */ /* 0x000fe200078e0a1d */
[----:B------:R-:W-:Y:S02]  /*100d0*/  PRMT R83, RZ, 0x7610, R83 ;  /* 0x00007610ff537816 */ /* 0x000fe40000000053 */
[----:B---3--:R-:W-:-:S02]  /*100e0*/  ISETP.GE.AND P0, PT, R161, RZ, PT ;  /* 0x000000ffa100720c */ /* 0x008fc40003f06270 */
[----:B----4-:R-:W-:-:S11]  /*100f0*/  ISETP.GE.AND P3, PT, R162, RZ, PT ;  /* 0x000000ffa200720c */ /* 0x010fd60003f66270 */
[----:B------:R-:W-:Y:S02]  /*10100*/  @!P0 IMAD.MOV R27, RZ, RZ, -R27 ;  /* 0x000000ffff1b8224 */ /* 0x000fe400078e0a1b */
[----:B------:R-:W-:Y:S01]  /*10110*/  @!P3 IMAD.MOV R26, RZ, RZ, -R26 ;  /* 0x000000ffff1ab224 */ /* 0x000fe200078e0a1a */
[----:B0-----:R-:W-:Y:S02]  /*10120*/  IADD3 R0, P3, PT, R81, R2, RZ ;  /* 0x0000000251007210 */ /* 0x001fe40007f7e0ff */
[----:B--2---:R-:W-:-:S03]  /*10130*/  ISETP.GE.AND P2, PT, R163, RZ, PT ;  /* 0x000000ffa300720c */ /* 0x004fc60003f46270 */
[----:B------:R0:W-:Y:S01]  /*10140*/  STL [R1+0x230], R0 ;  /* 0x0002300001007387 */ /* 0x0001e20000100800 */
[----:B------:R-:W-:Y:S01]  /*10150*/  @!P6 IMAD.MOV.U32 R150, RZ, RZ, R0 ;  /* 0x000000ffff96e224 */ /* 0x000fe200078e0000 */
[----:B------:R-:W-:Y:S01]  /*10160*/  ISETP.GE.AND P0, PT, R6, RZ, PT ;  /* 0x000000ff0600720c */ /* 0x000fe20003f06270 */
[----:B------:R-:W-:Y:S01]  /*10170*/  IMAD.X R6, R80, 0x1, R3, P3 ;  /* 0x0000000150067824 */ /* 0x000fe200018e0603 */
[----:B0-----:R-:W-:-:S03]  /*10180*/  IADD3 R0, P3, PT, R81, R4, RZ ;  /* 0x0000000451007210 */ /* 0x001fc60007f7e0ff */
[----:B------:R-:W-:Y:S01]  /*10190*/  @!P6 IMAD.MOV.U32 R151, RZ, RZ, R6 ;  /* 0x000000ffff97e224 */ /* 0x000fe200078e0006 */
[----:B------:R0:W-:Y:S01]  /*101a0*/  STL [R1+0x22c], R6 ;  /* 0x00022c0601007387 */ /* 0x0001e20000100800 */
[----:B------:R-:W-:Y:S01]  /*101b0*/  ISETP.GE.AND P4, PT, R165, RZ, PT ;  /* 0x000000ffa500720c */ /* 0x000fe20003f86270 */
[----:B------:R-:W-:Y:S01]  /*101c0*/  @!P2 IMAD.MOV R37, RZ, RZ, -R37 ;  /* 0x000000ffff25a224 */ /* 0x000fe200078e0a25 */
[----:B------:R-:W-:Y:S01]  /*101d0*/  ISETP.GE.AND P1, PT, R164, RZ, PT ;  /* 0x000000ffa400720c */ /* 0x000fe20003f26270 */
[----:B------:R-:W2:Y:S01]  /*101e0*/  @!P6 LDG.E.U8 R83, desc[UR20][R150.64] ;  /* 0x000000149653e981 */ /* 0x000ea2000c1e1100 */
[----:B0-----:R-:W-:Y:S02]  /*101f0*/  IMAD.X R6, R80, 0x1, R5, P3 ;  /* 0x0000000150067824 */ /* 0x001fe400018e0605 */
[----:B------:R-:W-:Y:S02]  /*10200*/  @!P6 IMAD.MOV.U32 R80, RZ, RZ, R0 ;  /* 0x000000ffff50e224 */ /* 0x000fe400078e0000 */
[----:B------:R-:W-:Y:S01]  /*10210*/  @!P6 IMAD.MOV.U32 R81, RZ, RZ, R6 ;  /* 0x000000ffff51e224 */ /* 0x000fe200078e0006 */
[----:B------:R-:W-:-:S04]  /*10220*/  ISETP.GE.AND P2, PT, R15, RZ, PT ;  /* 0x000000ff0f00720c */ /* 0x000fc80003f46270 */
[----:B------:R0:W3:Y:S01]  /*10230*/  @!P6 LDG.E.U8 R82, desc[UR20][R80.64] ;  /* 0x000000145052e981 */ /* 0x0000e2000c1e1100 */
[----:B------:R-:W-:Y:S01]  /*10240*/  @!P4 IMAD.MOV R35, RZ, RZ, -R35 ;  /* 0x000000ffff23c224 */ /* 0x000fe200078e0a23 */
[----:B------:R-:W-:Y:S01]  /*10250*/  ISETP.GE.AND P3, PT, R17, RZ, PT ;  /* 0x000000ff1100720c */ /* 0x000fe20003f66270 */
[----:B0-----:R-:W-:Y:S01]  /*10260*/  VIADD R80, R144, 0xfffffff8 ;  /* 0xfffffff890507836 */ /* 0x001fe20000000000 */
[----:B------:R-:W-:Y:S01]  /*10270*/  ISETP.GE.AND P4, PT, R89, RZ, PT ;  /* 0x000000ff5900720c */ /* 0x000fe20003f86270 */
[----:B------:R-:W-:Y:S01]  /*10280*/  IMAD R89, R14, 0x7, RZ ;  /* 0x000000070e597824 */ /* 0x000fe200078e02ff */
[----:B------:R-:W4:Y:S02]  /*10290*/  LDL.LU R17, [R1+0xbac] ;  /* 0x000bac0001117983 */ /* 0x000f240000300800 */
[----:B------:R-:W-:Y:S01]  /*102a0*/  ISETP.GE.U32.AND P6, PT, R80, 0x7fffff79, PT ;  /* 0x7fffff795000780c */ /* 0x000fe20003fc6070 */
[----:B------:R-:W-:Y:S01]  /*102b0*/  @!P2 IMAD.MOV R32, RZ, RZ, -R32 ;  /* 0x000000ffff20a224 */ /* 0x000fe200078e0a20 */
[----:B------:R0:W-:Y:S01]  /*102c0*/  STL [R1+0x238], R0 ;  /* 0x0002380001007387 */ /* 0x0001e20000100800 */
[----:B------:R-:W-:Y:S01]  /*102d0*/  @!P1 IMAD.MOV R36, RZ, RZ, -R36 ;  /* 0x000000ffff249224 */ /* 0x000fe200078e0a24 */
[----:B------:R-:W-:-:S02]  /*102e0*/  SHF.R.S32.HI R80, RZ, 0x1f, R89 ;  /* 0x0000001fff507819 */ /* 0x000fc40000011459 */
[----:B------:R-:W-:Y:S01]  /*102f0*/  ISETP.GE.AND P1, PT, R90, RZ, PT ;  /* 0x000000ff5a00720c */ /* 0x000fe20003f26270 */
[----:B------:R1:W-:Y:S01]  /*10300*/  STL [R1+0x234], R6 ;  /* 0x0002340601007387 */ /* 0x0003e20000100800 */
[----:B------:R-:W-:-:S03]  /*10310*/  @!P3 IMAD.MOV R33, RZ, RZ, -R33 ;  /* 0x000000ffff21b224 */ /* 0x000fc600078e0a21 */
[----:B------:R-:W2:Y:S01]  /*10320*/  LDL.LU R15, [R1+0xba8] ;  /* 0x000ba800010f7983 */ /* 0x000ea20000300800 */
[----:B0-----:R-:W-:Y:S02]  /*10330*/  IADD3 R0, P2, PT, R89, R2, RZ ;  /* 0x0000000259007210 */ /* 0x001fe40007f5e0ff */
[----:B------:R-:W-:-:S03]  /*10340*/  ISETP.GE.AND P3, PT, R91, RZ, PT ;  /* 0x000000ff5b00720c */ /* 0x000fc60003f66270 */
[C---:B-1----:R-:W-:Y:S01]  /*10350*/  IMAD.X R6, R80.reuse, 0x1, R3, P2 ;  /* 0x0000000150067824 */ /* 0x042fe200010e0603 */
[----:B------:R0:W-:Y:S01]  /*10360*/  STL [R1+0x1a4], R0 ;  /* 0x0001a40001007387 */ /* 0x0001e20000100800 */
[----:B------:R-:W-:Y:S01]  /*10370*/  @!P6 IMAD.MOV.U32 R90, RZ, RZ, R0 ;  /* 0x000000ffff5ae224 */ /* 0x000fe200078e0000 */
[----:B------:R-:W-:Y:S01]  /*10380*/  PRMT R81, RZ, 0x7610, R81 ;  /* 0x00007610ff517816 */ /* 0x000fe20000000051 */
[----:B------:R-:W-:Y:S01]  /*10390*/  @!P6 IMAD.MOV.U32 R91, RZ, RZ, R6 ;  /* 0x000000ffff5be224 */ /* 0x000fe200078e0006 */
[----:B------:R1:W-:Y:S01]  /*103a0*/  STL [R1+0x1a0], R6 ;  /* 0x0001a00601007387 */ /* 0x0003e20000100800 */
[----:B------:R-:W-:Y:S01]  /*103b0*/  @!P1 IMAD.MOV R43, RZ, RZ, -R43 ;  /* 0x000000ffff2b9224 */ /* 0x000fe200078e0a2b */
[----:B0-----:R-:W-:Y:S02]  /*103c0*/  IADD3 R0, P2, PT, R89, R4, RZ ;  /* 0x0000000459007210 */ /* 0x001fe40007f5e0ff */
[----:B------:R0:W3:Y:S03]  /*103d0*/  @!P6 LDG.E.U8 R81, desc[UR20][R90.64] ;  /* 0x000000145a51e981 */ /* 0x0000e6000c1e1100 */
[----:B-1----:R-:W-:Y:S01]  /*103e0*/  IMAD.X R6, R80, 0x1, R5, P2 ;  /* 0x0000000150067824 */ /* 0x002fe200010e0605 */
[----:B------:R-:W-:Y:S01]  /*103f0*/  PRMT R80, RZ, 0x7610, R80 ;  /* 0x00007610ff507816 */ /* 0x000fe20000000050 */
[----:B------:R-:W-:Y:S01]  /*10400*/  VIADD R89, R144, 0xffffff80 ;  /* 0xffffff8090597836 */ /* 0x000fe20000000000 */
[----:B------:R-:W-:Y:S01]  /*10410*/  ISETP.GE.AND P1, PT, R99, RZ, PT ;  /* 0x000000ff6300720c */ /* 0x000fe20003f26270 */
[----:B0-----:R-:W-:-:S02]  /*10420*/  @!P6 IMAD.MOV.U32 R90, RZ, RZ, R0 ;  /* 0x000000ffff5ae224 */ /* 0x001fc400078e0000 */
[----:B------:R-:W-:Y:S01]  /*10430*/  @!P6 IMAD.MOV.U32 R91, RZ, RZ, R6 ;  /* 0x000000ffff5be224 */ /* 0x000fe200078e0006 */
[----:B------:R-:W-:-:S04]  /*10440*/  ISETP.GE.AND P2, PT, R95, RZ, PT ;  /* 0x000000ff5f00720c */ /* 0x000fc80003f46270 */
[----:B------:R0:W3:Y:S01]  /*10450*/  @!P6 LDG.E.U8 R80, desc[UR20][R90.64] ;  /* 0x000000145a50e981 */ /* 0x0000e2000c1e1100 */
[----:B------:R-:W-:-:S04]  /*10460*/  ISETP.GE.U32.AND P6, PT, R89, 0x7fffff01, PT ;  /* 0x7fffff015900780c */ /* 0x000fc80003fc6070 */
[----:B------:R-:W-:Y:S01]  /*10470*/  @!P1 IMAD.MOV R38, RZ, RZ, -R38 ;  /* 0x000000ffff269224 */ /* 0x000fe200078e0a26 */
[----:B------:R1:W-:Y:S01]  /*10480*/  STL [R1+0x1ac], R0 ;  /* 0x0001ac0001007387 */ /* 0x0003e20000100800 */
[----:B0-----:R-:W-:-:S03]  /*10490*/  IMAD R91, R14, 0x7f, RZ ;  /* 0x0000007f0e5b7824 */ /* 0x001fc600078e02ff */
[----:B------:R0:W-:Y:S01]  /*104a0*/  STL [R1+0x1a8], R6 ;  /* 0x0001a80601007387 */ /* 0x0001e20000100800 */
[----:B------:R-:W-:Y:S01]  /*104b0*/  @!P2 IMAD.MOV R39, RZ, RZ, -R39 ;  /* 0x000000ffff27a224 */ /* 0x000fe200078e0a27 */
[----:B------:R-:W-:Y:S02]  /*104c0*/  SHF.R.S32.HI R89, RZ, 0x1f, R91 ;  /* 0x0000001fff597819 */ /* 0x000fe4000001145b */
[----:B-1----:R-:W-:Y:S01]  /*104d0*/  IADD3 R0, P1, PT, R91, R2, RZ ;  /* 0x000000025b007210 */ /* 0x002fe20007f3e0ff */
[----:B------:R-:W-:Y:S01]  /*104e0*/  STL [R1+0xb7c], R14 ;  /* 0x000b7c0e01007387 */ /* 0x000fe20000100800 */
[----:B------:R-:W-:-:S03]  /*104f0*/  ISETP.GE.AND P2, PT, R100, RZ, PT ;  /* 0x000000ff6400720c */ /* 0x000fc60003f46270 */
[----:B------:R-:W-:Y:S01]  /*10500*/  STL [R1+0xb80], R2 ;  /* 0x000b800201007387 */ /* 0x000fe20000100800 */
[----:B0-----:R-:W-:Y:S02]  /*10510*/  IMAD.X R6, R89, 0x1, R3, P1 ;  /* 0x0000000159067824 */ /* 0x001fe400008e0603 */
[----:B------:R-:W-:Y:S01]  /*10520*/  @!P6 IMAD.MOV.U32 R100, RZ, RZ, R0 ;  /* 0x000000ffff64e224 */ /* 0x000fe200078e0000 */
[----:B------:R-:W-:Y:S01]  /*10530*/  STL [R1+0xb84], R3 ;  /* 0x000b840301007387 */ /* 0x000fe20000100800 */
[----:B------:R-:W-:-:S03]  /*10540*/  @!P3 IMAD.MOV R40, RZ, RZ, -R40 ;  /* 0x000000ffff28b224 */ /* 0x000fc600078e0a28 */
[----:B------:R0:W-:Y:S01]  /*10550*/  STL [R1+0x444], R0 ;  /* 0x0004440001007387 */ /* 0x0001e20000100800 */
[----:B------:R-:W-:Y:S01]  /*10560*/  ISETP.GE.AND P3, PT, R101, RZ, PT ;  /* 0x000000ff6500720c */ /* 0x000fe20003f66270 */
[----:B------:R-:W-:Y:S01]  /*10570*/  @!P6 IMAD.MOV.U32 R101, RZ, RZ, R6 ;  /* 0x000000ffff65e224 */ /* 0x000fe200078e0006 */
[----:B------:R-:W-:-:S06]  /*10580*/  PRMT R90, RZ, 0x7610, R90 ;  /* 0x00007610ff5a7816 */ /* 0x000fcc000000005a */
[----:B------:R1:W3:Y:S01]  /*10590*/  @!P6 LDG.E.U8 R90, desc[UR20][R100.64] ;  /* 0x00000014645ae981 */ /* 0x0002e2000c1e1100 */
[----:B0-----:R-:W-:-:S05]  /*105a0*/  IADD3 R0, P1, PT, R91, R4, RZ ;  /* 0x000000045b007210 */ /* 0x001fca0007f3e0ff */
[----:B------:R-:W-:Y:S01]  /*105b0*/  IMAD.X R2, R89, 0x1, R5, P1 ;  /* 0x0000000159027824 */ /* 0x000fe200008e0605 */
[----:B------:R-:W-:Y:S01]  /*105c0*/  PRMT R89, RZ, 0x7610, R89 ;  /* 0x00007610ff597816 */ /* 0x000fe20000000059 */
[----:B-1----:R-:W-:Y:S02]  /*105d0*/  @!P6 IMAD.MOV.U32 R100, RZ, RZ, R0 ;  /* 0x000000ffff64e224 */ /* 0x002fe400078e0000 */
[----:B------:R-:W-:-:S05]  /*105e0*/  @!P6 IMAD.MOV.U32 R101, RZ, RZ, R2 ;  /* 0x000000ffff65e224 */ /* 0x000fca00078e0002 */
[----:B------:R0:W3:Y:S01]  /*105f0*/  @!P6 LDG.E.U8 R89, desc[UR20][R100.64] ;  /* 0x000000146459e981 */ /* 0x0000e2000c1e1100 */
[----:B------:R-:W-:Y:S01]  /*10600*/  @!P0 IMAD.MOV R34, RZ, RZ, -R34 ;  /* 0x000000ffff228224 */ /* 0x000fe200078e0a22 */
[----:B------:R-:W-:Y:S01]  /*10610*/  ISETP.GE.AND P0, PT, R92, RZ, PT ;  /* 0x000000ff5c00720c */ /* 0x000fe20003f06270 */
[----:B------:R-:W-:Y:S01]  /*10620*/  @!P4 IMAD.MOV R42, RZ, RZ, -R42 ;  /* 0x000000ffff2ac224 */ /* 0x000fe200078e0a2a */
[----:B------:R-:W-:Y:S02]  /*10630*/  ISETP.GE.AND P4, PT, R103, RZ, PT ;  /* 0x000000ff6700720c */ /* 0x000fe40003f86270 */
[----:B------:R-:W-:-:S09]  /*10640*/  ISETP.GE.AND P1, PT, R108, RZ, PT ;  /* 0x000000ff6c00720c */ /* 0x000fd20003f26270 */
[----:B------:R-:W-:Y:S01]  /*10650*/  @!P0 IMAD.MOV R41, RZ, RZ, -R41 ;  /* 0x000000ffff298224 */ /* 0x000fe200078e0a29 */
[----:B------:R-:W-:Y:S01]  /*10660*/  ISETP.GE.AND P0, PT, R96, RZ, PT ;  /* 0x000000ff6000720c */ /* 0x000fe20003f06270 */
[----:B------:R-:W-:Y:S01]  /*10670*/  @!P4 IMAD.MOV R59, RZ, RZ, -R59 ;  /* 0x000000ffff3bc224 */ /* 0x000fe200078e0a3b */
[----:B------:R-:W-:Y:S01]  /*10680*/  ISETP.GE.AND P4, PT, R112, RZ, PT ;  /* 0x000000ff7000720c */ /* 0x000fe20003f86270 */
[----:B------:R-:W-:Y:S01]  /*10690*/  @!P3 IMAD.MOV R57, RZ, RZ, -R57 ;  /* 0x000000ffff39b224 */ /* 0x000fe200078e0a39 */
[----:B------:R-:W-:Y:S01]  /*106a0*/  ISETP.GE.AND P3, PT, R107, RZ, PT ;  /* 0x000000ff6b00720c */ /* 0x000fe20003f66270 */
[----:B------:R-:W-:-:S08]  /*106b0*/  @!P2 IMAD.MOV R56, RZ, RZ, -R56 ;  /* 0x000000ffff38a224 */ /* 0x000fd000078e0a38 */
[----:B------:R-:W-:Y:S01]  /*106c0*/  @!P0 IMAD.MOV R58, RZ, RZ, -R58 ;  /* 0x000000ffff3a8224 */ /* 0x000fe200078e0a3a */
[----:B------:R-:W-:Y:S01]  /*106d0*/  ISETP.GE.AND P0, PT, R115, RZ, PT ;  /* 0x000000ff7300720c */ /* 0x000fe20003f06270 */
[----:B------:R-:W-:Y:S01]  /*106e0*/  @!P1 IMAD.MOV R55, RZ, RZ, -R55 ;  /* 0x000000ffff379224 */ /* 0x000fe200078e0a37 */
[----:B------:R-:W-:Y:S01]  /*106f0*/  ISETP.GE.AND P2, PT, R111, RZ, PT ;  /* 0x000000ff6f00720c */ /* 0x000fe20003f46270 */
[----:B------:R-:W-:Y:S01]  /*10700*/  @!P4 IMAD.MOV R54, RZ, RZ, -R54 ;  /* 0x000000ffff36c224 */ /* 0x000fe200078e0a36 */
[----:B------:R-:W-:Y:S02]  /*10710*/  ISETP.GE.AND P1, PT, R114, RZ, PT ;  /* 0x000000ff7200720c */ /* 0x000fe40003f26270 */
[----:B------:R-:W-:Y:S02]  /*10720*/  ISETP.GE.AND P4, PT, R106, RZ, PT ;  /* 0x000000ff6a00720c */ /* 0x000fe40003f86270 */
[----:B------:R-:W-:-:S05]  /*10730*/  ISETP.GE.AND P6, PT, R104, RZ, PT ;  /* 0x000000ff6800720c */ /* 0x000fca0003fc6270 */
[----:B------:R-:W-:Y:S01]  /*10740*/  @!P0 IMAD.MOV R53, RZ, RZ, -R53 ;  /* 0x000000ffff358224 */ /* 0x000fe200078e0a35 */
[----:B------:R-:W-:Y:S01]  /*10750*/  ISETP.GE.AND P0, PT, R110, RZ, PT ;  /* 0x000000ff6e00720c */ /* 0x000fe20003f06270 */
        /* <DEDUP_REMOVED lines=8> */
[----:B------:R-:W-:-:S04]  /*107e0*/  @!P6 IMAD.MOV R13, RZ, RZ, -R13 ;  /* 0x000000ffff0de224 */ /* 0x000fc800078e0a0d */
[----:B------:R-:W-:Y:S02]  /*107f0*/  @!P0 IMAD.MOV R48, RZ, RZ, -R48 ;  /* 0x000000ffff308224 */ /* 0x000fe400078e0a30 */
[----:B------:R-:W-:Y:S02]  /*10800*/  @!P3 IMAD.MOV R47, RZ, RZ, -R47 ;  /* 0x000000ffff2fb224 */ /* 0x000fe400078e0a2f */
[----:B------:R-:W-:Y:S02]  /*10810*/  @!P2 IMAD.MOV R46, RZ, RZ, -R46 ;  /* 0x000000ffff2ea224 */ /* 0x000fe400078e0a2e */
[----:B------:R-:W-:Y:S02]  /*10820*/  @!P1 IMAD.MOV R45, RZ, RZ, -R45 ;  /* 0x000000ffff2d9224 */ /* 0x000fe400078e0a2d */
[----:B------:R-:W-:Y:S01]  /*10830*/  @!P4 IMAD.MOV R44, RZ, RZ, -R44 ;  /* 0x000000ffff2cc224 */ /* 0x000fe200078e0a2c */
[----:B------:R-:W-:Y:S04]  /*10840*/  STL [R1+0x440], R6 ;  /* 0x0004400601007387 */ /* 0x000fe80000100800 */
[----:B------:R-:W-:Y:S04]  /*10850*/  STL [R1+0xb88], R4 ;  /* 0x000b880401007387 */ /* 0x000fe80000100800 */
[----:B------:R-:W-:Y:S04]  /*10860*/  STL [R1+0xb8c], R5 ;  /* 0x000b8c0501007387 */ /* 0x000fe80000100800 */
[----:B------:R-:W-:Y:S04]  /*10870*/  STL [R1+0x44c], R0 ;  /* 0x00044c0001007387 */ /* 0x000fe80000100800 */
[----:B------:R-:W-:Y:S04]  /*10880*/  STL [R1+0x448], R2 ;  /* 0x0004480201007387 */ /* 0x000fe80000100800 */
[----:B------:R1:W-:Y:S04]  /*10890*/  STS.U8 [R11+UR9+0x5300], R12 ;  /* 0x0053000c0b007988 */ /* 0x0003e80008000009 */
[----:B------:R-:W-:Y:S01]  /*108a0*/  STS.U8 [R11+UR9+0x4f00], R155 ;  /* 0x004f009b0b007988 */ /* 0x000fe20008000009 */
[----:B-1----:R-:W-:-:S03]  /*108b0*/  LOP3.LUT R12, R160, 0x70, RZ, 0x3c, !PT ;  /* 0x00000070a00c7812 */ /* 0x002fc600078e3cff */
        /* <DEDUP_REMOVED lines=18> */
[----:B------:R-:W-:Y:S01]  /*109e0*/  STS.U8 [R11+UR9+0x7700], R146 ;  /* 0x007700920b007988 */ /* 0x000fe20008000009 */
[----:B----4-:R-:W-:-:S02]  /*109f0*/  ISETP.NE.AND P0, PT, R17, RZ, PT ;  /* 0x000000ff1100720c */ /* 0x010fc40003f05270 */
[----:B------:R-:W-:-:S04]  /*10a00*/  LOP3.LUT R17, RZ, R17, RZ, 0x33, !PT ;  /* 0x00000011ff117212 */ /* 0x000fc800078e33ff */
[C---:B------:R-:W-:Y:S02]  /*10a10*/  SEL R99, R17.reuse, R77, !P0 ;  /* 0x0000004d11637207 */ /* 0x040fe40004000000 */
[C---:B------:R-:W-:Y:S02]  /*10a20*/  SEL R77, R17.reuse, R30, !P0 ;  /* 0x0000001e114d7207 */ /* 0x040fe40004000000 */
[C---:B------:R-:W-:Y:S02]  /*10a30*/  SEL R30, R17.reuse, R13, !P0 ;  /* 0x0000000d111e7207 */ /* 0x040fe40004000000 */
[C---:B------:R-:W-:Y:S01]  /*10a40*/  SEL R151, R17.reuse, R63, !P0 ;  /* 0x0000003f11977207 */ /* 0x040fe20004000000 */
[----:B--2---:R-:W-:Y:S01]  /*10a50*/  IMAD R13, R160, R15, RZ ;  /* 0x0000000fa00d7224 */ /* 0x004fe200078e02ff */
[C---:B------:R-:W-:Y:S02]  /*10a60*/  SEL R150, R17.reuse, R62, !P0 ;  /* 0x0000003e11967207 */ /* 0x040fe40004000000 */
[----:B------:R-:W-:-:S02]  /*10a70*/  SEL R114, R17, R60, !P0 ;  /* 0x0000003c11727207 */ /* 0x000fc40004000000 */
[C---:B------:R-:W-:Y:S02]  /*10a80*/  SEL R108, R17.reuse, R64, !P0 ;  /* 0x00000040116c7207 */ /* 0x040fe40004000000 */
[C---:B------:R-:W-:Y:S02]  /*10a90*/  SEL R115, R17.reuse, R61, !P0 ;  /* 0x0000003d11737207 */ /* 0x040fe40004000000 */
[C---:B------:R-:W-:Y:S02]  /*10aa0*/  SEL R113, R17.reuse, R69, !P0 ;  /* 0x0000004511717207 */ /* 0x040fe40004000000 */
[C---:B------:R-:W-:Y:S02]  /*10ab0*/  SEL R112, R17.reuse, R68, !P0 ;  /* 0x0000004411707207 */ /* 0x040fe40004000000 */
        /* <DEDUP_REMOVED lines=9> */
[C---:B0-----:R-:W-:Y:S02]  /*10b50*/  SEL R101, R17.reuse, R79, !P0 ;  /* 0x0000004f11657207 */ /* 0x041fe40004000000 */
        /* <DEDUP_REMOVED lines=43> */
[----:B------:R-:W-:Y:S01]  /*10e10*/  SEL R28, R17, R16, !P0 ;  /* 0x00000010111c7207 */ /* 0x000fe20004000000 */
[----:B------:R-:W-:Y:S01]  /*10e20*/  IMAD R17, R151, UR4, RZ ;  /* 0x0000000497117c24 */ /* 0x000fe2000f8e02ff */
[----:B------:R-:W-:Y:S01]  /*10e30*/  IADD3 R16, P0, PT, R13, UR14, RZ ;  /* 0x0000000e0d107c10 */ /* 0x000fe2000ff1e0ff */
[----:B------:R-:W-:Y:S01]  /*10e40*/  IMAD R18, R150, UR5, RZ ;  /* 0x0000000596127c24 */ /* 0x000fe2000f8e02ff */
[----:B---3--:R0:W-:Y:S01]  /*10e50*/  STL [R1+0xba4], R89 ;  /* 0x000ba45901007387 */ /* 0x0081e20000100800 */
[----:B------:R-:W-:Y:S01]  /*10e60*/  IMAD R19, R115, UR6, RZ ;  /* 0x0000000673137c24 */ /* 0x000fe2000f8e02ff */
[----:B------:R-:W-:Y:S01]  /*10e70*/  LEA.HI.X.SX32 R13, R13, UR15, 0x1, P0 ;  /* 0x0000000f0d0d7c11 */ /* 0x000fe200080f0eff */
[----:B------:R-:W-:Y:S01]  /*10e80*/  IMAD R20, R114, UR12, RZ ;  /* 0x0000000c72147c24 */ /* 0x000fe2000f8e02ff */
[-C--:B------:R-:W-:Y:S01]  /*10e90*/  IADD3 R0, P0, PT, R17, R16.reuse, RZ ;  /* 0x0000001011007210 */ /* 0x080fe20007f1e0ff */
[----:B------:R-:W-:Y:S01]  /*10ea0*/  IMAD R21, R113, UR13, RZ ;  /* 0x0000000d71157c24 */ /* 0x000fe2000f8e02ff */
[----:B------:R-:W-:Y:S01]  /*10eb0*/  STL [R1+0xb90], R15 ;  /* 0x000b900f01007387 */ /* 0x000fe20000100800 */
[----:B------:R-:W-:Y:S01]  /*10ec0*/  IADD3 R144, P6, PT, R19, R16, RZ ;  /* 0x0000001013907210 */ /* 0x000fe20007fde0ff */
[----:B------:R-:W-:Y:S01]  /*10ed0*/  IMAD R22, R112, UR16, RZ ;  /* 0x0000001070167c24 */ /* 0x000fe2000f8e02ff */
[----:B------:R-:W1:Y:S01]  /*10ee0*/  LDCU UR14, c[0x0][0x3b0] ;  /* 0x00007600ff0e77ac */ /* 0x000e620008000800 */
[----:B0-----:R-:W-:-:S02]  /*10ef0*/  LEA.HI.X.SX32 R89, R17, R13, 0x1, P0 ;  /* 0x0000000d11597211 */ /* 0x001fc400000f0eff */
[-C--:B------:R-:W-:Y:S01]  /*10f00*/  IADD3 R4, P0, PT, R18, R16.reuse, RZ ;  /* 0x0000001012047210 */ /* 0x080fe20007f1e0ff */
[----:B------:R-:W-:Y:S01]  /*10f10*/  STL [R1+0x454], R0 ;  /* 0x0004540001007387 */ /* 0x000fe20000100800 */
[-C--:B------:R-:W-:Y:S01]  /*10f20*/  IADD3 R8, P4, PT, R20, R16.reuse, RZ ;  /* 0x0000001014087210 */ /* 0x080fe20007f9e0ff */
[----:B------:R-:W-:Y:S01]  /*10f30*/  IMAD R23, R111, UR17, RZ ;  /* 0x000000116f177c24 */ /* 0x000fe2000f8e02ff */
[----:B------:R-:W0:Y:S01]  /*10f40*/  LDCU UR15, c[0x0][0x3b0] ;  /* 0x00007600ff0f77ac */ /* 0x000e220008000800 */
[----:B------:R-:W-:Y:S01]  /*10f50*/  STS.U8 [R11+UR9+0x3b00], R152 ;  /* 0x003b00980b007988 */ /* 0x000fe20008000009 */
[----:B------:R-:W-:-:S03]  /*10f60*/  IADD3 R111, P1, PT, R21, R16, RZ ;  /* 0x00000010156f7210 */ /* 0x000fc60007f3e0ff */
[----:B------:R-:W-:Y:S01]  /*10f70*/  STS.U8 [R11+UR9+0x7b00], R149 ;  /* 0x007b00950b007988 */ /* 0x000fe20008000009 */
[----:B------:R-:W-:-:S03]  /*10f80*/  IMAD R25, R109, UR19, RZ ;  /* 0x000000136d197c24 */ /* 0x000fc6000f8e02ff */
[----:B------:R-:W-:Y:S04]  /*10f90*/  STS.U8 [R11+UR9+0x3f00], R154 ;  /* 0x003f009a0b007988 */ /* 0x000fe80008000009 */
[----:B------:R-:W-:Y:S04]  /*10fa0*/  STS.U8 [R11+UR9+0x7f00], R153 ;  /* 0x007f00990b007988 */ /* 0x000fe80008000009 */
[----:B------:R-:W-:Y:S04]  /*10fb0*/  STL [R1+0x450], R89 ;  /* 0x0004505901007387 */ /* 0x000fe80000100800 */
[----:B------:R2:W-:Y:S04]  /*10fc0*/  STS.U8 [R12+UR9+0x380], R81 ;  /* 0x000380510c007988 */ /* 0x0005e80008000009 */
[----:B------:R-:W-:Y:S04]  /*10fd0*/  STS.U8 [R12+UR9+0x4380], R80 ;  /* 0x004380500c007988 */ /* 0x000fe80008000009 */
[----:B------:R-:W-:Y:S04]  /*10fe0*/  STS.U8 [R12+UR9+0x780], R83 ;  /* 0x000780530c007988 */ /* 0x000fe80008000009 */
[----:B------:R-:W-:Y:S04]  /*10ff0*/  STS.U8 [R12+UR9+0x4780], R82 ;  /* 0x004780520c007988 */ /* 0x000fe80008000009 */
[----:B------:R-:W-:Y:S04]  /*11000*/  STS.U8 [R12+UR9+0xb80], R84 ;  /* 0x000b80540c007988 */ /* 0x000fe80008000009 */
[----:B------:R-:W-:Y:S04]  /*11010*/  STS.U8 [R12+UR9+0x4b80], R85 ;  /* 0x004b80550c007988 */ /* 0x000fe80008000009 */
[----:B------:R-:W-:Y:S04]  /*11020*/  STS.U8 [R12+UR9+0xf80], R87 ;  /* 0x000f80570c007988 */ /* 0x000fe80008000009 */
[----:B------:R-:W-:Y:S01]  /*11030*/  STL [R1+0x45c], R4 ;  /* 0x00045c0401007387 */ /* 0x000fe20000100800 */
[----:B------:R-:W-:-:S03]  /*11040*/  IMAD R24, R110, UR18, RZ ;  /* 0x000000126e187c24 */ /* 0x000fc6000f8e02ff */
[----:B------:R-:W-:Y:S01]  /*11050*/  STS.U8 [R12+UR9+0x4f80], R86 ;  /* 0x004f80560c007988 */ /* 0x000fe20008000009 */
[----:B------:R-:W-:-:S03]  /*11060*/  LEA.HI.X.SX32 R5, R18, R13, 0x1, P0 ;  /* 0x0000000d12057211 */ /* 0x000fc600000f0eff */
[----:B------:R-:W-:Y:S01]  /*11070*/  STL [R1+0xb94], R4 ;  /* 0x000b940401007387 */ /* 0x000fe20000100800 */
[----:B--2---:R-:W-:-:S03]  /*11080*/  IADD3 R81, P2, PT, R23, R16, RZ ;  /* 0x0000001017517210 */ /* 0x004fc60007f5e0ff */
[----:B------:R2:W-:Y:S04]  /*11090*/  STS.U8 [R12+UR9+0x2380], R135 ;  /* 0x002380870c007988 */ /* 0x0005e80008000009 */
[----:B------:R-:W-:Y:S01]  /*110a0*/  STL [R1+0x464], R144 ;  /* 0x0004649001007387 */ /* 0x000fe20000100800 */
[----:B------:R-:W-:-:S03]  /*110b0*/  IMAD R26, R108, UR22, RZ ;  /* 0x000000166c1a7c24 */ /* 0x000fc6000f8e02ff */
[----:B------:R-:W-:Y:S01]  /*110c0*/  STL [R1+0xb98], R144 ;  /* 0x000b989001007387 */ /* 0x000fe20000100800 */
[----:B--2---:R-:W-:-:S03]  /*110d0*/  IADD3 R135, P3, PT, R22, R16, RZ ;  /* 0x0000001016877210 */ /* 0x004fc60007f7e0ff */
[----:B------:R-:W-:Y:S01]  /*110e0*/  STL [R1+0x46c], R8 ;  /* 0x00046c0801007387 */ /* 0x000fe20000100800 */
[----:B------:R-:W-:-:S03]  /*110f0*/  LEA.HI.X.SX32 R160, R19, R13, 0x1, P6 ;  /* 0x0000000d13a07211 */ /* 0x000fc600030f0eff */
[----:B------:R-:W-:Y:S01]  /*11100*/  STL [R1+0xb9c], R8 ;  /* 0x000b9c0801007387 */ /* 0x000fe20000100800 */
[-C--:B------:R-:W-:Y:S01]  /*11110*/  IADD3 R0, P6, PT, R25, R16.reuse, RZ ;  /* 0x0000001019007210 */ /* 0x080fe20007fde0ff */
[----:B------:R-:W-:Y:S02]  /*11120*/  IMAD R27, R107, UR23, RZ ;  /* 0x000000176b1b7c24 */ /* 0x000fe4000f8e02ff */
[----:B------:R-:W-:Y:S01]  /*11130*/  STL [R1+0x474], R111 ;  /* 0x0004746f01007387 */ /* 0x000fe20000100800 */
[----:B------:R-:W-:Y:S01]  /*11140*/  IMAD R29, R106, UR24, RZ ;  /* 0x000000186a1d7c24 */ /* 0x000fe2000f8e02ff */
[----:B------:R-:W-:Y:S02]  /*11150*/  IADD3 R123, P0, PT, R24, R16, RZ ;  /* 0x00000010187b7210 */ /* 0x000fe40007f1e0ff */
[----:B------:R-:W-:Y:S01]  /*11160*/  STL [R1+0xba0], R111 ;  /* 0x000ba06f01007387 */ /* 0x000fe20000100800 */
[----:B------:R-:W-:-:S03]  /*11170*/  LEA.HI.X.SX32 R9, R20, R13, 0x1, P4 ;  /* 0x0000000d14097211 */ /* 0x000fc600020f0eff */
        /* <DEDUP_REMOVED lines=8> */
[----:B------:R-:W2:Y:S01]  /*11200*/  LDL R18, [R1+0x454] ;  /* 0x0004540001127983 */ /* 0x000ea20000100800 */
[----:B------:R-:W-:-:S03]  /*11210*/  IMAD R39, R95, UR33, RZ ;  /* 0x000000215f277c24 */ /* 0x000fc6000f8e02ff */
[----:B------:R3:W-:Y:S01]  /*11220*/  STS.U8 [R12+UR9+0x6380], R132 ;  /* 0x006380840c007988 */ /* 0x0007e20008000009 */
[----:B------:R-:W-:-:S03]  /*11230*/  LEA.HI.X.SX32 R80, R23, R13, 0x1, P2 ;  /* 0x0000000d17507211 */ /* 0x000fc600010f0eff */
[----:B------:R-:W-:Y:S01]  /*11240*/  STL [R1+0x494], R0 ;  /* 0x0004940001007387 */ /* 0x000fe20000100800 */
[----:B------:R-:W-:-:S03]  /*11250*/  IMAD R33, R103, UR27, RZ ;  /* 0x0000001b67217c24 */ /* 0x000fc6000f8e02ff */
[----:B------:R-:W-:Y:S01]  /*11260*/  STL [R1+0x460], R160 ;  /* 0x000460a001007387 */ /* 0x000fe20000100800 */
[----:B---3--:R-:W-:-:S03]  /*11270*/  LEA.HI.X.SX32 R132, R22, R13, 0x1, P3 ;  /* 0x0000000d16847211 */ /* 0x008fc600018f0eff */
[----:B------:R-:W-:Y:S01]  /*11280*/  STL [R1+0x48c], R123 ;  /* 0x00048c7b01007387 */ /* 0x000fe20000100800 */
[-C--:B------:R-:W-:Y:S02]  /*11290*/  IADD3 R95, P3, PT, R29, R16.reuse, RZ ;  /* 0x000000101d5f7210 */ /* 0x080fe40007f7e0ff */
[----:B------:R-:W-:Y:S01]  /*112a0*/  IADD3 R113, P2, PT, R31, R16, RZ ;  /* 0x000000101f717210 */ /* 0x000fe20007f5e0ff */
[----:B------:R-:W-:Y:S01]  /*112b0*/  STL [R1+0x468], R9 ;  /* 0x0004680901007387 */ /* 0x000fe20000100800 */
[----:B------:R-:W-:Y:S01]  /*112c0*/  LEA.HI.X.SX32 R118, R24, R13, 0x1, P0 ;  /* 0x0000000d18767211 */ /* 0x000fe200000f0eff */
[----:B------:R-:W-:Y:S02]  /*112d0*/  IMAD R34, R102, UR28, RZ ;  /* 0x0000001c66227c24 */ /* 0x000fe4000f8e02ff */
[----:B------:R-:W-:Y:S01]  /*112e0*/  STL [R1+0x49c], R2 ;  /* 0x00049c0201007387 */ /* 0x000fe20000100800 */
[----:B------:R-:W-:-:S03]  /*112f0*/  IMAD R35, R101, UR29, RZ ;  /* 0x0000001d65237c24 */ /* 0x000fc6000f8e02ff */
[----:B------:R3:W-:Y:S01]  /*11300*/  STS.U8 [R12+UR9+0x1f80], R129 ;  /* 0x001f80810c007988 */ /* 0x0007e20008000009 */
[----:B------:R-:W-:-:S03]  /*11310*/  LEA.HI.X.SX32 R111, R25, R13, 0x1, P6 ;  /* 0x0000000d196f7211 */ /* 0x000fc600030f0eff */
[----:B------:R-:W-:Y:S01]  /*11320*/  STL [R1+0x470], R110 ;  /* 0x0004706e01007387 */ /* 0x000fe20000100800 */
[----:B------:R-:W-:-:S03]  /*11330*/  IADD3 R154, P6, PT, R33, R16, RZ ;  /* 0x00000010219a7210 */ /* 0x000fc60007fde0ff */
[----:B------:R-:W-:Y:S01]  /*11340*/  STL [R1+0x4a4], R10 ;  /* 0x0004a40a01007387 */ /* 0x000fe20000100800 */
[----:B---3--:R-:W-:-:S03]  /*11350*/  IADD3 R129, P0, PT, R32, R16, RZ ;  /* 0x0000001020817210 */ /* 0x008fc60007f1e0ff */
[----:B------:R-:W-:Y:S01]  /*11360*/  STL [R1+0x4ac], R95 ;  /* 0x0004ac5f01007387 */ /* 0x000fe20000100800 */
[----:B------:R-:W-:Y:S01]  /*11370*/  IMAD R36, R100, UR30, RZ ;  /* 0x0000001e64247c24 */ /* 0x000fe2000f8e02ff */
[----:B------:R-:W-:Y:S02]  /*11380*/  LEA.HI.X.SX32 R3, R26, R13, 0x1, P4 ;  /* 0x0000000d1a037211 */ /* 0x000fe400020f0eff */
[----:B------:R-:W-:Y:S01]  /*11390*/  STL [R1+0x478], R132 ;  /* 0x0004788401007387 */ /* 0x000fe20000100800 */
[----:B------:R-:W-:-:S03]  /*113a0*/  IADD3 R120, P4, PT, R34, R16, RZ ;  /* 0x0000001022787210 */ /* 0x000fc60007f9e0ff */
[----:B------:R-:W-:Y:S01]  /*113b0*/  STL [R1+0x4b4], R113 ;  /* 0x0004b47101007387 */ /* 0x000fe20000100800 */
[----:B------:R-:W-:Y:S01]  /*113c0*/  IMAD R37, R99, UR31, RZ ;  /* 0x0000001f63257c24 */ /* 0x000fe2000f8e02ff */
[-C--:B------:R-:W-:Y:S02]  /*113d0*/  LEA.HI.X.SX32 R11, R27, R13.reuse, 0x1, P1 ;  /* 0x0000000d1b0b7211 */ /* 0x080fe400008f0eff */
[----:B------:R-:W-:Y:S01]  /*113e0*/  STL [R1+0x480], R80 ;  /* 0x0004805001007387 */ /* 0x000fe20000100800 */
[----:B------:R-:W-:Y:S01]  /*113f0*/  IMAD R38, R96, UR32, RZ ;  /* 0x0000002060267c24 */ /* 0x000fe2000f8e02ff */
[----:B------:R-:W-:Y:S02]  /*11400*/  IADD3 R144, P1, PT, R35, R16, RZ ;  /* 0x0000001023907210 */ /* 0x000fe40007f3e0ff */
[----:B------:R-:W-:Y:S01]  /*11410*/  STL [R1+0x4bc], R129 ;  /* 0x0004bc8101007387 */ /* 0x000fe20000100800 */
[----:B------:R-:W-:Y:S01]  /*11420*/  IMAD R40, R92, UR34, RZ ;  /* 0x000000225c287c24 */ /* 0x000fe2000f8e02ff */
[----:B------:R-:W-:-:S02]  /*11430*/  LEA.HI.X.SX32 R92, R29, R13, 0x1, P3 ;  /* 0x0000000d1d5c7211 */ /* 0x000fc400018f0eff */
[----:B------:R-:W-:Y:S01]  /*11440*/  STL [R1+0x488], R118 ;  /* 0x0004887601007387 */ /* 0x000fe20000100800 */
[----:B------:R-:W-:-:S03]  /*11450*/  IADD3 R0, P3, PT, R36, R16, RZ ;  /* 0x0000001024007210 */ /* 0x000fc60007f7e0ff */
[----:B------:R-:W-:Y:S01]  /*11460*/  STL [R1+0x490], R111 ;  /* 0x0004906f01007387 */ /* 0x000fe20000100800 */
[----:B------:R-:W-:-:S03]  /*11470*/  LEA.HI.X.SX32 R112, R31, R13, 0x1, P2 ;  /* 0x0000000d1f707211 */ /* 0x000fc600010f0eff */
[----:B------:R-:W-:Y:S01]  /*11480*/  STL [R1+0x4c4], R154 ;  /* 0x0004c49a01007387 */ /* 0x000fe20000100800 */
[----:B------:R-:W-:-:S03]  /*11490*/  IADD3 R7, P2, PT, R37, R16, RZ ;  /* 0x0000001025077210 */ /* 0x000fc60007f5e0ff */
[----:B------:R-:W-:Y:S01]  /*114a0*/  STL [R1+0x498], R3 ;  /* 0x0004980301007387 */ /* 0x000fe20000100800 */
[----:B------:R-:W-:-:S03]  /*114b0*/  LEA.HI.X.SX32 R153, R33, R13, 0x1, P6 ;  /* 0x0000000d21997211 */ /* 0x000fc600030f0eff */
[----:B------:R3:W-:Y:S04]  /*114c0*/  STS.U8 [R12+UR9+0x5f80], R128 ;  /* 0x005f80800c007988 */ /* 0x0007e80008000009 */
[----:B------:R-:W-:Y:S01]  /*114d0*/  STL [R1+0x4cc], R120 ;  /* 0x0004cc7801007387 */ /* 0x000fe20000100800 */
[----:B------:R-:W-:-:S03]  /*114e0*/  IADD3 R115, P6, PT, R39, R16, RZ ;  /* 0x0000001027737210 */ /* 0x000fc60007fde0ff */
[----:B------:R-:W-:Y:S01]  /*114f0*/  STL [R1+0x4a0], R11 ;  /* 0x0004a00b01007387 */ /* 0x000fe20000100800 */
[----:B---3--:R-:W-:-:S03]  /*11500*/  LEA.HI.X.SX32 R128, R32, R13, 0x1, P0 ;  /* 0x0000000d20807211 */ /* 0x008fc600000f0eff */
[----:B------:R-:W-:Y:S01]  /*11510*/  STL [R1+0x4d4], R144 ;  /* 0x0004d49001007387 */ /* 0x000fe20000100800 */
[----:B------:R-:W-:-:S03]  /*11520*/  IADD3 R99, P0, PT, R38, R16, RZ ;  /* 0x0000001026637210 */ /* 0x000fc60007f1e0ff */
[----:B------:R-:W-:Y:S01]  /*11530*/  STL [R1+0x4a8], R92 ;  /* 0x0004a85c01007387 */ /* 0x000fe20000100800 */
[----:B------:R-:W-:-:S03]  /*11540*/  LEA.HI.X.SX32 R8, R35, R13, 0x1, P1 ;  /* 0x0000000d23087211 */ /* 0x000fc600008f0eff */
[----:B------:R-:W-:Y:S01]  /*11550*/  STL [R1+0x4dc], R0 ;  /* 0x0004dc0001007387 */ /* 0x000fe20000100800 */
[----:B------:R-:W-:-:S03]  /*11560*/  LEA.HI.X.SX32 R119, R34, R13, 0x1, P4 ;  /* 0x0000000d22777211 */ /* 0x000fc600020f0eff */
[----:B------:R-:W-:Y:S01]  /*11570*/  STL [R1+0x4b0], R112 ;  /* 0x0004b07001007387 */ /* 0x000fe20000100800 */
[----:B------:R-:W-:Y:S01]  /*11580*/  IMAD R61, R61, UR35, RZ ;  /* 0x000000233d3d7c24 */ /* 0x000fe2000f8e02ff */
[----:B------:R-:W-:Y:S02]  /*11590*/  LEA.HI.X.SX32 R14, R36, R13, 0x1, P3 ;  /* 0x0000000d240e7211 */ /* 0x000fe400018f0eff */
[----:B------:R-:W-:Y:S01]  /*115a0*/  STL [R1+0x4e4], R7 ;  /* 0x0004e40701007387 */ /* 0x000fe20000100800 */
[----:B------:R-:W-:-:S03]  /*115b0*/  IMAD R63, R63, UR36, RZ ;  /* 0x000000243f3f7c24 */ /* 0x000fc6000f8e02ff */
[----:B------:R-:W-:Y:S01]  /*115c0*/  STL [R1+0x4ec], R99 ;  /* 0x0004ec6301007387 */ /* 0x000fe20000100800 */
[----:B------:R-:W-:Y:S01]  /*115d0*/  IMAD R65, R65, UR37, RZ ;  /* 0x0000002541417c24 */ /* 0x000fe2000f8e02ff */
[-C--:B------:R-:W-:Y:S02]  /*115e0*/  LEA.HI.X.SX32 R37, R37, R13.reuse, 0x1, P2 ;  /* 0x0000000d25257211 */ /* 0x080fe400010f0eff */
[----:B------:R3:W-:Y:S01]  /*115f0*/  STS.U8 [R12+UR9+0x1b80], R131 ;  /* 0x001b80830c007988 */ /* 0x0007e20008000009 */
[----:B------:R-:W-:-:S03]  /*11600*/  LEA.HI.X.SX32 R96, R38, R13, 0x1, P0 ;  /* 0x0000000d26607211 */ /* 0x000fc600000f0eff */
[----:B------:R-:W-:Y:S01]  /*11610*/  STL [R1+0x4b8], R128 ;  /* 0x0004b88001007387 */ /* 0x000fe20000100800 */
[----:B------:R-:W-:-:S03]  /*11620*/  LEA.HI.X.SX32 R114, R39, R13, 0x1, P6 ;  /* 0x0000000d27727211 */ /* 0x000fc600030f0eff */
[----:B------:R-:W-:Y:S01]  /*11630*/  STL [R1+0x4f4], R115 ;  /* 0x0004f47301007387 */ /* 0x000fe20000100800 */
[----:B---3--:R-:W-:-:S03]  /*11640*/  IADD3 R131, P1, PT, R40, R16, RZ ;  /* 0x0000001028837210 */ /* 0x008fc60007f3e0ff */
[----:B------:R-:W-:Y:S01]  /*11650*/  STL [R1+0x4c0], R153 ;  /* 0x0004c09901007387 */ /* 0x000fe20000100800 */
[----:B------:R-:W-:Y:S01]  /*11660*/  IMAD R68, R68, UR38, RZ ;  /* 0x0000002644447c24 */ /* 0x000fe2000f8e02ff */
[----:B------:R-:W-:Y:S02]  /*11670*/  IADD3 R152, P0, PT, R61, R16, RZ ;  /* 0x000000103d987210 */ /* 0x000fe40007f1e0ff */
[----:B------:R-:W-:Y:S01]  /*11680*/  STL [R1+0x4d0], R8 ;  /* 0x0004d00801007387 */ /* 0x000fe20000100800 */
[----:B------:R-:W-:-:S03]  /*11690*/  IMAD R70, R70, UR39, RZ ;  /* 0x0000002746467c24 */ /* 0x000fc6000f8e02ff */
[----:B------:R3:W-:Y:S01]  /*116a0*/  STS.U8 [R12+UR9+0x5b80], R130 ;  /* 0x005b80820c007988 */ /* 0x0007e20008000009 */
[----:B------:R-:W-:-:S03]  /*116b0*/  IADD3 R20, P2, PT, R65, R16, RZ ;  /* 0x0000001041147210 */ /* 0x000fc60007f5e0ff */
[----:B------:R-:W-:Y:S01]  /*116c0*/  STL [R1+0x4c8], R119 ;  /* 0x0004c87701007387 */ /* 0x000fe20000100800 */
[----:B------:R-:W-:-:S03]  /*116d0*/  IMAD R72, R72, UR40, RZ ;  /* 0x0000002848487c24 */ /* 0x000fc6000f8e02ff */
[----:B------:R-:W-:Y:S01]  /*116e0*/  STL [R1+0x4d8], R14 ;  /* 0x0004d80e01007387 */ /* 0x000fe20000100800 */
[----:B---3--:R-:W-:-:S03]  /*116f0*/  LEA.HI.X.SX32 R130, R40, R13, 0x1, P1 ;  /* 0x0000000d28827211 */ /* 0x008fc600008f0eff */
[----:B------:R-:W-:Y:S01]  /*11700*/  STL [R1+0x4fc], R131 ;  /* 0x0004fc8301007387 */ /* 0x000fe20000100800 */
[----:B------:R-:W-:-:S03]  /*11710*/  IADD3 R122, P1, PT, R63, R16, RZ ;  /* 0x000000103f7a7210 */ /* 0x000fc60007f3e0ff */
[----:B------:R-:W-:Y:S01]  /*11720*/  STL [R1+0x4e0], R37 ;  /* 0x0004e02501007387 */ /* 0x000fe20000100800 */
[----:B------:R-:W-:-:S03]  /*11730*/  LEA.HI.X.SX32 R149, R61, R13, 0x1, P0 ;  /* 0x0000000d3d957211 */ /* 0x000fc600000f0eff */
[----:B------:R-:W-:Y:S01]  /*11740*/  STL [R1+0x4e8], R96 ;  /* 0x0004e86001007387 */ /* 0x000fe20000100800 */
[-C--:B------:R-:W-:Y:S01]  /*11750*/  LEA.HI.X.SX32 R121, R63, R13.reuse, 0x1, P1 ;  /* 0x0000000d3f797211 */ /* 0x080fe200008f0eff */
[----:B------:R-:W-:Y:S01]  /*11760*/  IMAD R75, R75, UR41, RZ ;  /* 0x000000294b4b7c24 */ /* 0x000fe2000f8e02ff */
[----:B------:R-:W-:Y:S01]  /*11770*/  IADD3 R6, P0, PT, R68, R16, RZ ;  /* 0x0000001044067210 */ /* 0x000fe20007f1e0ff */
[----:B------:R-:W-:Y:S01]  /*11780*/  STL [R1+0x4f0], R114 ;  /* 0x0004f07201007387 */ /* 0x000fe20000100800 */
[----:B------:R-:W-:-:S03]  /*11790*/  LEA.HI.X.SX32 R21, R65, R13, 0x1, P2 ;  /* 0x0000000d41157211 */ /* 0x000fc600010f0eff */
[----:B------:R-:W-:Y:S01]  /*117a0*/  STL [R1+0x4f8], R130 ;  /* 0x0004f88201007387 */ /* 0x000fe20000100800 */
[-C--:B------:R-:W-:Y:S01]  /*117b0*/  IADD3 R33, P1, PT, R70, R16.reuse, RZ ;  /* 0x0000001046217210 */ /* 0x080fe20007f3e0ff */
[----:B------:R-:W-:Y:S02]  /*117c0*/  IMAD R77, R77, UR42, RZ ;  /* 0x0000002a4d4d7c24 */ /* 0x000fe4000f8e02ff */
[----:B------:R-:W-:Y:S01]  /*117d0*/  STL [R1+0x504], R152 ;  /* 0x0005049801007387 */ /* 0x000fe20000100800 */
[----:B------:R-:W-:Y:S01]  /*117e0*/  IADD3 R101, P2, PT, R72, R16, RZ ;  /* 0x0000001048657210 */ /* 0x000fe20007f5e0ff */
[----:B------:R-:W-:Y:S02]  /*117f0*/  IMAD R79, R79, UR43, RZ ;  /* 0x0000002b4f4f7c24 */ /* 0x000fe4000f8e02ff */
[----:B------:R-:W-:Y:S01]  /*11800*/  STL [R1+0x514], R20 ;  /* 0x0005141401007387 */ /* 0x000fe20000100800 */
[----:B------:R-:W-:-:S03]  /*11810*/  LEA.HI.X.SX32 R68, R68, R13, 0x1, P0 ;  /* 0x0000000d44447211 */ /* 0x000fc600000f0eff */
[----:B------:R-:W-:Y:S01]  /*11820*/  STL [R1+0x50c], R122 ;  /* 0x00050c7a01007387 */ /* 0x000fe20000100800 */
[----:B------:R-:W-:-:S03]  /*11830*/  LEA.HI.X.SX32 R34, R70, R13, 0x1, P1 ;  /* 0x0000000d46227211 */ /* 0x000fc600008f0eff */
[----:B------:R-:W-:Y:S01]  /*11840*/  STL [R1+0x500], R149 ;  /* 0x0005009501007387 */ /* 0x000fe20000100800 */
[----:B------:R-:W-:-:S03]  /*11850*/  IADD3 R151, P0, PT, R75, R16, RZ ;  /* 0x000000104b977210 */ /* 0x000fc60007f1e0ff */
[----:B------:R-:W-:Y:S01]  /*11860*/  STL [R1+0x508], R121 ;  /* 0x0005087901007387 */ /* 0x000fe20000100800 */
[----:B------:R-:W-:-:S03]  /*11870*/  LEA.HI.X.SX32 R100, R72, R13, 0x1, P2 ;  /* 0x0000000d48647211 */ /* 0x000fc600010f0eff */
[----:B------:R-:W-:Y:S01]  /*11880*/  STL [R1+0x510], R21 ;  /* 0x0005101501007387 */ /* 0x000fe20000100800 */
[----:B------:R-:W-:Y:S01]  /*11890*/  IMAD R78, R78, UR45, RZ ;  /* 0x0000002d4e4e7c24 */ /* 0x000fe2000f8e02ff */
[----:B------:R-:W-:Y:S02]  /*118a0*/  IADD3 R148, P2, PT, R79, R16, RZ ;  /* 0x000000104f947210 */ /* 0x000fe40007f5e0ff */
[----:B------:R3:W-:Y:S01]  /*118b0*/  STS.U8 [R12+UR9+0x1780], R117 ;  /* 0x001780750c007988 */ /* 0x0007e20008000009 */
[----:B------:R-:W-:-:S03]  /*118c0*/  IMAD R91, R91, UR44, RZ ;  /* 0x0000002c5b5b7c24 */ /* 0x000fc6000f8e02ff */
[----:B------:R-:W-:Y:S01]  /*118d0*/  STL [R1+0x51c], R6 ;  /* 0x00051c0601007387 */ /* 0x000fe20000100800 */
[----:B------:R-:W-:-:S03]  /*118e0*/  LEA.HI.X.SX32 R150, R75, R13, 0x1, P0 ;  /* 0x0000000d4b967211 */ /* 0x000fc600000f0eff */
[----:B------:R-:W-:Y:S01]  /*118f0*/  STL [R1+0x524], R33 ;  /* 0x0005242101007387 */ /* 0x000fe20000100800 */
[----:B---3--:R-:W-:-:S03]  /*11900*/  IADD3 R117, P1, PT, R77, R16, RZ ;  /* 0x000000104d757210 */ /* 0x008fc60007f3e0ff */
[----:B------:R-:W-:Y:S01]  /*11910*/  STL [R1+0x518], R68 ;  /* 0x0005184401007387 */ /* 0x000fe20000100800 */
[----:B------:R-:W-:-:S03]  /*11920*/  IMAD R76, R76, UR46, RZ ;  /* 0x0000002e4c4c7c24 */ /* 0x000fc6000f8e02ff */
        /* <DEDUP_REMOVED lines=10> */
[----:B------:R-:W-:-:S03]  /*119d0*/  IADD3 R63, P2, PT, R76, R16, RZ ;  /* 0x000000104c3f7210 */ /* 0x000fc60007f5e0ff */
[----:B------:R-:W-:Y:S04]  /*119e0*/  STL [R1+0x530], R150 ;  /* 0x0005309601007387 */ /* 0x000fe80000100800 */
[----:B------:R-:W-:Y:S04]  /*119f0*/  STL [R1+0x544], R148 ;  /* 0x0005449401007387 */ /* 0x000fe80000100800 */
[----:B------:R-:W-:Y:S01]  /*11a00*/  STL [R1+0x538], R116 ;  /* 0x0005387401007387 */ /* 0x000fe20000100800 */
[----:B------:R-:W-:-:S03]  /*11a10*/  LEA.HI.X.SX32 R65, R76, R13, 0x1, P2 ;  /* 0x0000000d4c417211 */ /* 0x000fc600010f0eff */
[----:B------:R-:W-:Y:S04]  /*11a20*/  STL [R1+0x540], R146 ;  /* 0x0005409201007387 */ /* 0x000fe80000100800 */
[----:B------:R-:W-:Y:S04]  /*11a30*/  STL [R1+0x554], R15 ;  /* 0x0005540f01007387 */ /* 0x000fe80000100800 */
[----:B------:R-:W-:Y:S04]  /*11a40*/  STL [R1+0x54c], R98 ;  /* 0x00054c6201007387 */ /* 0x000fe80000100800 */
[----:B------:R-:W-:Y:S04]  /*11a50*/  STL [R1+0x55c], R63 ;  /* 0x00055c3f01007387 */ /* 0x000fe80000100800 */
[----:B------:R-:W3:Y:S01]  /*11a60*/  LDL R76, [R1+0x494] ;  /* 0x00049400014c7983 */ /* 0x000ee20000100800 */
[----:B------:R-:W-:Y:S01]  /*11a70*/  IMAD R74, R74, UR47, RZ ;  /* 0x0000002f4a4a7c24 */ /* 0x000fe2000f8e02ff */
[----:B------:R-:W-:Y:S01]  /*11a80*/  LEA.HI.X.SX32 R97, R91, R13, 0x1, P0 ;  /* 0x0000000d5b617211 */ /* 0x000fe200000f0eff */
[----:B------:R-:W-:-:S02]  /*11a90*/  IMAD R73, R73, UR48, RZ ;  /* 0x0000003049497c24 */ /* 0x000fc4000f8e02ff */
[----:B------:R-:W-:Y:S01]  /*11aa0*/  IMAD R69, R69, UR50, RZ ;  /* 0x0000003245457c24 */ /* 0x000fe2000f8e02ff */
[-C--:B------:R-:W-:Y:S01]  /*11ab0*/  IADD3 R31, P0, PT, R74, R16.reuse, RZ ;  /* 0x000000104a1f7210 */ /* 0x080fe20007f1e0ff */
[----:B------:R-:W-:Y:S01]  /*11ac0*/  IMAD R71, R71, UR49, RZ ;  /* 0x0000003147477c24 */ /* 0x000fe2000f8e02ff */
[-C--:B------:R-:W-:Y:S01]  /*11ad0*/  LEA.HI.X.SX32 R4, R78, R13.reuse, 0x1, P1 ;  /* 0x0000000d4e047211 */ /* 0x080fe200008f0eff */
[----:B------:R4:W-:Y:S01]  /*11ae0*/  STS.U8 [R12+UR9+0x1380], R94 ;  /* 0x0013805e0c007988 */ /* 0x0009e20008000009 */
[----:B------:R-:W-:Y:S01]  /*11af0*/  LEA.HI.X.SX32 R32, R74, R13, 0x1, P0 ;  /* 0x0000000d4a207211 */ /* 0x000fe200000f0eff */
[----:B------:R-:W-:Y:S01]  /*11b00*/  IMAD R64, R64, UR53, RZ ;  /* 0x0000003540407c24 */ /* 0x000fe2000f8e02ff */
[-C--:B------:R-:W-:Y:S01]  /*11b10*/  IADD3 R103, P1, PT, R73, R16.reuse, RZ ;  /* 0x0000001049677210 */ /* 0x080fe20007f3e0ff */
[----:B------:R0:W-:Y:S01]  /*11b20*/  STS.U8 [R12+UR9+0x3380], R147 ;  /* 0x003380930c007988 */ /* 0x0001e20008000009 */
[----:B------:R-:W-:Y:S01]  /*11b30*/  IMAD R67, R67, UR51, RZ ;  /* 0x0000003343437c24 */ /* 0x000fe2000f8e02ff */
[----:B------:R-:W1:Y:S01]  /*11b40*/  LDC R74, c[0x0][0x3a0] ;  /* 0x0000e800ff4a7b82 */ /* 0x000e620000000800 */
[----:B------:R-:W-:Y:S01]  /*11b50*/  IMAD R66, R66, UR52, RZ ;  /* 0x0000003442427c24 */ /* 0x000fe2000f8e02ff */
[----:B------:R-:W-:Y:S01]  /*11b60*/  STL [R1+0x548], R97 ;  /* 0x0005486101007387 */ /* 0x000fe20000100800 */
[----:B----4-:R-:W-:-:S03]  /*11b70*/  IADD3 R94, P0, PT, R69, R16, RZ ;  /* 0x00000010455e7210 */ /* 0x010fc60007f1e0ff */
[----:B------:R4:W-:Y:S01]  /*11b80*/  STS.U8 [R12+UR9+0x5380], R93 ;  /* 0x0053805d0c007988 */ /* 0x0009e20008000009 */
[----:B0-----:R-:W-:-:S03]  /*11b90*/  IADD3 R147, P2, PT, R71, R16, RZ ;  /* 0x0000001047937210 */ /* 0x001fc60007f5e0ff */
[----:B------:R-:W-:Y:S01]  /*11ba0*/  STL [R1+0x550], R4 ;  /* 0x0005500401007387 */ /* 0x000fe20000100800 */
[-C--:B------:R-:W-:Y:S01]  /*11bb0*/  LEA.HI.X.SX32 R102, R73, R13.reuse, 0x1, P1 ;  /* 0x0000000d49667211 */ /* 0x080fe200008f0eff */
[----:B------:R-:W-:Y:S02]  /*11bc0*/  IMAD R43, R43, UR56, RZ ;  /* 0x000000382b2b7c24 */ /* 0x000fe4000f8e02ff */
[----:B------:R0:W-:Y:S01]  /*11bd0*/  STS.U8 [R12+UR9+0x7380], R145 ;  /* 0x007380910c007988 */ /* 0x0001e20008000009 */
[----:B----4-:R-:W-:-:S03]  /*11be0*/  LEA.HI.X.SX32 R93, R69, R13, 0x1, P0 ;  /* 0x0000000d455d7211 */ /* 0x010fc600000f0eff */
[----:B------:R-:W-:Y:S01]  /*11bf0*/  STL [R1+0x558], R65 ;  /* 0x0005584101007387 */ /* 0x000fe20000100800 */
[-C--:B------:R-:W-:Y:S01]  /*11c00*/  IADD3 R91, P0, PT, R64, R16.reuse, RZ ;  /* 0x00000010405b7210 */ /* 0x080fe20007f1e0ff */
[----:B------:R-:W-:Y:S01]  /*11c10*/  IMAD R62, R62, UR54, RZ ;  /* 0x000000363e3e7c24 */ /* 0x000fe2000f8e02ff */
[----:B------:R-:W-:Y:S01]  /*11c20*/  IADD3 R143, P1, PT, R67, R16, RZ ;  /* 0x00000010438f7210 */ /* 0x000fe20007f3e0ff */
[----:B------:R-:W-:Y:S01]  /*11c30*/  STL [R1+0x564], R31 ;  /* 0x0005641f01007387 */ /* 0x000fe20000100800 */
[----:B0-----:R-:W-:-:S03]  /*11c40*/  LEA.HI.X.SX32 R145, R71, R13, 0x1, P2 ;  /* 0x0000000d47917211 */ /* 0x001fc600010f0eff */
[----:B------:R-:W-:Y:S01]  /*11c50*/  STL [R1+0x56c], R103 ;  /* 0x00056c6701007387 */ /* 0x000fe20000100800 */
[-C--:B------:R-:W-:Y:S01]  /*11c60*/  IADD3 R155, P2, PT, R66, R16.reuse, RZ ;  /* 0x00000010429b7210 */ /* 0x080fe20007f5e0ff */
[----:B------:R-:W-:Y:S02]  /*11c70*/  IMAD R60, R60, UR55, RZ ;  /* 0x000000373c3c7c24 */ /* 0x000fe4000f8e02ff */
[----:B------:R-:W-:Y:S01]  /*11c80*/  STL [R1+0x560], R32 ;  /* 0x0005602001007387 */ /* 0x000fe20000100800 */
[-C--:B------:R-:W-:Y:S01]  /*11c90*/  LEA.HI.X.SX32 R78, R64, R13.reuse, 0x1, P0 ;  /* 0x0000000d404e7211 */ /* 0x080fe200000f0eff */
[----:B------:R-:W-:Y:S02]  /*11ca0*/  IMAD R59, R59, UR59, RZ ;  /* 0x0000003b3b3b7c24 */ /* 0x000fe4000f8e02ff */
[----:B------:R-:W-:Y:S01]  /*11cb0*/  STL [R1+0x574], R147 ;  /* 0x0005749301007387 */ /* 0x000fe20000100800 */
[-C--:B------:R-:W-:Y:S01]  /*11cc0*/  LEA.HI.X.SX32 R141, R67, R13.reuse, 0x1, P1 ;  /* 0x0000000d438d7211 */ /* 0x080fe200008f0eff */
[----:B------:R-:W0:Y:S01]  /*11cd0*/  S2R R70, SR_TID.X ;  /* 0x0000000000467919 */ /* 0x000e220000002100 */
        /* <DEDUP_REMOVED lines=10> */
[----:B------:R-:W-:Y:S01]  /*11d80*/  LEA.HI.X.SX32 R104, R43, R13, 0x1, P0 ;  /* 0x0000000d2b687211 */ /* 0x000fe200000f0eff */
[----:B------:R-:W-:-:S02]  /*11d90*/  IMAD R56, R56, UR62, RZ ;  /* 0x0000003e38387c24 */ /* 0x000fc4000f8e02ff */
        /* <DEDUP_REMOVED lines=8> */
[----:B------:R-:W-:Y:S02]  /*11e20*/  IADD3 R87, P2, PT, R41, R16, RZ ;  /* 0x0000001029577210 */ /* 0x000fe40007f5e0ff */
[----:B------:R4:W-:Y:S01]  /*11e30*/  STS.U8 [R12+UR9+0x2f80], R142 ;  /* 0x002f808e0c007988 */ /* 0x0009e20008000009 */
[----:B------:R-:W-:-:S03]  /*11e40*/  LEA.HI.X.SX32 R137, R59, R13, 0x1, P0 ;  /* 0x0000000d3b897211 */ /* 0x000fc600000f0eff */
[----:B------:R-:W-:Y:S01]  /*11e50*/  STL [R1+0x594], R91 ;  /* 0x0005945b01007387 */ /* 0x000fe20000100800 */
[----:B------:R-:W-:Y:S01]  /*11e60*/  IMAD R57, R57, UR61, RZ ;  /* 0x0000003d39397c24 */ /* 0x000fe2000f8e02ff */
[-C--:B------:R-:W-:Y:S02]  /*11e70*/  IADD3 R38, P0, PT, R56, R16.reuse, RZ ;  /* 0x0000001038267210 */ /* 0x080fe40007f1e0ff */
[----:B------:R-:W-:Y:S01]  /*11e80*/  STL [R1+0x59c], R40 ;  /* 0x00059c2801007387 */ /* 0x000fe20000100800 */
[----:B----4-:R-:W-:Y:S01]  /*11e90*/  IADD3 R142, P1, PT, R42, R16, RZ ;  /* 0x000000102a8e7210 */ /* 0x010fe20007f3e0ff */
[----:B------:R-:W-:Y:S02]  /*11ea0*/  IMAD R53, R53, UR65, RZ ;  /* 0x0000004135357c24 */ /* 0x000fe4000f8e02ff */
[----:B------:R-:W-:Y:S01]  /*11eb0*/  STL [R1+0x590], R78 ;  /* 0x0005904e01007387 */ /* 0x000fe20000100800 */
[----:B------:R-:W-:-:S03]  /*11ec0*/  LEA.HI.X.SX32 R86, R41, R13, 0x1, P2 ;  /* 0x0000000d29567211 */ /* 0x000fc600010f0eff */
[----:B------:R-:W-:Y:S01]  /*11ed0*/  STL [R1+0x5a4], R27 ;  /* 0x0005a41b01007387 */ /* 0x000fe20000100800 */
[----:B------:R-:W-:-:S03]  /*11ee0*/  LEA.HI.X.SX32 R39, R56, R13, 0x1, P0 ;  /* 0x0000000d38277211 */ /* 0x000fc600000f0eff */
[----:B------:R4:W-:Y:S04]  /*11ef0*/  STS.U8 [R12+UR9+0x6f80], R140 ;  /* 0x006f808c0c007988 */ /* 0x0009e80008000009 */
[----:B------:R-:W-:Y:S01]  /*11f00*/  STL [R1+0x598], R61 ;  /* 0x0005983d01007387 */ /* 0x000fe20000100800 */
[----:B------:R-:W-:-:S03]  /*11f10*/  IMAD R55, R55, UR63, RZ ;  /* 0x0000003f37377c24 */ /* 0x000fc6000f8e02ff */
[----:B------:R-:W-:Y:S01]  /*11f20*/  STL [R1+0x5a0], R29 ;  /* 0x0005a01d01007387 */ /* 0x000fe20000100800 */
[----:B----4-:R-:W-:-:S03]  /*11f30*/  LEA.HI.X.SX32 R140, R42, R13, 0x1, P1 ;  /* 0x0000000d2a8c7211 */ /* 0x010fc600008f0eff */
[----:B------:R-:W-:Y:S01]  /*11f40*/  STL [R1+0x5ac], R105 ;  /* 0x0005ac6901007387 */ /* 0x000fe20000100800 */
[-C--:B------:R-:W-:Y:S01]  /*11f50*/  IADD3 R164, P1, PT, R58, R16.reuse, RZ ;  /* 0x000000103aa47210 */ /* 0x080fe20007f3e0ff */
[----:B-1----:R-:W-:Y:S01]  /*11f60*/  IMAD R50, R50, UR14, RZ ;  /* 0x0000000e32327c24 */ /* 0x002fe2000f8e02ff */
[----:B------:R-:W-:Y:S01]  /*11f70*/  IADD3 R77, P2, PT, R57, R16, RZ ;  /* 0x00000010394d7210 */ /* 0x000fe20007f5e0ff */
[----:B------:R1:W-:Y:S01]  /*11f80*/  STS.U8 [R12+UR9+0x2b80], R138 ;  /* 0x002b808a0c007988 */ /* 0x0003e20008000009 */
[----:B------:R-:W-:-:S03]  /*11f90*/  IMAD R54, R54, UR64, RZ ;  /* 0x0000004036367c24 */ /* 0x000fc6000f8e02ff */
[----:B------:R-:W-:Y:S01]  /*11fa0*/  STL [R1+0x5b4], R142 ;  /* 0x0005b48e01007387 */ /* 0x000fe20000100800 */
[----:B------:R-:W-:-:S03]  /*11fb0*/  LEA.HI.X.SX32 R165, R58, R13, 0x1, P1 ;  /* 0x0000000d3aa57211 */ /* 0x000fc600008f0eff */
[----:B------:R-:W-:Y:S01]  /*11fc0*/  STL [R1+0x5a8], R104 ;  /* 0x0005a86801007387 */ /* 0x000fe20000100800 */
[----:B-1----:R-:W-:-:S03]  /*11fd0*/  IADD3 R138, P0, PT, R53, R16, RZ ;  /* 0x00000010358a7210 */ /* 0x002fc60007f1e0ff */
        /* <DEDUP_REMOVED lines=8> */
[----:B------:R-:W-:-:S03]  /*12060*/  IADD3 R107, P2, PT, R54, R16, RZ ;  /* 0x00000010366b7210 */ /* 0x000fc60007f5e0ff */
[----:B------:R-:W-:Y:S01]  /*12070*/  STL [R1+0x5c4], R139 ;  /* 0x0005c48b01007387 */ /* 0x000fe20000100800 */
[----:B-1----:R-:W-:-:S03]  /*12080*/  LEA.HI.X.SX32 R136, R53, R13, 0x1, P0 ;  /* 0x0000000d35887211 */ /* 0x002fc600000f0eff */
[----:B------:R-:W-:Y:S01]  /*12090*/  STL [R1+0x5d4], R77 ;  /* 0x0005d44d01007387 */ /* 0x000fe20000100800 */
[----:B------:R-:W-:Y:S01]  /*120a0*/  IADD3 R162, P0, PT, R50, R16, RZ ;  /* 0x0000001032a27210 */ /* 0x000fe20007f1e0ff */
[----:B------:R-:W-:Y:S02]  /*120b0*/  IMAD R51, R51, UR67, RZ ;  /* 0x0000004333337c24 */ /* 0x000fe4000f8e02ff */
[----:B------:R-:W-:Y:S01]  /*120c0*/  STL [R1+0x5cc], R164 ;  /* 0x0005cca401007387 */ /* 0x000fe20000100800 */
[----:B------:R-:W-:-:S03]  /*120d0*/  LEA.HI.X.SX32 R26, R55, R13, 0x1, P1 ;  /* 0x0000000d371a7211 */ /* 0x000fc600008f0eff */
[----:B------:R-:W-:Y:S01]  /*120e0*/  STL [R1+0x5c0], R137 ;  /* 0x0005c08901007387 */ /* 0x000fe20000100800 */
[-C--:B------:R-:W-:Y:S01]  /*120f0*/  LEA.HI.X.SX32 R163, R50, R13.reuse, 0x1, P0 ;  /* 0x0000000d32a37211 */ /* 0x080fe200000f0eff */
[----:B------:R-:W-:Y:S02]  /*12100*/  VIADD R161, R74, 0x7f ;  /* 0x0000007f4aa17836 */ /* 0x000fe40000000000 */
[----:B------:R-:W-:Y:S01]  /*12110*/  STL [R1+0x5c8], R165 ;  /* 0x0005c8a501007387 */ /* 0x000fe20000100800 */
[----:B------:R-:W-:Y:S02]  /*12120*/  LEA.HI.X.SX32 R106, R54, R13, 0x1, P2 ;  /* 0x0000000d366a7211 */ /* 0x000fe400010f0eff */
[-C--:B------:R-:W-:Y:S01]  /*12130*/  IADD3 R23, P0, PT, R47, R16.reuse, RZ ;  /* 0x000000102f177210 */ /* 0x080fe20007f1e0ff */
[----:B------:R-:W-:Y:S01]  /*12140*/  STL [R1+0x5d0], R79 ;  /* 0x0005d04f01007387 */ /* 0x000fe20000100800 */
[----:B------:R-:W-:Y:S01]  /*12150*/  IADD3 R84, P1, PT, R52, R16, RZ ;  /* 0x0000001034547210 */ /* 0x000fe20007f3e0ff */
[----:B------:R-:W-:-:S02]  /*12160*/  IMAD R49, R49, UR15, RZ ;  /* 0x0000000f31317c24 */ /* 0x000fc4000f8e02ff */
        /* <DEDUP_REMOVED lines=8> */
[----:B0-----:R-:W-:Y:S02]  /*121f0*/  LOP3.LUT R70, R70, 0x7f, RZ, 0xc0, !PT ;  /* 0x0000007f46467812 */ /* 0x001fe400078ec0ff */
[----:B------:R-:W-:Y:S01]  /*12200*/  ISETP.GT.AND P0, PT, R161, 0x7f, PT ;  /* 0x0000007fa100780c */ /* 0x000fe20003f04270 */
[----:B------:R-:W-:Y:S01]  /*12210*/  STL [R1+0x5e0], R26 ;  /* 0x0005e01a01007387 */ /* 0x000fe20000100800 */
[----:B------:R-:W-:-:S03]  /*12220*/  LEA.HI.X.SX32 R124, R51, R13, 0x1, P2 ;  /* 0x0000000d337c7211 */ /* 0x000fc600010f0eff */
[----:B------:R-:W-:Y:S01]  /*12230*/  STL [R1+0x5e8], R106 ;  /* 0x0005e86a01007387 */ /* 0x000fe20000100800 */
[----:B------:R-:W-:-:S03]  /*12240*/  IADD3 R72, P1, PT, R49, R16, RZ ;  /* 0x0000001031487210 */ /* 0x000fc60007f3e0ff */
[----:B------:R-:W-:Y:S01]  /*12250*/  STL [R1+0x5f4], R138 ;  /* 0x0005f48a01007387 */ /* 0x000fe20000100800 */
[----:B------:R-:W-:Y:S01]  /*12260*/  IADD3 R35, P2, PT, R48, R16, RZ ;  /* 0x0000001030237210 */ /* 0x000fe20007f5e0ff */
[----:B------:R-:W-:Y:S02]  /*12270*/  IMAD R46, R46, UR70, RZ ;  /* 0x000000462e2e7c24 */ /* 0x000fe4000f8e02ff */
[----:B------:R-:W-:Y:S01]  /*12280*/  STL [R1+0x5fc], R84 ;  /* 0x0005fc5401007387 */ /* 0x000fe20000100800 */
[----:B------:R-:W-:Y:S01]  /*12290*/  IMAD R28, R28, UR74, RZ ;  /* 0x0000004a1c1c7c24 */ /* 0x000fe2000f8e02ff */
[----:B------:R-:W-:Y:S02]  /*122a0*/  ISETP.LT.AND P0, PT, R70, R74, P0 ;  /* 0x0000004a4600720c */ /* 0x000fe40000701270 */
[----:B------:R-:W-:Y:S01]  /*122b0*/  STL [R1+0x5f0], R136 ;  /* 0x0005f08801007387 */ /* 0x000fe20000100800 */
[----:B------:R-:W-:Y:S01]  /*122c0*/  IMAD R45, R45, UR71, RZ ;  /* 0x000000472d2d7c24 */ /* 0x000fe2000f8e02ff */
[----:B------:R-:W-:-:S02]  /*122d0*/  LEA.HI.X.SX32 R75, R49, R13, 0x1, P1 ;  /* 0x0000000d314b7211 */ /* 0x000fc400008f0eff */
[----:B------:R-:W-:Y:S01]  /*122e0*/  STL [R1+0x604], R125 ;  /* 0x0006047d01007387 */ /* 0x000fe20000100800 */
[----:B------:R-:W-:Y:S01]  /*122f0*/  IMAD R44, R44, UR72, RZ ;  /* 0x000000482c2c7c24 */ /* 0x000fe2000f8e02ff */
[----:B------:R-:W-:Y:S02]  /*12300*/  LEA.HI.X.SX32 R36, R48, R13, 0x1, P2 ;  /* 0x0000000d30247211 */ /* 0x000fe400010f0eff */
[----:B------:R-:W-:Y:S01]  /*12310*/  STL [R1+0x5f8], R85 ;  /* 0x0005f85501007387 */ /* 0x000fe20000100800 */
[----:B------:R-:W-:-:S03]  /*12320*/  IADD3 R109, P1, PT, R46, R16, RZ ;  /* 0x000000102e6d7210 */ /* 0x000fc60007f3e0ff */
[----:B------:R-:W-:Y:S01]  /*12330*/  STL [R1+0x600], R124 ;  /* 0x0006007c01007387 */ /* 0x000fe20000100800 */
[----:B------:R-:W-:-:S03]  /*12340*/  IADD3 R17, P6, PT, R28, R16, RZ ;  /* 0x000000101c117210 */ /* 0x000fc60007fde0ff */
[----:B------:R-:W-:Y:S01]  /*12350*/  STL [R1+0x614], R72 ;  /* 0x0006144801007387 */ /* 0x000fe20000100800 */
[----:B------:R-:W-:-:S03]  /*12360*/  IMAD R30, R30, UR73, RZ ;  /* 0x000000491e1e7c24 */ /* 0x000fc6000f8e02ff */
[----:B------:R-:W-:Y:S01]  /*12370*/  STL [R1+0x60c], R162 ;  /* 0x00060ca201007387 */ /* 0x000fe20000100800 */
[----:B------:R-:W-:-:S03]  /*12380*/  IADD3 R83, P3, PT, R44, R16, RZ ;  /* 0x000000102c537210 */ /* 0x000fc60007f7e0ff */
[----:B------:R0:W-:Y:S04]  /*12390*/  STS.U8 [R12+UR9+0x2780], R134 ;  /* 0x002780860c007988 */ /* 0x0001e80008000009 */
[----:B------:R-:W-:Y:S01]  /*123a0*/  STL [R1+0x61c], R35 ;  /* 0x00061c2301007387 */ /* 0x000fe20000100800 */
[----:B------:R-:W-:-:S03]  /*123b0*/  LEA.HI.X.SX32 R19, R28, R13, 0x1, P6 ;  /* 0x0000000d1c137211 */ /* 0x000fc600030f0eff */
[----:B------:R-:W-:Y:S01]  /*123c0*/  STL [R1+0x608], R163 ;  /* 0x000608a301007387 */ /* 0x000fe20000100800 */
[----:B0-----:R-:W-:-:S03]  /*123d0*/  IADD3 R134, P2, PT, R45, R16, RZ ;  /* 0x000000102d867210 */ /* 0x001fc60007f5e0ff */
[----:B------:R-:W-:Y:S01]  /*123e0*/  STL [R1+0x610], R75 ;  /* 0x0006104b01007387 */ /* 0x000fe20000100800 */
[----:B------:R-:W-:-:S03]  /*123f0*/  IADD3 R127, P4, PT, R30, R16, RZ ;  /* 0x000000101e7f7210 */ /* 0x000fc60007f9e0ff */
[----:B------:R-:W-:Y:S04]  /*12400*/  STL [R1+0x618], R36 ;  /* 0x0006182401007387 */ /* 0x000fe80000100800 */
[----:B------:R-:W-:Y:S01]  /*12410*/  STL [R1+0x620], R23 ;  /* 0x0006201701007387 */ /* 0x000fe20000100800 */
[----:B------:R-:W-:-:S03]  /*12420*/  LEA.HI.X.SX32 R108, R46, R13, 0x1, P1 ;  /* 0x0000000d2e6c7211 */ /* 0x000fc600008f0eff */
[----:B------:R-:W-:Y:S01]  /*12430*/  STL [R1+0x624], R109 ;  /* 0x0006246d01007387 */ /* 0x000fe20000100800 */
[----:B------:R-:W-:Y:S01]  /*12440*/  PRMT R22, RZ, 0x7610, R22 ;  /* 0x00007610ff167816 */ /* 0x000fe20000000016 */
[----:B------:R-:W-:Y:S02]  /*12450*/  @P0 IMAD.MOV.U32 R16, RZ, RZ, R17 ;  /* 0x000000ffff100224 */ /* 0x000fe400078e0011 */
[----:B------:R-:W-:Y:S04]  /*12460*/  STL [R1+0x628], R134 ;  /* 0x0006288601007387 */ /* 0x000fe80000100800 */
[----:B------:R-:W-:Y:S04]  /*12470*/  STL [R1+0x62c], R83 ;  /* 0x00062c5301007387 */ /* 0x000fe80000100800 */
[----:B------:R0:W-:Y:S04]  /*12480*/  STS.U8 [R12+UR9+0x6780], R133 ;  /* 0x006780850c007988 */ /* 0x0001e80008000009 */
[----:B------:R1:W-:Y:S01]  /*12490*/  STL [R1+0x3bc], R17 ;  /* 0x0003bc1101007387 */ /* 0x0003e20000100800 */
[----:B------:R-:W-:-:S03]  /*124a0*/  LEA.HI.X.SX32 R82, R44, R13, 0x1, P3 ;  /* 0x0000000d2c527211 */ /* 0x000fc600018f0eff */
[----:B------:R-:W-:Y:S01]  /*124b0*/  STL [R1+0x630], R127 ;  /* 0x0006307f01007387 */ /* 0x000fe20000100800 */
[-C--:B0-----:R-:W-:Y:S01]  /*124c0*/  LEA.HI.X.SX32 R133, R45, R13.reuse, 0x1, P2 ;  /* 0x0000000d2d857211 */ /* 0x081fe200010f0eff */
[----:B-1----:R-:W-:Y:S02]  /*124d0*/  @P0 IMAD.MOV.U32 R17, RZ, RZ, R19 ;  /* 0x000000ffff110224 */ /* 0x002fe400078e0013 */
[----:B------:R-:W-:Y:S01]  /*124e0*/  STL [R1+0x398], R24 ;  /* 0x0003981801007387 */ /* 0x000fe20000100800 */
[----:B------:R-:W-:-:S03]  /*124f0*/  LEA.HI.X.SX32 R126, R30, R13, 0x1, P4 ;  /* 0x0000000d1e7e7211 */ /* 0x000fc600020f0eff */
[----:B------:R-:W-:Y:S04]  /*12500*/  STL [R1+0x3a0], R108 ;  /* 0x0003a06c01007387 */ /* 0x000fe80000100800 */
[----:B------:R-:W-:Y:S04]  /*12510*/  STL [R1+0x3b0], R133 ;  /* 0x0003b08501007387 */ /* 0x000fe80000100800 */
[----:B------:R0:W4:Y:S04]  /*12520*/  @P0 LDG.E.U8 R22, desc[UR20][R16.64] ;  /* 0x0000001410160981 */ /* 0x000128000c1e1100 */
[----:B------:R1:W-:Y:S01]  /*12530*/  STL [R1+0x39c], R19 ;  /* 0x00039c1301007387 */ /* 0x0003e20000100800 */
[----:B0-----:R-:W-:-:S03]  /*12540*/  PRMT R16, RZ, 0x7610, R16 ;  /* 0x00007610ff107816 */ /* 0x001fc60000000010 */
[----:B------:R-:W-:Y:S01]  /*12550*/  STL [R1+0x3b4], R82 ;  /* 0x0003b45201007387 */ /* 0x000fe20000100800 */
[----:B-1----:R-:W-:-:S03]  /*12560*/  @P0 IMAD.MOV.U32 R19, RZ, RZ, R89 ;  /* 0x000000ffff130224 */ /* 0x002fc600078e0059 */
[----:B------:R-:W-:Y:S01]  /*12570*/  STL [R1+0x3b8], R126 ;  /* 0x0003b87e01007387 */ /* 0x000fe20000100800 */
[----:B------:R-:W-:-:S03]  /*12580*/  PRMT R13, RZ, 0x7610, R13 ;  /* 0x00007610ff0d7816 */ /* 0x000fc6000000000d */
[----:B------:R-:W4:Y:S04]  /*12590*/  LDL.LU R89, [R1+0xba4] ;  /* 0x000ba40001597983 */ /* 0x000f280000300800 */
[----:B--2---:R3:W2:Y:S02]  /*125a0*/  @P0 LDG.E.U8 R16, desc[UR20][R18.64] ;  /* 0x0000001412100981 */ /* 0x0046a4000c1e1100 */
[----:B---3--:R-:W-:Y:S02]  /*125b0*/  @P0 IMAD.MOV.U32 R18, RZ, RZ, R76 ;  /* 0x000000ffff120224 */ /* 0x008fe400078e004c */
[----:B------:R-:W-:Y:S01]  /*125c0*/  @P0 IMAD.MOV.U32 R19, RZ, RZ, R111 ;  /* 0x000000ffff130224 */ /* 0x000fe200078e006f */
[----:B------:R-:W-:Y:S01]  /*125d0*/  PRMT R17, RZ, 0x7610, R17 ;  /* 0x00007610ff117816 */ /* 0x000fe20000000011 */
[----:B------:R-:W-:Y:S04]  /*125e0*/  STS.U8 [R12+UR9+0x3780], R157 ;  /* 0x0037809d0c007988 */ /* 0x000fe80008000009 */
[----:B------:R0:W3:Y:S04]  /*125f0*/  @P0 LDG.E.U8 R13, desc[UR20][R18.64] ;  /* 0x00000014120d0981 */ /* 0x0000e8000c1e1100 */
[----:B------:R-:W-:Y:S04]  /*12600*/  STS.U8 [R12+UR9+0x7780], R156 ;  /* 0x0077809c0c007988 */ /* 0x000fe80008000009 */
[----:B------:R-:W-:Y:S01]  /*12610*/  STS.U8 [R12+UR9+0x3b80], R159 ;  /* 0x003b809f0c007988 */ /* 0x000fe20008000009 */
[----:B0-----:R-:W-:-:S02]  /*12620*/  @P0 IMAD.MOV.U32 R18, RZ, RZ, R144 ;  /* 0x000000ffff120224 */ /* 0x001fc400078e0090 */
[----:B------:R-:W-:Y:S01]  /*12630*/  @P0 IMAD.MOV.U32 R19, RZ, RZ, R8 ;  /* 0x000000ffff130224 */ /* 0x000fe200078e0008 */
[----:B------:R-:W-:Y:S04]  /*12640*/  STS.U8 [R12+UR9+0x7b80], R158 ;  /* 0x007b809e0c007988 */ /* 0x000fe80008000009 */
[----:B------:R0:W3:Y:S04]  /*12650*/  @P0 LDG.E.U8 R17, desc[UR20][R18.64] ;  /* 0x0000001412110981 */ /* 0x0000e8000c1e1100 */
[----:B------:R-:W-:Y:S04]  /*12660*/  STS.U8 [R12+UR9+0x3f80], R90 ;  /* 0x003f805a0c007988 */ /* 0x000fe80008000009 */
[----:B------:R-:W3:Y:S01]  /*12670*/  LDL.LU R111, [R1+0xba0] ;  /* 0x000ba000016f7983 */ /* 0x000ee20000300800 */
[----:B0-----:R-:W-:-:S02]  /*12680*/  PRMT R19, RZ, 0x7610, R19 ;  /* 0x00007610ff137816 */ /* 0x001fc40000000013 */
[----:B------:R-:W-:Y:S01]  /*12690*/  PRMT R18, RZ, 0x7610, R18 ;  /* 0x00007610ff127816 */ /* 0x000fe20000000012 */
[----:B------:R-:W3:Y:S04]  /*126a0*/  LDL.LU R8, [R1+0xb9c] ;  /* 0x000b9c0001087983 */ /* 0x000ee80000300800 */
[----:B------:R0:W3:Y:S04]  /*126b0*/  @P0 LDG.E.U8 R19, desc[UR20][R20.64] ;  /* 0x0000001414130981 */ /* 0x0000e8000c1e1100 */
[----:B------:R-:W3:Y:S01]  /*126c0*/  LDL.LU R144, [R1+0xb98] ;  /* 0x000b980001907983 */ /* 0x000ee20000300800 */
[----:B0-----:R-:W-:-:S02]  /*126d0*/  @P0 IMAD.MOV.U32 R20, RZ, RZ, R15 ;  /* 0x000000ffff140224 */ /* 0x001fc400078e000f */
[----:B------:R-:W-:Y:S02]  /*126e0*/  @P0 IMAD.MOV.U32 R21, RZ, RZ, R4 ;  /* 0x000000ffff150224 */ /* 0x000fe400078e0004 */
[----:B------:R-:W3:Y:S04]  /*126f0*/  LDL.LU R4, [R1+0xb94] ;  /* 0x000b940001047983 */ /* 0x000ee80000300800 */
[----:B------:R0:W3:Y:S04]  /*12700*/  @P0 LDG.E.U8 R18, desc[UR20][R20.64] ;  /* 0x0000001414120981 */ /* 0x0000e8000c1e1100 */
[----:B------:R-:W5:Y:S01]  /*12710*/  LDL.LU R15, [R1+0xb90] ;  /* 0x000b9000010f7983 */ /* 0x000f620000300800 */
[----:B0-----:R-:W-:-:S02]  /*12720*/  @P0 IMAD.MOV.U32 R20, RZ, RZ, R91 ;  /* 0x000000ffff140224 */ /* 0x001fc400078e005b */
[----:B------:R-:W-:Y:S01]  /*12730*/  @P0 IMAD.MOV.U32 R21, RZ, RZ, R78 ;  /* 0x000000ffff150224 */ /* 0x000fe200078e004e */
[----:B----4-:R-:W-:Y:S04]  /*12740*/  STS.U8 [R12+UR9+0x7f80], R89 ;  /* 0x007f80590c007988 */ /* 0x010fe80008000009 */
[----:B--2---:R0:W-:Y:S02]  /*12750*/  STS.U8 [R70+UR9+0x10000], R16 ;  /* 0x0100001046007988 */ /* 0x0041e40008000009 */
[----:B0-----:R-:W-:-:S06]  /*12760*/  PRMT R16, RZ, 0x7610, R16 ;  /* 0x00007610ff107816 */ /* 0x001fcc0000000010 */
[----:B------:R0:W2:Y:S04]  /*12770*/  @P0 LDG.E.U8 R16, desc[UR20][R20.64] ;  /* 0x0000001414100981 */ /* 0x0000a8000c1e1100 */
[----:B---3--:R1:W-:Y:S01]  /*12780*/  STS.U8 [R70+UR9+0x10400], R13 ;  /* 0x0104000d46007988 */ /* 0x0083e20008000009 */
[----:B0-----:R-:W-:Y:S02]  /*12790*/  @P0 IMAD.MOV.U32 R20, RZ, RZ, R77 ;  /* 0x000000ffff140224 */ /* 0x001fe400078e004d */
[----:B------:R-:W-:Y:S01]  /*127a0*/  @P0 IMAD.MOV.U32 R21, RZ, RZ, R79 ;  /* 0x000000ffff150224 */ /* 0x000fe200078e004f */
[----:B-1----:R-:W-:-:S06]  /*127b0*/  PRMT R13, RZ, 0x7610, R13 ;  /* 0x00007610ff0d7816 */ /* 0x002fcc000000000d */
[----:B------:R0:W3:Y:S04]  /*127c0*/  @P0 LDG.E.U8 R13, desc[UR20][R20.64] ;  /* 0x00000014140d0981 */ /* 0x0000e8000c1e1100 */
[----:B------:R1:W-:Y:S01]  /*127d0*/  STS.U8 [R70+UR9+0x10800], R17 ;  /* 0x0108001146007988 */ /* 0x0003e20008000009 */
[----:B0-----:R-:W-:Y:S02]  /*127e0*/  @P0 IMAD.MOV.U32 R20, RZ, RZ, R72 ;  /* 0x000000ffff140224 */ /* 0x001fe400078e0048 */
[----:B------:R-:W-:Y:S01]  /*127f0*/  @P0 IMAD.MOV.U32 R21, RZ, RZ, R75 ;  /* 0x000000ffff150224 */ /* 0x000fe200078e004b */
[----:B-1----:R-:W-:Y:S01]  /*12800*/  PRMT R17, RZ, 0x7610, R17 ;  /* 0x00007610ff117816 */ /* 0x002fe20000000011 */
[----:B------:R0:W-:Y:S05]  /*12810*/  STS.U8 [R70+UR9+0x10c00], R19 ;  /* 0x010c001346007988 */ /* 0x0001ea0008000009 */
[----:B------:R1:W4:Y:S02]  /*12820*/  @P0 LDG.E.U8 R17, desc[UR20][R20.64] ;  /* 0x0000001414110981 */ /* 0x000324000c1e1100 */
[----:B-1----:R-:W-:-:S02]  /*12830*/  @P0 IMAD.MOV.U32 R20, RZ, RZ, R4 ;  /* 0x000000ffff140224 */ /* 0x002fc400078e0004 */
[----:B------:R-:W-:Y:S01]  /*12840*/  @P0 IMAD.MOV.U32 R21, RZ, RZ, R5 ;  /* 0x000000ffff150224 */ /* 0x000fe200078e0005 */
[----:B------:R1:W-:Y:S01]  /*12850*/  STS.U8 [R70+UR9+0x11000], R18 ;  /* 0x0110001246007988 */ /* 0x0003e20008000009 */
[----:B0-----:R-:W-:-:S03]  /*12860*/  PRMT R19, RZ, 0x7610, R19 ;  /* 0x00007610ff137816 */ /* 0x001fc60000000013 */
[----:B------:R-:W5:Y:S04]  /*12870*/  LDL.LU R5, [R1+0xb8c] ;  /* 0x000b8c0001057983 */ /* 0x000f680000300800 */
[----:B------:R-:W5:Y:S01]  /*12880*/  LDL.LU R4, [R1+0xb88] ;  /* 0x000b880001047983 */ /* 0x000f620000300800 */
[----:B-1----:R-:W-:-:S06]  /*12890*/  PRMT R18, RZ, 0x7610, R18 ;  /* 0x00007610ff127816 */ /* 0x002fcc0000000012 */
[----:B------:R0:W4:Y:S02]  /*128a0*/  @P0 LDG.E.U8 R18, desc[UR20][R20.64] ;  /* 0x0000001414120981 */ /* 0x000124000c1e1100 */
[----:B0-----:R-:W-:Y:S02]  /*128b0*/  @P0 IMAD.MOV.U32 R20, RZ, RZ, R2 ;  /* 0x000000ffff140224 */ /* 0x001fe400078e0002 */
[----:B------:R-:W-:Y:S02]  /*128c0*/  @P0 IMAD.MOV.U32 R21, RZ, RZ, R3 ;  /* 0x000000ffff150224 */ /* 0x000fe400078e0003 */
[----:B------:R-:W5:Y:S04]  /*128d0*/  LDL.LU R3, [R1+0xb84] ;  /* 0x000b840001037983 */ /* 0x000f680000300800 */
[----:B------:R-:W5:Y:S04]  /*128e0*/  LDL.LU R2, [R1+0xb80] ;  /* 0x000b800001027983 */ /* 0x000f680000300800 */
[----:B--2---:R0:W-:Y:S02]  /*128f0*/  STS.U8 [R70+UR9+0x11400], R16 ;  /* 0x0114001046007988 */ /* 0x0041e40008000009 */
[----:B0-----:R-:W-:-:S06]  /*12900*/  PRMT R16, RZ, 0x7610, R16 ;  /* 0x00007610ff107816 */ /* 0x001fcc0000000010 */
[----:B------:R0:W2:Y:S04]  /*12910*/  @P0 LDG.E.U8 R16, desc[UR20][R20.64] ;  /* 0x0000001414100981 */ /* 0x0000a8000c1e1100 */
[----:B---3--:R1:W-:Y:S01]  /*12920*/  STS.U8 [R70+UR9+0x11800], R13 ;  /* 0x0118000d46007988 */ /* 0x0083e20008000009 */
[----:B0-----:R-:W-:Y:S02]  /*12930*/  @P0 IMAD.MOV.U32 R20, RZ, RZ, R0 ;  /* 0x000000ffff140224 */ /* 0x001fe400078e0000 */
[----:B------:R-:W-:Y:S01]  /*12940*/  @P0 IMAD.MOV.U32 R21, RZ, RZ, R14 ;  /* 0x000000ffff150224 */ /* 0x000fe200078e000e */
[----:B-1----:R-:W-:Y:S01]  /*12950*/  PRMT R13, RZ, 0x7610, R13 ;  /* 0x00007610ff0d7816 */ /* 0x002fe2000000000d */
[----:B------:R-:W5:Y:S04]  /*12960*/  LDL.LU R14, [R1+0xb7c] ;  /* 0x000b7c00010e7983 */ /* 0x000f680000300800 */
[----:B------:R-:W5:Y:S04]  /*12970*/  LDL.LU R0, [R1+0xb78] ;  /* 0x000b780001007983 */ /* 0x000f680000300800 */
[----:B------:R0:W3:Y:S02]  /*12980*/  @P0 LDG.E.U8 R13, desc[UR20][R20.64] ;  /* 0x00000014140d0981 */ /* 0x0000e4000c1e1100 */
[----:B0-----:R-:W-:-:S02]  /*12990*/  @P0 IMAD.MOV.U32 R20, RZ, RZ, R6 ;  /* 0x000000ffff140224 */ /* 0x001fc400078e0006 */
[----:B------:R-:W0:Y:S01]  /*129a0*/  S2R R6, SR_TID.X ;  /* 0x0000000000067919 */ /* 0x000e220000002100 */
[----:B------:R-:W-:Y:S01]  /*129b0*/  @P0 IMAD.MOV.U32 R21, RZ, RZ, R68 ;  /* 0x000000ffff150224 */ /* 0x000fe200078e0044 */
[----:B----4-:R1:W-:Y:S02]  /*129c0*/  STS.U8 [R70+UR9+0x11c00], R17 ;  /* 0x011c001146007988 */ /* 0x0103e40008000009 */
[----:B-1----:R-:W-:-:S06]  /*129d0*/  PRMT R17, RZ, 0x7610, R17 ;  /* 0x00007610ff117816 */ /* 0x002fcc0000000011 */
[----:B------:R1:W4:Y:S01]  /*129e0*/  @P0 LDG.E.U8 R17, desc[UR20][R20.64] ;  /* 0x0000001414110981 */ /* 0x000322000c1e1100 */
[----:B0-----:R-:W-:Y:S01]  /*129f0*/  LOP3.LUT R6, R6, 0x7f, RZ, 0xc0, !PT ;  /* 0x0000007f06067812 */ /* 0x001fe200078ec0ff */
[----:B-1----:R-:W-:Y:S02]  /*12a00*/  @P0 IMAD.MOV.U32 R20, RZ, RZ, R63 ;  /* 0x000000ffff140224 */ /* 0x002fe400078e003f */
[----:B------:R-:W-:Y:S01]  /*12a10*/  @P0 IMAD.MOV.U32 R21, RZ, RZ, R65 ;  /* 0x000000ffff150224 */ /* 0x000fe200078e0041 */
[----:B------:R-:W-:-:S04]  /*12a20*/  LOP3.LUT R6, R6, 0x10, RZ, 0x3c, !PT ;  /* 0x0000001006067812 */ /* 0x000fc800078e3cff */
[----:B------:R0:W4:Y:S04]  /*12a30*/  @P0 LDG.E.U8 R19, desc[UR20][R20.64] ;  /* 0x0000001414130981 */ /* 0x000128000c1e1100 */
[----:B------:R1:W-:Y:S01]  /*12a40*/  STS.U8 [R6+UR9+0x10080], R18 ;  /* 0x0100801206007988 */ /* 0x0003e20008000009 */
[----:B0-----:R-:W-:Y:S02]  /*12a50*/  @P0 IMAD.MOV.U32 R20, RZ, RZ, R40 ;  /* 0x000000ffff140224 */ /* 0x001fe400078e0028 */
[----:B------:R-:W-:Y:S01]  /*12a60*/  @P0 IMAD.MOV.U32 R21, RZ, RZ, R61 ;  /* 0x000000ffff150224 */ /* 0x000fe200078e003d */
[----:B-1----:R-:W-:-:S06]  /*12a70*/  PRMT R18, RZ, 0x7610, R18 ;  /* 0x00007610ff127816 */ /* 0x002fcc0000000012 */
[----:B------:R0:W4:Y:S02]  /*12a80*/  @P0 LDG.E.U8 R18, desc[UR20][R20.64] ;  /* 0x0000001414120981 */ /* 0x000124000c1e1100 */
[----:B0-----:R-:W-:Y:S02]  /*12a90*/  @P0 IMAD.MOV.U32 R20, RZ, RZ, R38 ;  /* 0x000000ffff140224 */ /* 0x001fe400078e0026 */
[----:B------:R-:W-:Y:S01]  /*12aa0*/  @P0 IMAD.MOV.U32 R21, RZ, RZ, R39 ;  /* 0x000000ffff150224 */ /* 0x000fe200078e0027 */
[----:B--2---:R0:W-:Y:S02]  /*12ab0*/  STS.U8 [R6+UR9+0x10480], R16 ;  /* 0x0104801006007988 */ /* 0x0041e40008000009 */
[----:B0-----:R-:W-:-:S06]  /*12ac0*/  PRMT R16, RZ, 0x7610, R16 ;  /* 0x00007610ff107816 */ /* 0x001fcc0000000010 */
[----:B------:R0:W2:Y:S04]  /*12ad0*/  @P0 LDG.E.U8 R16, desc[UR20][R20.64] ;  /* 0x0000001414100981 */ /* 0x0000a8000c1e1100 */
[----:B---3--:R1:W-:Y:S01]  /*12ae0*/  STS.U8 [R6+UR9+0x10880], R13 ;  /* 0x0108800d06007988 */ /* 0x0083e20008000009 */
[----:B0-----:R-:W-:Y:S02]  /*12af0*/  @P0 IMAD.MOV.U32 R20, RZ, RZ, R35 ;  /* 0x000000ffff140224 */ /* 0x001fe400078e0023 */
[----:B------:R-:W-:Y:S01]  /*12b00*/  @P0 IMAD.MOV.U32 R21, RZ, RZ, R36 ;  /* 0x000000ffff150224 */ /* 0x000fe200078e0024 */
[----:B-1----:R-:W-:-:S06]  /*12b10*/  PRMT R13, RZ, 0x7610, R13 ;  /* 0x00007610ff0d7816 */ /* 0x002fcc000000000d */
[----:B------:R0:W3:Y:S02]  /*12b20*/  @P0 LDG.E.U8 R13, desc[UR20][R20.64] ;  /* 0x00000014140d0981 */ /* 0x0000e4000c1e1100 */
[----:B0-----:R-:W-:Y:S02]  /*12b30*/  @P0 IMAD.MOV.U32 R20, RZ, RZ, R144 ;  /* 0x000000ffff140224 */ /* 0x001fe400078e0090 */
[----:B------:R-:W-:Y:S02]  /*12b40*/  @P0 IMAD.MOV.U32 R21, RZ, RZ, R160 ;  /* 0x000000ffff150224 */ /* 0x000fe400078e00a0 */
[----:B------:R-:W5:Y:S04]  /*12b50*/  LDL.LU R160, [R1+0xb74] ;  /* 0x000b740001a07983 */ /* 0x000f680000300800 */
[----:B----4-:R0:W-:Y:S04]  /*12b60*/  STS.U8 [R6+UR9+0x10c80], R17 ;  /* 0x010c801106007988 */ /* 0x0101e80008000009 */
[----:B------:R-:W5:Y:S01]  /*12b70*/  LDL.LU R144, [R1+0xb70] ;  /* 0x000b700001907983 */ /* 0x000f620000300800 */
[----:B0-----:R-:W-:-:S03]  /*12b80*/  PRMT R17, RZ, 0x7610, R17 ;  /* 0x00007610ff117816 */ /* 0x001fc60000000011 */
[----:B------:R0:W-:Y:S02]  /*12b90*/  STS.U8 [R6+UR9+0x11080], R19 ;  /* 0x0110801306007988 */ /* 0x0001e40008000009 */
[----:B0-----:R-:W-:-:S06]  /*12ba0*/  PRMT R19, RZ, 0x7610, R19 ;  /* 0x00007610ff137816 */ /* 0x001fcc0000000013 */
[----:B------:R0:W4:Y:S02]  /*12bb0*/  @P0 LDG.E.U8 R19, desc[UR20][R20.64] ;  /* 0x0000001414130981 */ /* 0x000124000c1e1100 */
[----:B0-----:R-:W-:Y:S02]  /*12bc0*/  @P0 IMAD.MOV.U32 R20, RZ, RZ, R10 ;  /* 0x000000ffff140224 */ /* 0x001fe400078e000a */
[----:B------:R-:W-:-:S05]  /*12bd0*/  @P0 IMAD.MOV.U32 R21, RZ, RZ, R11 ;  /* 0x000000ffff150224 */ /* 0x000fca00078e000b */
[----:B------:R0:W4:Y:S02]  /*12be0*/  @P0 LDG.E.U8 R17, desc[UR20][R20.64] ;  /* 0x0000001414110981 */ /* 0x000124000c1e1100 */
[----:B0-----:R-:W-:Y:S02]  /*12bf0*/  @P0 IMAD.MOV.U32 R20, RZ, RZ, R7 ;  /* 0x000000ffff140224 */ /* 0x001fe400078e0007 */
[----:B------:R-:W-:Y:S01]  /*12c00*/  @P0 IMAD.MOV.U32 R21, RZ, RZ, R37 ;  /* 0x000000ffff150224 */ /* 0x000fe200078e0025 */
[----:B------:R0:W-:Y:S02]  /*12c10*/  STS.U8 [R6+UR9+0x11480], R18 ;  /* 0x0114801206007988 */ /* 0x0001e40008000009 */
[----:B0-----:R-:W-:Y:S02]  /*12c20*/  PRMT R18, RZ, 0x7610, R18 ;  /* 0x00007610ff127816 */ /* 0x001fe40000000012 */
        /* <DEDUP_REMOVED lines=9> */
[----:B------:R-:W-:-:S05]  /*12cc0*/  @P0 IMAD.MOV.U32 R21, RZ, RZ, R32 ;  /* 0x000000ffff150224 */ /* 0x000fca00078e0020 */
[----:B------:R0:W3:Y:S01]  /*12cd0*/  @P0 LDG.E.U8 R18, desc[UR20][R20.64] ;  /* 0x0000001414120981 */ /* 0x0000e2000c1e1100 */
[----:B------:R-:W1:Y:S01]  /*12ce0*/  S2R R7, SR_TID.X ;  /* 0x0000000000077919 */ /* 0x000e620000002100 */
[----:B0-----:R-:W-:Y:S02]  /*12cf0*/  @P0 IMAD.MOV.U32 R20, RZ, RZ, R27 ;  /* 0x000000ffff140224 */ /* 0x001fe400078e001b */
[----:B------:R-:W-:Y:S01]  /*12d00*/  @P0 IMAD.MOV.U32 R21, RZ, RZ, R29 ;  /* 0x000000ffff150224 */ /* 0x000fe200078e001d */
[----:B-1----:R-:W-:-:S04]  /*12d10*/  LOP3.LUT R7, R7, 0x7f, RZ, 0xc0, !PT ;  /* 0x0000007f07077812 */ /* 0x002fc800078ec0ff */
[----:B------:R-:W-:-:S05]  /*12d20*/  LOP3.LUT R7, R7, 0x20, RZ, 0x3c, !PT ;  /* 0x0000002007077812 */ /* 0x000fca00078e3cff */
[----:B----4-:R0:W-:Y:S02]  /*12d30*/  STS.U8 [R7+UR9+0x10500], R17 ;  /* 0x0105001107007988 */ /* 0x0101e40008000009 */
[----:B0-----:R-:W-:-:S06]  /*12d40*/  PRMT R17, RZ, 0x7610, R17 ;  /* 0x00007610ff117816 */ /* 0x001fcc0000000011 */
        /* <DEDUP_REMOVED lines=14> */
[----:B-1----:R-:W-:-:S06]  /*12e30*/  PRMT R18, RZ, 0x7610, R18 ;  /* 0x00007610ff127816 */ /* 0x002fcc0000000012 */
[----:B------:R0:W3:Y:S01]  /*12e40*/  @P0 LDG.E.U8 R18, desc[UR20][R20.64] ;  /* 0x0000001414120981 */ /* 0x0000e2000c1e1100 */
[----:B------:R-:W1:Y:S01]  /*12e50*/  S2R R8, SR_TID.X ;  /* 0x0000000000087919 */ /* 0x000e620000002100 */
[----:B0-----:R-:W-:Y:S02]  /*12e60*/  @P0 IMAD.MOV.U32 R20, RZ, RZ, R95 ;  /* 0x000000ffff140224 */ /* 0x001fe400078e005f */
[----:B------:R-:W-:Y:S01]  /*12e70*/  @P0 IMAD.MOV.U32 R21, RZ, RZ, R92 ;  /* 0x000000ffff150224 */ /* 0x000fe200078e005c */
[----:B------:R-:W-:Y:S04]  /*12e80*/  STS.U8 [R7+UR9+0x10100], R19 ;  /* 0x0101001307007988 */ /* 0x000fe80008000009 */
[----:B----4-:R0:W-:Y:S01]  /*12e90*/  STS.U8 [R7+UR9+0x11500], R17 ;  /* 0x0115001107007988 */ /* 0x0101e20008000009 */
[----:B-1----:R-:W-:-:S02]  /*12ea0*/  LOP3.LUT R8, R8, 0x7f, RZ, 0xc0, !PT ;  /* 0x0000007f08087812 */ /* 0x002fc400078ec0ff */
[----:B0-----:R-:W-:-:S06]  /*12eb0*/  PRMT R17, RZ, 0x7610, R17 ;  /* 0x00007610ff117816 */ /* 0x001fcc0000000011 */
[----:B------:R0:W4:Y:S01]  /*12ec0*/  @P0 LDG.E.U8 R17, desc[UR20][R20.64] ;  /* 0x0000001414110981 */ /* 0x000122000c1e1100 */
[C---:B------:R-:W-:Y:S02]  /*12ed0*/  LOP3.LUT R9, R8.reuse, 0x40, RZ, 0x3c, !PT ;  /* 0x0000004008097812 */ /* 0x040fe400078e3cff */
[----:B------:R-:W-:Y:S01]  /*12ee0*/  LOP3.LUT R8, R8, 0x30, RZ, 0x3c, !PT ;  /* 0x0000003008087812 */ /* 0x000fe200078e3cff */
        /* <DEDUP_REMOVED lines=14> */
[----:B------:R0:W3:Y:S02]  /*12fd0*/  @P0 LDG.E.U8 R18, desc[UR20][R20.64] ;  /* 0x0000001414120981 */ /* 0x0000e4000c1e1100 */
[----:B0-----:R-:W-:Y:S02]  /*12fe0*/  @P0 IMAD.MOV.U32 R20, RZ, RZ, R105 ;  /* 0x000000ffff140224 */ /* 0x001fe400078e0069 */
[----:B------:R-:W-:Y:S01]  /*12ff0*/  @P0 IMAD.MOV.U32 R21, RZ, RZ, R104 ;  /* 0x000000ffff150224 */ /* 0x000fe200078e0068 */
        /* <DEDUP_REMOVED lines=61> */
[----:B----4-:R0:W-:Y:S01]  /*133d0*/  STS.U8 [R9+UR9+0x11600], R17 ;  /* 0x0116001109007988 */ /* 0x0101e20008000009 */
[----:B-1----:R-:W-:Y:S02]  /*133e0*/  LOP3.LUT R10, R10, 0x7f, RZ, 0xc0, !PT ;  /* 0x0000007f0a0a7812 */ /* 0x002fe400078ec0ff */
        /* <DEDUP_REMOVED lines=60> */
[----:B------:R-:W-:Y:S02]  /*137b0*/  @P0 IMAD.MOV.U32 R21, RZ, RZ, R137 ;  /* 0x000000ffff150224 */ /* 0x000fe400078e0089 */
        /* <DEDUP_REMOVED lines=15> */
[----:B0-----:R-:W-:Y:S01]  /*138b0*/  PRMT R21, RZ, 0x7610, R21 ;  /* 0x00007610ff157816 */ /* 0x001fe20000000015 */
[----:B-1----:R-:W-:Y:S01]  /*138c0*/  @P0 IMAD.MOV.U32 R18, RZ, RZ, R123 ;  /* 0x000000ffff120224 */ /* 0x002fe200078e007b */
[----:B------:R-:W-:-:S04]  /*138d0*/  PRMT R20, RZ, 0x7610, R20 ;  /* 0x00007610ff147816 */ /* 0x000fc80000000014 */
[----:B------:R0:W3:Y:S02]  /*138e0*/  @P0 LDG.E.U8 R21, desc[UR20][R18.64] ;  /* 0x0000001412150981 */ /* 0x0000e4000c1e1100 */
[----:B0-----:R-:W-:Y:S02]  /*138f0*/  @P0 IMAD.MOV.U32 R18, RZ, RZ, R120 ;  /* 0x000000ffff120224 */ /* 0x001fe400078e0078 */
[----:B------:R-:W-:-:S05]  /*13900*/  @P0 IMAD.MOV.U32 R19, RZ, RZ, R119 ;  /* 0x000000ffff130224 */ /* 0x000fca00078e0077 */
[----:B------:R0:W3:Y:S02]  /*13910*/  @P0 LDG.E.U8 R20, desc[UR20][R18.64] ;  /* 0x0000001412140981 */ /* 0x0000e4000c1e1100 */
[----:B0-----:R-:W-:Y:S02]  /*13920*/  PRMT R19, RZ, 0x7610, R19 ;  /* 0x00007610ff137816 */ /* 0x001fe40000000013 */
[----:B------:R-:W-:Y:S01]  /*13930*/  PRMT R18, RZ, 0x7610, R18 ;  /* 0x00007610ff127816 */ /* 0x000fe20000000012 */
[----:B----4-:R0:W-:Y:S02]  /*13940*/  STS.U8 [R11+UR9+0x11700], R17 ;  /* 0x011700110b007988 */ /* 0x0101e40008000009 */
[----:B0-----:R-:W-:Y:S02]  /*13950*/  @P0 IMAD.MOV.U32 R17, RZ, RZ, R121 ;  /* 0x000000ffff110224 */ /* 0x001fe400078e0079 */
[----:B------:R-:W-:Y:S01]  /*13960*/  @P0 IMAD.MOV.U32 R23, RZ, RZ, R88 ;  /* 0x000000ffff170224 */ /* 0x000fe200078e0058 */
[----:B--2---:R0:W-:Y:S02]  /*13970*/  STS.U8 [R11+UR9+0x11b00], R16 ;  /* 0x011b00100b007988 */ /* 0x0041e40008000009 */
[----:B0-----:R-:W-:-:S05]  /*13980*/  @P0 IMAD.MOV.U32 R16, RZ, RZ, R122 ;  /* 0x000000ffff100224 */ /* 0x001fca00078e007a */
[----:B------:R0:W2:Y:S02]  /*13990*/  @P0 LDG.E.U8 R19, desc[UR20][R16.64] ;  /* 0x0000001410130981 */ /* 0x0000a4000c1e1100 */
[----:B0-----:R-:W-:Y:S02]  /*139a0*/  @P0 IMAD.MOV.U32 R16, RZ, RZ, R98 ;  /* 0x000000ffff100224 */ /* 0x001fe400078e0062 */
[----:B------:R-:W-:Y:S01]  /*139b0*/  @P0 IMAD.MOV.U32 R17, RZ, RZ, R97 ;  /* 0x000000ffff110224 */ /* 0x000fe200078e0061 */
[----:B---3--:R-:W-:Y:S04]  /*139c0*/  STS.U8 [R11+UR9+0x11f00], R13 ;  /* 0x011f000d0b007988 */ /* 0x008fe80008000009 */
[----:B------:R0:W3:Y:S04]  /*139d0*/  @P0 LDG.E.U8 R18, desc[UR20][R16.64] ;  /* 0x0000001410120981 */ /* 0x0000e8000c1e1100 */
[----:B------:R1:W-:Y:S01]  /*139e0*/  STS.U8 [R12+UR9+0x11f80], R22 ;  /* 0x011f80160c007988 */ /* 0x0003e20008000009 */
[----:B0-----:R-:W-:Y:S01]  /*139f0*/  PRMT R17, RZ, 0x7610, R17 ;  /* 0x00007610ff117816 */ /* 0x001fe20000000011 */
[----:B-1----:R-:W-:-:S02]  /*13a00*/  @P0 IMAD.MOV.U32 R22, RZ, RZ, R155 ;  /* 0x000000ffff160224 */ /* 0x002fc400078e009b */
[----:B------:R0:W-:Y:S01]  /*13a10*/  STS.U8 [R12+UR9+0x10380], R21 ;  /* 0x010380150c007988 */ /* 0x0001e20008000009 */
[----:B------:R-:W-:Y:S02]  /*13a20*/  PRMT R16, RZ, 0x7610, R16 ;  /* 0x00007610ff107816 */ /* 0x000fe40000000010 */
[----:B------:R-:W-:Y:S01]  /*13a30*/  PRMT R13, RZ, 0x7610, R13 ;  /* 0x00007610ff0d7816 */ /* 0x000fe2000000000d */
[----:B------:R1:W4:Y:S01]  /*13a40*/  @P0 LDG.E.U8 R17, desc[UR20][R22.64] ;  /* 0x0000001416110981 */ /* 0x000322000c1e1100 */
[----:B0-----:R-:W-:-:S03]  /*13a50*/  @P0 IMAD.MOV.U32 R21, RZ, RZ, R163 ;  /* 0x000000ffff150224 */ /* 0x001fc600078e00a3 */
[----:B------:R0:W-:Y:S01]  /*13a60*/  STS.U8 [R12+UR9+0x10780], R20 ;  /* 0x010780140c007988 */ /* 0x0001e20008000009 */
[----:B-1----:R-:W-:Y:S02]  /*13a70*/  @P0 IMAD.MOV.U32 R22, RZ, RZ, R164 ;  /* 0x000000ffff160224 */ /* 0x002fe400078e00a4 */
[----:B------:R-:W-:-:S05]  /*13a80*/  @P0 IMAD.MOV.U32 R23, RZ, RZ, R165 ;  /* 0x000000ffff170224 */ /* 0x000fca00078e00a5 */
[----:B------:R-:W4:Y:S01]  /*13a90*/  @P0 LDG.E.U8 R16, desc[UR20][R22.64] ;  /* 0x0000001416100981 */ /* 0x000f22000c1e1100 */
[----:B0-----:R-:W-:-:S05]  /*13aa0*/  @P0 IMAD.MOV.U32 R20, RZ, RZ, R162 ;  /* 0x000000ffff140224 */ /* 0x001fca00078e00a2 */
[----:B------:R-:W4:Y:S01]  /*13ab0*/  @P0 LDG.E.U8 R13, desc[UR20][R20.64] ;  /* 0x00000014140d0981 */ /* 0x000f22000c1e1100 */
[----:B------:R-:W-:-:S04]  /*13ac0*/  ISETP.NE.U32.AND P0, PT, RZ, UR7, PT ;  /* 0x00000007ff007c0c */ /* 0x000fc8000bf05070 */
[C---:B------:R-:W-:Y:S02]  /*13ad0*/  ISETP.LT.OR P1, PT, R161.reuse, 0x80, P0 ;  /* 0x00000080a100780c */ /* 0x040fe40000721670 */
[----:B------:R-:W-:Y:S01]  /*13ae0*/  ISETP.GE.AND P2, PT, R161, 0x100, PT ;  /* 0x00000100a100780c */ /* 0x000fe20003f46270 */
[----:B--2---:R0:W-:Y:S04]  /*13af0*/  STS.U8 [R12+UR9+0x10b80], R19 ;  /* 0x010b80130c007988 */ /* 0x0041e80008000009 */
[----:B---3--:R0:W-:Y:S04]  /*13b00*/  STS.U8 [R12+UR9+0x10f80], R18 ;  /* 0x010f80120c007988 */ /* 0x0081e80008000009 */
[----:B----4-:R0:W-:Y:S04]  /*13b10*/  STS.U8 [R12+UR9+0x11380], R17 ;  /* 0x011380110c007988 */ /* 0x0101e80008000009 */
[----:B------:R0:W-:Y:S04]  /*13b20*/  STS.U8 [R12+UR9+0x11780], R16 ;  /* 0x011780100c007988 */ /* 0x0001e80008000009 */
[----:B------:R0:W-:Y:S01]  /*13b30*/  STS.U8 [R12+UR9+0x11b80], R13 ;  /* 0x011b800d0c007988 */ /* 0x0001e20008000009 */
[----:B------:R1:W-:Y:S06]  /*13b40*/  MEMBAR.ALL.CTA ;  /* 0x0000000000007992 */ /* 0x0003ec0000008000 */
[----:B-1----:R-:W1:Y:S02]  /*13b50*/  FENCE.VIEW.ASYNC.S ;  /* 0x00000000000073c6 */ /* 0x002e640000000000 */
[----:B-1----:R-:W-:Y:S06]  /*13b60*/  BAR.SYNC.DEFER_BLOCKING 0x0 ;  /* 0x0000000000007b1d */ /* 0x002fec0000010000 */
[----:B------:R-:W-:Y:S05]  /*13b70*/  @P1 BRA `(.L_x_6) ;  /* 0x0000000000d81947 */ /* 0x000fea0003800000 */
[----:B------:R-:W-:Y:S02]  /*13b80*/  USHF.R.U32.HI UR14, URZ, 0x4, UR9 ;  /* 0x00000004ff0e7899 */ /* 0x000fe40008011609 */
[----:B------:R-:W-:Y:S02]  /*13b90*/  UIADD3 UR5, UPT, UPT, UR9, 0x10000, URZ ;  /* 0x0001000009057890 */ /* 0x000fe4000fffe0ff */
[----:B------:R-:W-:Y:S02]  /*13ba0*/  USGXT.U32 UR14, UR14, 0xe ;  /* 0x0000000e0e0e789a */ /* 0x000fe40008000000 */
[----:B------:R-:W-:Y:S02]  /*13bb0*/  USHF.R.U32.HI UR5, URZ, 0x4, UR5 ;  /* 0x00000004ff057899 */ /* 0x000fe40008011605 */
[----:B------:R-:W-:Y:S02]  /*13bc0*/  UIADD3 UR32, UP1, UPT, UR14, 0x100, URZ ;  /* 0x000001000e207890 */ /* 0x000fe4000ff3e0ff */
[----:B------:R-:W-:Y:S01]  /*13bd0*/  USGXT.U32 UR12, UR5, 0xe ;  /* 0x0000000e050c789a */ /* 0x000fe20008000000 */
[----:B------:R-:W-:Y:S01]  /*13be0*/  UMOV UR4, URZ ;  /* 0x000000ff00047c82 */ /* 0x000fe20008000000 */
[----:B------:R-:W-:Y:S01]  /*13bf0*/  UMOV UR6, URZ ;  /* 0x000000ff00067c82 */ /* 0x000fe20008000000 */
[----:B------:R-:W-:-:S02]  /*13c00*/  UIADD3.X UR33, UPT, UPT, UR4, 0x40004040, URZ, UP1, !UPT ;  /* 0x4000404004217890 */ /* 0x000fc40008ffe4ff */
[----:B------:R-:W-:Y:S01]  /*13c10*/  UIADD3 UR34, UP1, UPT, UR12, 0x2, URZ ;  /* 0x000000020c227890 */ /* 0x000fe2000ff3e0ff */
[----:B------:R-:W-:Y:S01]  /*13c20*/  UMOV UR4, UR11 ;  /* 0x0000000b00047c82 */ /* 0x000fe20008000000 */
[----:B------:R-:W-:Y:S02]  /*13c30*/  UMOV UR5, URZ ;  /* 0x000000ff00057c82 */ /* 0x000fe40008000000 */
[----:B------:R-:W-:Y:S01]  /*13c40*/  UIADD3.X UR35, UPT, UPT, UR6, 0x40004040, URZ, UP1, !UPT ;  /* 0x4000404006237890 */ /* 0x000fe20008ffe4ff */
[----:B------:R-:W-:Y:S01]  /*13c50*/  UMOV UR25, UR4 ;  /* 0x0000000400197c82 */ /* 0x000fe20008000000 */
[----:B------:R-:W-:Y:S02]  /*13c60*/  UIADD3.64 UR4, UPT, UPT, UR32, 0x100, URZ ;  /* 0x0000010020047897 */ /* 0x000fe4000fffe0ff */
[----:B------:R-:W-:Y:S02]  /*13c70*/  UIADD3.64 UR6, UPT, UPT, UR34, 0x2, URZ ;  /* 0x0000000222067897 */ /* 0x000fe4000fffe0ff */
[----:B------:R-:W-:-:S02]  /*13c80*/  UIADD3.64 UR16, UPT, UPT, UR32, 0x200, URZ ;  /* 0x0000020020107897 */ /* 0x000fc4000fffe0ff */
[----:B------:R-:W-:Y:S02]  /*13c90*/  UIADD3.64 UR18, UPT, UPT, UR34, 0x4, URZ ;  /* 0x0000000422127897 */ /* 0x000fe4000fffe0ff */
[----:B------:R-:W-:Y:S02]  /*13ca0*/  UIADD3 UR24, UPT, UPT, UR8, 0x40, URZ ;  /* 0x0000004008187890 */ /* 0x000fe4000fffe0ff */
[----:B------:R-:W-:Y:S02]  /*13cb0*/  UIADD3.64 UR22, UPT, UPT, UR32, 0x300, URZ ;  /* 0x0000030020167897 */ /* 0x000fe4000fffe0ff */
[----:B------:R-:W-:Y:S02]  /*13cc0*/  UIADD3 UR46, UPT, UPT, UR8, 0x40, URZ ;  /* 0x00000040082e7890 */ /* 0x000fe4000fffe0ff */
[----:B------:R-:W-:Y:S02]  /*13cd0*/  UIADD3.64 UR26, UPT, UPT, UR32, 0x400, URZ ;  /* 0x00000400201a7897 */ /* 0x000fe4000fffe0ff */
[----:B------:R-:W-:-:S02]  /*13ce0*/  UIADD3 UR47, UPT, UPT, UR8, 0x40, URZ ;  /* 0x00000040082f7890 */ /* 0x000fc4000fffe0ff */
[----:B------:R-:W-:Y:S01]  /*13cf0*/  UIADD3.64 UR28, UPT, UPT, UR32, 0x500, URZ ;  /* 0x00000500201c7897 */ /* 0x000fe2000fffe0ff */
[----:B------:R-:W-:Y:S01]  /*13d00*/  UMOV UR36, 0x0 ;  /* 0x0000000000247882 */ /* 0x000fe20000000000 */
[----:B------:R-:W-:Y:S01]  /*13d10*/  UMOV UR37, 0x8108010 ;  /* 0x0810801000257882 */ /* 0x000fe20000000000 */
[----:B------:R-:W-:Y:S01]  /*13d20*/  UIADD3 UR52, UPT, UPT, UR8, 0x40, URZ ;  /* 0x0000004008347890 */ /* 0x000fe2000fffe0ff */
[----:B------:R-:W-:Y:S01]  /*13d30*/  UMOV UR15, 0x40004040 ;  /* 0x40004040000f7882 */ /* 0x000fe20000000000 */
[----:B------:R-:W-:Y:S01]  /*13d40*/  UIADD3.64 UR30, UPT, UPT, UR32, 0x600, URZ ;  /* 0x00000600201e7897 */ /* 0x000fe2000fffe0ff */
[----:B------:R-:W-:Y:S01]  /*13d50*/  UMOV UR13, 0x40004040 ;  /* 0x40004040000d7882 */ /* 0x000fe20000000000 */
[----:B------:R-:W-:Y:S01]  /*13d60*/  UMOV UR38, 0x0 ;  /* 0x0000000000267882 */ /* 0x000fe20000000000 */
[----:B------:R-:W-:Y:S01]  /*13d70*/  UMOV UR39, 0x8108010 ;  /* 0x0810801000277882 */ /* 0x000fe20000000000 */
[----:B------:R-:W-:Y:S01]  /*13d80*/  UMOV UR40, 0x0 ;  /* 0x0000000000287882 */ /* 0x000fe20000000000 */
[----:B------:R-:W-:Y:S01]  /*13d90*/  UMOV UR41, 0x8108010 ;  /* 0x0810801000297882 */ /* 0x000fe20000000000 */
[----:B------:R1:W-:Y:S01]  /*13da0*/  UTCQMMA gdesc[UR14], gdesc[UR12], tmem[UR8], tmem[UR36], idesc[UR37], !UPT ;  /* 0x00ff240c0e0075ea */ /* 0x0003e2000f800308 */
[----:B------:R-:W-:Y:S01]  /*13db0*/  UMOV UR42, 0x0 ;  /* 0x00000000002a7882 */ /* 0x000fe20000000000 */
[----:B------:R-:W-:Y:S01]  /*13dc0*/  UMOV UR43, 0x8108010 ;  /* 0x08108010002b7882 */ /* 0x000fe20000000000 */
[----:B------:R1:W-:Y:S01]  /*13dd0*/  UTCQMMA gdesc[UR32], gdesc[UR34], tmem[UR8], tmem[UR38], idesc[UR39], UPT ;  /* 0x00ff2622200075ea */ /* 0x0003e2000b800308 */
        /* <DEDUP_REMOVED lines=8> */
[----:B------:R1:W-:Y:S01]  /*13e60*/  UTCQMMA gdesc[UR22], gdesc[UR12], tmem[UR24], tmem[UR44], idesc[UR45], !UPT ;  /* 0x00ff2c0c160075ea */ /* 0x0003e2000f800318 */
[----:B------:R-:W-:Y:S01]  /*13e70*/  UMOV UR54, 0x0 ;  /* 0x0000000000367882 */ /* 0x000fe20000000000 */
[----:B------:R-:W-:Y:S01]  /*13e80*/  UMOV UR55, 0x8108010 ;  /* 0x0810801000377882 */ /* 0x000fe20000000000 */
[----:B------:R1:W-:Y:S01]  /*13e90*/  UTCQMMA gdesc[UR26], gdesc[UR34], tmem[UR46], tmem[UR48], idesc[UR49], UPT ;  /* 0x00ff30221a0075ea */ /* 0x0003e2000b80032e */
[----:B------:R1:W-:Y:S01]  /*13ea0*/  UTCQMMA gdesc[UR28], gdesc[UR6], tmem[UR47], tmem[UR50], idesc[UR51], UPT ;  /* 0x00ff32061c0075ea */ /* 0x0003e2000b80032f */
[----:B------:R1:W-:Y:S01]  /*13eb0*/  UTCQMMA gdesc[UR30], gdesc[UR18], tmem[UR52], tmem[UR54], idesc[UR55], UPT ;  /* 0x00ff36121e0075ea */ /* 0x0003e2000b800334 */
[----:B------:R1:W-:Y:S01]  /*13ec0*/  UTCBAR [UR25], URZ ;  /* 0x000000ff190073e9 */ /* 0x0003e200080000ff */
[----:B------:R-:W-:Y:S01]  /*13ed0*/  NOP ;  /* 0x0000000000007918 */ /* 0x000fe20000000000 */
.L_x_6:
[----:B-1----:R-:W-:Y:S01]  /*13ee0*/  UMOV UR4, URZ ;  /* 0x000000ff00047c82 */ /* 0x002fe20008000000 */
[----:B------:R-:W-:Y:S05]  /*13ef0*/  @!P2 BRA `(.L_x_7) ;  /* 0x000001200090a947 */ /* 0x000fea0003800000 */
[----:B0-----:R-:W-:Y:S01]  /*13f00*/  SHF.R.S32.HI R13, RZ, 0x1f, R161 ;  /* 0x0000001fff0d7819 */ /* 0x001fe200000114a1 */
[----:B------:R-:W-:Y:S01]  /*13f10*/  UIADD3 UR4, UPT, UPT, UR9, 0x8000, URZ ;  /* 0x0000800009047890 */ /* 0x000fe2000fffe0ff */
[----:B------:R-:W-:Y:S01]  /*13f20*/  IMAD.MOV.U32 R17, RZ, RZ, RZ ;  /* 0x000000ffff117224 */ /* 0x000fe200078e00ff */
[----:B------:R-:W-:Y:S01]  /*13f30*/  UIADD3 UR5, UPT, UPT, UR9, 0x12000, URZ ;  /* 0x0001200009057890 */ /* 0x000fe2000fffe0ff */
[----:B------:R-:W-:Y:S01]  /*13f40*/  LEA.HI R13, R13, R161, RZ, 0x7 ;  /* 0x000000a10d0d7211 */ /* 0x000fe200078f38ff */
[----:B------:R-:W-:Y:S02]  /*13f50*/  USHF.R.U32.HI UR4, URZ, 0x4, UR4 ;  /* 0x00000004ff047899 */ /* 0x000fe40008011604 */
[----:B------:R-:W-:Y:S01]  /*13f60*/  USHF.R.U32.HI UR5, URZ, 0x4, UR5 ;  /* 0x00000004ff057899 */ /* 0x000fe20008011605 */
[----:B------:R-:W-:Y:S01]  /*13f70*/  SHF.R.S32.HI R16, RZ, 0x7, R13 ;  /* 0x00000007ff107819 */ /* 0x000fe2000001140d */
[----:B-----5:R-:W-:Y:S01]  /*13f80*/  IMAD.SHL.U32 R13, R14, 0x80, RZ ;  /* 0x000000800e0d7824 */ /* 0x020fe200078e00ff */
[----:B------:R-:W-:Y:S01]  /*13f90*/  USGXT.U32 UR14, UR4, 0xe ;  /* 0x0000000e040e789a */ /* 0x000fe20008000000 */
[----:B------:R-:W-:Y:S01]  /*13fa0*/  IMAD.SHL.U32 R14, R15, 0x80, RZ ;  /* 0x000000800f0e7824 */ /* 0x000fe200078e00ff */
[----:B------:R-:W-:Y:S01]  /*13fb0*/  VIMNMX R16, PT, PT, R16, 0x2, !PT ;  /* 0x0000000210107848 */ /* 0x000fe20007fe0100 */
[----:B------:R-:W-:-:S02]  /*13fc0*/  USGXT.U32 UR12, UR5, 0xe ;  /* 0x0000000e050c789a */ /* 0x000fc40008000000 */
[----:B------:R-:W-:Y:S02]  /*13fd0*/  UIADD3 UR22, UP1, UPT, UR14, 0x100, URZ ;  /* 0x000001000e167890 */ /* 0x000fe4000ff3e0ff */
[----:B------:R-:W-:Y:S01]  /*13fe0*/  VIADD R15, R16, 0xfffffffe ;  /* 0xfffffffe100f7836 */ /* 0x000fe20000000000 */
[----:B------:R-:W-:Y:S01]  /*13ff0*/  UIADD3 UR24, UP2, UPT, UR12, 0x2, URZ ;  /* 0x000000020c187890 */ /* 0x000fe2000ff5e0ff */
[----:B------:R-:W-:Y:S01]  /*14000*/  SHF.R.S32.HI R16, RZ, 0x1f, R14 ;  /* 0x0000001fff107819 */ /* 0x000fe2000001140e */
[----:B------:R-:W-:Y:S01]  /*14010*/  UMOV UR4, URZ ;  /* 0x000000ff00047c82 */ /* 0x000fe20008000000 */
[----:B------:R-:W-:Y:S01]  /*14020*/  UMOV UR5, URZ ;  /* 0x000000ff00057c82 */ /* 0x000fe20008000000 */
[----:B------:R0:W-:Y:S01]  /*14030*/  STL [R1+0xb6c], R15 ;  /* 0x000b6c0f01007387 */ /* 0x0001e20000100800 */
[----:B------:R-:W-:Y:S02]  /*14040*/  UIADD3.X UR23, UPT, UPT, UR4, 0x40004040, URZ, UP1, !UPT ;  /* 0x4000404004177890 */ /* 0x000fe40008ffe4ff */
[----:B------:R-:W-:Y:S01]  /*14050*/  UIADD3.X UR25, UPT, UPT, UR5, 0x40004040, URZ, UP2, !UPT ;  /* 0x4000404005197890 */ /* 0x000fe200097fe4ff */
[----:B------:R1:W-:Y:S01]  /*14060*/  STL [R1+0xb54], RZ ;  /* 0x000b54ff01007387 */ /* 0x0003e20000100800 */
[----:B------:R-:W-:Y:S01]  /*14070*/  UMOV UR18, 0x1 ;  /* 0x0000000100127882 */ /* 0x000fe20000000000 */
[----:B------:R-:W-:-:S02]  /*14080*/  UIADD3.64 UR26, UPT, UPT, UR22, 0x100, URZ ;  /* 0x00000100161a7897 */ /* 0x000fc4000fffe0ff */
[----:B------:R-:W-:Y:S01]  /*14090*/  UIADD3.64 UR28, UPT, UPT, UR24, 0x2, URZ ;  /* 0x00000002181c7897 */ /* 0x000fe2000fffe0ff */
[----:B0-----:R-:W-:Y:S01]  /*140a0*/  SHF.R.S32.HI R15, RZ, 0x1f, R13 ;  /* 0x0000001fff0f7819 */ /* 0x001fe2000001140d */
[----:B------:R-:W-:Y:S02]  /*140b0*/  UIADD3.64 UR30, UPT, UPT, UR22, 0x200, URZ ;  /* 0x00000200161e7897 */ /* 0x000fe4000fffe0ff */
[----:B------:R-:W-:Y:S02]  /*140c0*/  UIADD3.64 UR32, UPT, UPT, UR24, 0x4, URZ ;  /* 0x0000000418207897 */ /* 0x000fe4000fffe0ff */
[----:B------:R-:W-:Y:S02]  /*140d0*/  UIADD3.64 UR34, UPT, UPT, UR22, 0x300, URZ ;  /* 0x0000030016227897 */ /* 0x000fe4000fffe0ff */
[----:B------:R-:W-:Y:S02]  /*140e0*/  UIADD3.64 UR36, UPT, UPT, UR22, 0x400, URZ ;  /* 0x0000040016247897 */ /* 0x000fe4000fffe0ff */
[----:B------:R-:W-:-:S02]  /*140f0*/  UIADD3.64 UR38, UPT, UPT, UR22, 0x500, URZ ;  /* 0x0000050016267897 */ /* 0x000fc4000fffe0ff */
[----:B------:R-:W-:Y:S01]  /*14100*/  UIADD3.64 UR40, UPT, UPT, UR22, 0x600, URZ ;  /* 0x0000060016287897 */ /* 0x000fe2000fffe0ff */
[----:B-1----:R-:W-:-:S11]  /*14110*/  UMOV UR13, 0x40004040 ;  /* 0x40004040000d7882 */ /* 0x002fd60000000000 */
.L_x_10:
[----:B------:R-:W2:Y:S04]  /*14120*/  LDL.LU R36, [R1+0x3bc] ;  /* 0x0003bc0001247983 */ /* 0x000ea80000300800 */
[----:B------:R-:W3:Y:S04]  /*14130*/  LDL.LU R30, [R1+0x630] ;  /* 0x00063000011e7983 */ /* 0x000ee80000300800 */
[----:B------:R-:W4:Y:S04]  /*14140*/  LDL.LU R35, [R1+0x62c] ;  /* 0x00062c0001237983 */ /* 0x000f280000300800 */
[----:B-----5:R-:W5:Y:S04]  /*14150*/  LDL.LU R34, [R1+0x628] ;  /* 0x0006280001227983 */ /* 0x020f680000300800 */
[----:B------:R-:W5:Y:S04]  /*14160*/  LDL.LU R33, [R1+0x624] ;  /* 0x0006240001217983 */ /* 0x000f680000300800 */
        /* <DEDUP_REMOVED lines=12> */
[----:B-1----:R-:W5:Y:S04]  /*14230*/  LDL.LU R16, [R1+0x618] ;  /* 0x0006180001107983 */ /* 0x002f680000300800 */
[----:B------:R-:W5:Y:S01]  /*14240*/  LDL.LU R22, [R1+0x5f4] ;  /* 0x0005f40001167983 */ /* 0x000f620000300800 */
[----:B------:R-:W-:Y:S01]  /*14250*/  IMAD.U32 R17, R17, -0x80000000, RZ ;  /* 0x8000000011117824 */ /* 0x000fe200078e00ff */
[----:B--2---:R-:W-:-:S02]  /*14260*/  IADD3 R36, P2, PT, R14, R36, RZ ;  /* 0x000000240e247210 */ /* 0x004fc40007f5e0ff */
[C---:B---3--:R-:W-:Y:S02]  /*14270*/  IADD3 R30, P3, PT, R14.reuse, R30, RZ ;  /* 0x0000001e0e1e7210 */ /* 0x048fe40007f7e0ff */
[----:B----4-:R-:W-:-:S03]  /*14280*/  IADD3 R35, P4, PT, R14, R35, RZ ;  /* 0x000000230e237210 */ /* 0x010fc60007f9e0ff */
[----:B------:R0:W-:Y:S01]  /*14290*/  STL [R1+0x630], R30 ;  /* 0x0006301e01007387 */ /* 0x0001e20000100800 */
[----:B-----5:R-:W-:-:S03]  /*142a0*/  IADD3 R34, P6, PT, R14, R34, RZ ;  /* 0x000000220e227210 */ /* 0x020fc60007fde0ff */
[----:B------:R-:W-:Y:S01]  /*142b0*/  STL [R1+0x3bc], R36 ;  /* 0x0003bc2401007387 */ /* 0x000fe20000100800 */
[----:B------:R-:W-:-:S03]  /*142c0*/  IADD3 R33, P1, PT, R14, R33, RZ ;  /* 0x000000210e217210 */ /* 0x000fc60007f3e0ff */
[----:B------:R-:W-:Y:S01]  /*142d0*/  STL [R1+0x62c], R35 ;  /* 0x00062c2301007387 */ /* 0x000fe20000100800 */
[----:B0-----:R-:W-:-:S03]  /*142e0*/  SHF.R.S32.HI R30, RZ, 0x1f, R14 ;  /* 0x0000001fff1e7819 */ /* 0x001fc6000001140e */
[----:B------:R-:W-:Y:S02]  /*142f0*/  STL [R1+0x628], R34 ;  /* 0x0006282201007387 */ /* 0x000fe40000100800 */
[----:B------:R-:W-:Y:S01]  /*14300*/  IMAD.X R32, R30, 0x1, R32, P2 ;  /* 0x000000011e207824 */ /* 0x000fe200010e0620 */
[----:B------:R-:W-:Y:S01]  /*14310*/  IADD3 R31, P2, PT, R14, R31, RZ ;  /* 0x0000001f0e1f7210 */ /* 0x000fe20007f5e0ff */
[----:B------:R-:W-:Y:S01]  /*14320*/  STL [R1+0x624], R33 ;  /* 0x0006242101007387 */ /* 0x000fe20000100800 */
[----:B------:R-:W-:-:S03]  /*14330*/  IMAD.X R29, R30, 0x1, R29, P3 ;  /* 0x000000011e1d7824 */ /* 0x000fc600018e061d */
[----:B------:R-:W-:Y:S01]  /*14340*/  STL [R1+0x39c], R32 ;  /* 0x00039c2001007387 */ /* 0x000fe20000100800 */
[----:B------:R-:W-:-:S03]  /*14350*/  IADD3 R28, P3, PT, R14, R28, RZ ;  /* 0x0000001c0e1c7210 */ /* 0x000fc60007f7e0ff */
[----:B------:R-:W-:Y:S01]  /*14360*/  STL [R1+0x620], R31 ;  /* 0x0006201f01007387 */ /* 0x000fe20000100800 */
[----:B------:R-:W-:-:S03]  /*14370*/  IMAD.X R27, R30, 0x1, R27, P4 ;  /* 0x000000011e1b7824 */ /* 0x000fc600020e061b */
[----:B------:R-:W-:Y:S01]  /*14380*/  STL [R1+0x3b8], R29 ;  /* 0x0003b81d01007387 */ /* 0x000fe20000100800 */
[----:B------:R-:W-:-:S03]  /*14390*/  IADD3 R26, P4, PT, R14, R26, RZ ;  /* 0x0000001a0e1a7210 */ /* 0x000fc60007f9e0ff */
[----:B------:R-:W-:Y:S01]  /*143a0*/  STL [R1+0x61c], R28 ;  /* 0x00061c1c01007387 */ /* 0x000fe20000100800 */
[----:B------:R-:W-:-:S05]  /*143b0*/  IMAD.X R21, R30, 0x1, R21, P6 ;  /* 0x000000011e157824 */ /* 0x000fca00030e0615 */
[----:B------:R0:W-:Y:S01]  /*143c0*/  STL [R1+0x3b0], R21 ;  /* 0x0003b01501007387 */ /* 0x0001e20000100800 */
[----:B------:R-:W-:-:S03]  /*143d0*/  IMAD.X R20, R30, 0x1, R20, P1 ;  /* 0x000000011e147824 */ /* 0x000fc600008e0614 */
[----:B------:R-:W-:Y:S01]  /*143e0*/  STL [R1+0x3b4], R27 ;  /* 0x0003b41b01007387 */ /* 0x000fe20000100800 */
[----:B------:R-:W-:-:S03]  /*143f0*/  IADD3 R25, P6, PT, R14, R25, RZ ;  /* 0x000000190e197210 */ /* 0x000fc60007fde0ff */
[----:B0-----:R-:W2:Y:S01]  /*14400*/  LDL.LU R21, [R1+0x610] ;  /* 0x0006100001157983 */ /* 0x001ea20000300800 */
[----:B------:R-:W-:-:S03]  /*14410*/  IMAD.X R19, R30, 0x1, R19, P2 ;  /* 0x000000011e137824 */ /* 0x000fc600010e0613 */
[----:B------:R-:W-:Y:S04]  /*14420*/  STL [R1+0x614], R26 ;  /* 0x0006141a01007387 */ /* 0x000fe80000100800 */
[----:B------:R0:W-:Y:S04]  /*14430*/  STL [R1+0x3a0], R20 ;  /* 0x0003a01401007387 */ /* 0x0001e80000100800 */
[----:B0-----:R-:W3:Y:S01]  /*14440*/  LDL.LU R20, [R1+0x5ec] ;  /* 0x0005ec0001147983 */ /* 0x001ee20000300800 */
[----:B------:R-:W-:-:S03]  /*14450*/  IADD3 R24, P1, PT, R14, R24, RZ ;  /* 0x000000180e187210 */ /* 0x000fc60007f3e0ff */
[----:B------:R-:W-:Y:S04]  /*14460*/  STL [R1+0x60c], R25 ;  /* 0x00060c1901007387 */ /* 0x000fe80000100800 */
[----:B------:R0:W-:Y:S04]  /*14470*/  STL [R1+0x398], R19 ;  /* 0x0003981301007387 */ /* 0x0001e80000100800 */
[----:B0-----:R-:W4:Y:S01]  /*14480*/  LDL.LU R19, [R1+0x608] ;  /* 0x0006080001137983 */ /* 0x001f220000300800 */
[----:B------:R-:W-:Y:S01]  /*14490*/  IMAD.X R16, R30, 0x1, R16, P3 ;  /* 0x000000011e107824 */ /* 0x000fe200018e0610 */
[----:B------:R-:W-:-:S02]  /*144a0*/  IADD3 R23, P2, PT, R14, R23, RZ ;  /* 0x000000170e177210 */ /* 0x000fc40007f5e0ff */
[----:B------:R-:W-:Y:S01]  /*144b0*/  STL [R1+0x604], R24 ;  /* 0x0006041801007387 */ /* 0x000fe20000100800 */
[----:B------:R-:W-:-:S03]  /*144c0*/  IADD3 R22, P3, PT, R14, R22, RZ ;  /* 0x000000160e167210 */ /* 0x000fc60007f7e0ff */
[----:B------:R0:W-:Y:S04]  /*144d0*/  STL [R1+0x618], R16 ;  /* 0x0006181001007387 */ /* 0x0001e80000100800 */
[----:B0-----:R-:W5:Y:S04]  /*144e0*/  LDL.LU R16, [R1+0x5e4] ;  /* 0x0005e40001107983 */ /* 0x001f680000300800 */
[----:B------:R-:W-:Y:S04]  /*144f0*/  STL [R1+0x5fc], R23 ;  /* 0x0005fc1701007387 */ /* 0x000fe80000100800 */
[----:B------:R-:W5:Y:S04]  /*14500*/  LDL.LU R45, [R1+0x600] ;  /* 0x00060000012d7983 */ /* 0x000f680000300800 */
[----:B------:R-:W5:Y:S04]  /*14510*/  LDL.LU R44, [R1+0x5dc] ;  /* 0x0005dc00012c7983 */ /* 0x000f680000300800 */
[----:B------:R-:W5:Y:S04]  /*14520*/  LDL.LU R43, [R1+0x5f8] ;  /* 0x0005f800012b7983 */ /* 0x000f680000300800 */
[----:B------:R0:W-:Y:S04]  /*14530*/  STL [R1+0x5f4], R22 ;  /* 0x0005f41601007387 */ /* 0x0001e80000100800 */
        /* <DEDUP_REMOVED lines=16> */
[----:B0-----:R-:W5:Y:S04]  /*14640*/  LDL.LU R22, [R1+0x594] ;  /* 0x0005940001167983 */ /* 0x001f680000300800 */
[----:B------:R-:W5:Y:S01]  /*14650*/  LDL.LU R25, [R1+0x5b0] ;  /* 0x0005b00001197983 */ /* 0x000f620000300800 */
[----:B--2---:R-:W-:-:S05]  /*14660*/  IMAD.X R21, R30, 0x1, R21, P4 ;  /* 0x000000011e157824 */ /* 0x004fca00020e0615 */
[----:B------:R0:W-:Y:S04]  /*14670*/  STL [R1+0x610], R21 ;  /* 0x0006101501007387 */ /* 0x0001e80000100800 */
[----:B0-----:R-:W2:Y:S01]  /*14680*/  LDL.LU R21, [R1+0x58c] ;  /* 0x00058c0001157983 */ /* 0x001ea20000300800 */
[----:B---3--:R-:W-:-:S03]  /*14690*/  IADD3 R20, P4, PT, R14, R20, RZ ;  /* 0x000000140e147210 */ /* 0x008fc60007f9e0ff */
[----:B------:R-:W3:Y:S04]  /*146a0*/  LDL.LU R24, [R1+0x5a8] ;  /* 0x0005a80001187983 */ /* 0x000ee80000300800 */
[----:B------:R0:W-:Y:S04]  /*146b0*/  STL [R1+0x5ec], R20 ;  /* 0x0005ec1401007387 */ /* 0x0001e80000100800 */
[----:B0-----:R-:W3:Y:S01]  /*146c0*/  LDL.LU R20, [R1+0x584] ;  /* 0x0005840001147983 */ /* 0x001ee20000300800 */
[----:B----4-:R-:W-:-:S03]  /*146d0*/  IMAD.X R19, R30, 0x1, R19, P6 ;  /* 0x000000011e137824 */ /* 0x010fc600030e0613 */
[----:B------:R-:W4:Y:S04]  /*146e0*/  LDL.LU R23, [R1+0x5a0] ;  /* 0x0005a00001177983 */ /* 0x000f280000300800 */
[----:B------:R0:W-:Y:S04]  /*146f0*/  STL [R1+0x608], R19 ;  /* 0x0006081301007387 */ /* 0x0001e80000100800 */
[----:B0-----:R-:W4:Y:S01]  /*14700*/  LDL.LU R19, [R1+0x57c] ;  /* 0x00057c0001137983 */ /* 0x001f220000300800 */
[----:B-----5:R-:W-:-:S05]  /*14710*/  IADD3 R16, P6, PT, R14, R16, RZ ;  /* 0x000000100e107210 */ /* 0x020fca0007fde0ff */
[----:B------:R0:W-:Y:S01]  /*14720*/  STL [R1+0x5e4], R16 ;  /* 0x0005e41001007387 */ /* 0x0001e20000100800 */
[----:B------:R-:W-:Y:S01]  /*14730*/  IMAD.X R45, R30, 0x1, R45, P1 ;  /* 0x000000011e2d7824 */ /* 0x000fe200008e062d */
[----:B------:R-:W-:Y:S02]  /*14740*/  IADD3 R44, P1, PT, R14, R44, RZ ;  /* 0x0000002c0e2c7210 */ /* 0x000fe40007f3e0ff */
[----:B0-----:R-:W5:Y:S01]  /*14750*/  LDL.LU R16, [R1+0x598] ;  /* 0x0005980001107983 */ /* 0x001f620000300800 */
        /* <DEDUP_REMOVED lines=30> */
[----:B------:R-:W-:Y:S01]  /*14940*/  IADD3 R27, P4, PT, R14, R27, RZ ;  /* 0x0000001b0e1b7210 */ /* 0x000fe20007f9e0ff */
[----:B------:R-:W-:Y:S02]  /*14950*/  IMAD.X R26, R30, 0x1, R26, P6 ;  /* 0x000000011e1a7824 */ /* 0x000fe400030e061a */
[----:B------:R-:W-:Y:S01]  /*14960*/  STL [R1+0x5a4], R29 ;  /* 0x0005a41d01007387 */ /* 0x000fe20000100800 */
[----:B------:R-:W-:-:S03]  /*14970*/  IADD3 R22, P6, PT, R14, R22, RZ ;  /* 0x000000160e167210 */ /* 0x000fc60007fde0ff */
[----:B------:R-:W-:Y:S01]  /*14980*/  STL [R1+0x5c0], R28 ;  /* 0x0005c01c01007387 */ /* 0x000fe20000100800 */
[----:B------:R-:W-:-:S03]  /*14990*/  IMAD.X R25, R30, 0x1, R25, P1 ;  /* 0x000000011e197824 */ /* 0x000fc600008e0619 */
[----:B------:R0:W-:Y:S04]  /*149a0*/  STL [R1+0x594], R22 ;  /* 0x0005941601007387 */ /* 0x0001e80000100800 */
[----:B------:R-:W-:Y:S04]  /*149b0*/  STL [R1+0x59c], R27 ;  /* 0x00059c1b01007387 */ /* 0x000fe80000100800 */
[----:B0-----:R-:W5:Y:S04]  /*149c0*/  LDL.LU R22, [R1+0x574] ;  /* 0x0005740001167983 */ /* 0x001f680000300800 */
[----:B------:R-:W-:Y:S01]  /*149d0*/  STL [R1+0x5b8], R26 ;  /* 0x0005b81a01007387 */ /* 0x000fe20000100800 */
[----:B--2---:R-:W-:Y:S01]  /*149e0*/  IADD3 R21, P1, PT, R14, R21, RZ ;  /* 0x000000150e157210 */ /* 0x004fe20007f3e0ff */
[----:B---3--:R-:W-:-:S04]  /*149f0*/  IMAD.X R24, R30, 0x1, R24, P2 ;  /* 0x000000011e187824 */ /* 0x008fc800010e0618 */
[----:B------:R0:W-:Y:S04]  /*14a00*/  STL [R1+0x58c], R21 ;  /* 0x00058c1501007387 */ /* 0x0001e80000100800 */
[----:B0-----:R-:W2:Y:S01]  /*14a10*/  LDL.LU R21, [R1+0x590] ;  /* 0x0005900001157983 */ /* 0x001ea20000300800 */
[----:B------:R-:W-:-:S03]  /*14a20*/  IADD3 R20, P2, PT, R14, R20, RZ ;  /* 0x000000140e147210 */ /* 0x000fc60007f5e0ff */
[----:B------:R-:W-:Y:S01]  /*14a30*/  STL [R1+0x5b0], R25 ;  /* 0x0005b01901007387 */ /* 0x000fe20000100800 */
[----:B----4-:R-:W-:-:S03]  /*14a40*/  IMAD.X R23, R30, 0x1, R23, P3 ;  /* 0x000000011e177824 */ /* 0x010fc600018e0617 */
[----:B------:R0:W-:Y:S04]  /*14a50*/  STL [R1+0x584], R20 ;  /* 0x0005841401007387 */ /* 0x0001e80000100800 */
[----:B0-----:R-:W3:Y:S01]  /*14a60*/  LDL.LU R20, [R1+0x56c] ;  /* 0x00056c0001147983 */ /* 0x001ee20000300800 */
[----:B------:R-:W-:-:S03]  /*14a70*/  IADD3 R19, P3, PT, R14, R19, RZ ;  /* 0x000000130e137210 */ /* 0x000fc60007f7e0ff */
[----:B------:R-:W-:Y:S04]  /*14a80*/  STL [R1+0x5a8], R24 ;  /* 0x0005a81801007387 */ /* 0x000fe80000100800 */
[----:B------:R0:W-:Y:S04]  /*14a90*/  STL [R1+0x57c], R19 ;  /* 0x00057c1301007387 */ /* 0x0001e80000100800 */
[----:B0-----:R-:W4:Y:S01]  /*14aa0*/  LDL.LU R19, [R1+0x588] ;  /* 0x0005880001137983 */ /* 0x001f220000300800 */
[----:B-----5:R-:W-:-:S03]  /*14ab0*/  IMAD.X R16, R30, 0x1, R16, P4 ;  /* 0x000000011e107824 */ /* 0x020fc600020e0610 */
        /* <DEDUP_REMOVED lines=21> */
[----:B0-----:R-:W5:Y:S01]  /*14c10*/  LDL.LU R16, [R1+0x538] ;  /* 0x0005380001107983 */ /* 0x001f620000300800 */
[----:B------:R-:W-:-:S03]  /*14c20*/  IADD3 R22, P4, PT, R14, R22, RZ ;  /* 0x000000160e167210 */ /* 0x000fc60007f9e0ff */
[----:B------:R-:W5:Y:S04]  /*14c30*/  LDL.LU R25, [R1+0x514] ;  /* 0x0005140001197983 */ /* 0x000f680000300800 */
[----:B------:R0:W-:Y:S04]  /*14c40*/  STL [R1+0x574], R22 ;  /* 0x0005741601007387 */ /* 0x0001e80000100800 */
        /* <DEDUP_REMOVED lines=9> */
[----:B----4-:R-:W-:-:S05]  /*14ce0*/  IMAD.X R19, R30, 0x1, R19, P1 ;  /* 0x000000011e137824 */ /* 0x010fca00008e0613 */
[----:B------:R0:W-:Y:S04]  /*14cf0*/  STL [R1+0x588], R19 ;  /* 0x0005881301007387 */ /* 0x0001e80000100800 */
[----:B0-----:R-:W4:Y:S01]  /*14d00*/  LDL.LU R19, [R1+0x4fc] ;  /* 0x0004fc0001137983 */ /* 0x001f220000300800 */
[----:B-----5:R-:W-:Y:S01]  /*14d10*/  IADD3 R45, P1, PT, R14, R45, RZ ;  /* 0x0000002d0e2d7210 */ /* 0x020fe20007f3e0ff */
[----:B------:R-:W-:Y:S01]  /*14d20*/  IMAD.X R44, R30, 0x1, R44, P2 ;  /* 0x000000011e2c7824 */ /* 0x000fe200010e062c */
        /* <DEDUP_REMOVED lines=32> */
[----:B------:R-:W-:-:S03]  /*14f30*/  IMAD.X R16, R30, 0x1, R16, P1 ;  /* 0x000000011e107824 */ /* 0x000fc600008e0610 */
[----:B------:R-:W-:Y:S01]  /*14f40*/  STL [R1+0x524], R28 ;  /* 0x0005241c01007387 */ /* 0x000fe20000100800 */
[----:B------:R-:W-:-:S03]  /*14f50*/  IADD3 R26, P6, PT, R14, R26, RZ ;  /* 0x0000001a0e1a7210 */ /* 0x000fc60007fde0ff */
[----:B------:R0:W-:Y:S04]  /*14f60*/  STL [R1+0x538], R16 ;  /* 0x0005381001007387 */ /* 0x0001e80000100800 */
[----:B------:R-:W-:Y:S01]  /*14f70*/  STL [R1+0x540], R27 ;  /* 0x0005401b01007387 */ /* 0x000fe20000100800 */
[----:B------:R-:W-:-:S03]  /*14f80*/  IADD3 R25, P1, PT, R14, R25, RZ ;  /* 0x000000190e197210 */ /* 0x000fc60007f3e0ff */
[----:B0-----:R-:W5:Y:S01]  /*14f90*/  LDL.LU R16, [R1+0x518] ;  /* 0x0005180001107983 */ /* 0x001f620000300800 */
[----:B------:R-:W-:-:S03]  /*14fa0*/  IMAD.X R22, R30, 0x1, R22, P2 ;  /* 0x000000011e167824 */ /* 0x000fc600010e0616 */
[----:B------:R-:W-:Y:S04]  /*14fb0*/  STL [R1+0x51c], R26 ;  /* 0x00051c1a01007387 */ /* 0x000fe80000100800 */
[----:B------:R0:W-:Y:S01]  /*14fc0*/  STL [R1+0x530], R22 ;  /* 0x0005301601007387 */ /* 0x0001e20000100800 */
[----:B------:R-:W-:-:S03]  /*14fd0*/  IADD3 R24, P2, PT, R14, R24, RZ ;  /* 0x000000180e187210 */ /* 0x000fc60007f5e0ff */
[----:B0-----:R-:W5:Y:S04]  /*14fe0*/  LDL.LU R22, [R1+0x4f4] ;  /* 0x0004f40001167983 */ /* 0x001f680000300800 */
[----:B------:R-:W-:Y:S01]  /*14ff0*/  STL [R1+0x514], R25 ;  /* 0x0005141901007387 */ /* 0x000fe20000100800 */
[----:B--2---:R-:W-:-:S05]  /*15000*/  IMAD.X R21, R30, 0x1, R21, P3 ;  /* 0x000000011e157824 */ /* 0x004fca00018e0615 */
[----:B------:R0:W-:Y:S01]  /*15010*/  STL [R1+0x528], R21 ;  /* 0x0005281501007387 */ /* 0x0001e20000100800 */
[----:B---3--:R-:W-:-:S03]  /*15020*/  IADD3 R23, P3, PT, R14, R23, RZ ;  /* 0x000000170e177210 */ /* 0x008fc60007f7e0ff */
[----:B0-----:R-:W2:Y:S01]  /*15030*/  LDL.LU R21, [R1+0x510] ;  /* 0x0005100001157983 */ /* 0x001ea20000300800 */
[----:B------:R-:W-:-:S03]  /*15040*/  IMAD.X R20, R30, 0x1, R20, P4 ;  /* 0x000000011e147824 */ /* 0x000fc600020e0614 */
[----:B------:R-:W-:Y:S04]  /*15050*/  STL [R1+0x50c], R24 ;  /* 0x00050c1801007387 */ /* 0x000fe80000100800 */
[----:B------:R0:W-:Y:S04]  /*15060*/  STL [R1+0x520], R20 ;  /* 0x0005201401007387 */ /* 0x0001e80000100800 */
[----:B0-----:R-:W3:Y:S01]  /*15070*/  LDL.LU R20, [R1+0x4ec] ;  /* 0x0004ec0001147983 */ /* 0x001ee20000300800 */
[----:B----4-:R-:W-:-:S03]  /*15080*/  IADD3 R19, P4, PT, R14, R19, RZ ;  /* 0x000000130e137210 */ /* 0x010fc60007f9e0ff */
[----:B------:R-:W-:Y:S04]  /*15090*/  STL [R1+0x504], R23 ;  /* 0x0005041701007387 */ /* 0x000fe80000100800 */
[----:B------:R-:W4:Y:S04]  /*150a0*/  LDL.LU R45, [R1+0x508] ;  /* 0x00050800012d7983 */ /* 0x000f280000300800 */
[----:B------:R-:W4:Y:S04]  /*150b0*/  LDL.LU R44, [R1+0x4e4] ;  /* 0x0004e400012c7983 */ /* 0x000f280000300800 */
[----:B------:R-:W4:Y:S04]  /*150c0*/  LDL.LU R43, [R1+0x500] ;  /* 0x00050000012b7983 */ /* 0x000f280000300800 */
[----:B------:R0:W-:Y:S04]  /*150d0*/  STL [R1+0x4fc], R19 ;  /* 0x0004fc1301007387 */ /* 0x0001e80000100800 */
        /* <DEDUP_REMOVED lines=16> */
[----:B0-----:R-:W4:Y:S01]  /*151e0*/  LDL.LU R19, [R1+0x49c] ;  /* 0x00049c0001137983 */ /* 0x001f220000300800 */
[----:B-----5:R-:W-:-:S03]  /*151f0*/  IMAD.X R16, R30, 0x1, R16, P6 ;  /* 0x000000011e107824 */ /* 0x020fc600030e0610 */
[----:B------:R-:W5:Y:S04]  /*15200*/  LDL.LU R25, [R1+0x4b8] ;  /* 0x0004b80001197983 */ /* 0x000f680000300800 */
[----:B------:R0:W-:Y:S04]  /*15210*/  STL [R1+0x518], R16 ;  /* 0x0005181001007387 */ /* 0x0001e80000100800 */
        /* <DEDUP_REMOVED lines=9> */
[----:B---3--:R-:W-:-:S05]  /*152b0*/  IADD3 R20, P1, PT, R14, R20, RZ ;  /* 0x000000140e147210 */ /* 0x008fca0007f3e0ff */
[----:B------:R0:W-:Y:S01]  /*152c0*/  STL [R1+0x4ec], R20 ;  /* 0x0004ec1401007387 */ /* 0x0001e20000100800 */
[----:B----4-:R-:W-:Y:S01]  /*152d0*/  IMAD.X R45, R30, 0x1, R45, P2 ;  /* 0x000000011e2d7824 */ /* 0x010fe200010e062d */
[----:B------:R-:W-:Y:S02]  /*152e0*/  IADD3 R44, P2, PT, R14, R44, RZ ;  /* 0x0000002c0e2c7210 */ /* 0x000fe40007f5e0ff */
[----:B0-----:R-:W3:Y:S01]  /*152f0*/  LDL.LU R20, [R1+0x4a0] ;  /* 0x0004a00001147983 */ /* 0x001ee20000300800 */
        /* <DEDUP_REMOVED lines=34> */
[----:B------:R-:W-:Y:S04]  /*15520*/  STL [R1+0x4c8], R28 ;  /* 0x0004c81c01007387 */ /* 0x000fe80000100800 */
[----:B------:R0:W-:Y:S04]  /*15530*/  STL [R1+0x49c], R19 ;  /* 0x00049c1301007387 */ /* 0x0001e80000100800 */
[----:B------:R-:W-:Y:S04]  /*15540*/  STL [R1+0x4a4], R27 ;  /* 0x0004a41b01007387 */ /* 0x000fe80000100800 */
[----:B0-----:R-:W4:Y:S01]  /*15550*/  LDL.LU R19, [R1+0x47c] ;  /* 0x00047c0001137983 */ /* 0x001f220000300800 */
[----:B-----5:R-:W-:Y:S01]  /*15560*/  IMAD.X R25, R30, 0x1, R25, P2 ;  /* 0x000000011e197824 */ /* 0x020fe200010e0619 */
[----:B------:R-:W-:-:S02]  /*15570*/  IADD3 R16, P2, PT, R14, R16, RZ ;  /* 0x000000100e107210 */ /* 0x000fc40007f5e0ff */
[----:B------:R-:W-:Y:S01]  /*15580*/  STL [R1+0x4c0], R26 ;  /* 0x0004c01a01007387 */ /* 0x000fe20000100800 */
[----:B------:R-:W-:-:S03]  /*15590*/  IMAD.X R24, R30, 0x1, R24, P3 ;  /* 0x000000011e187824 */ /* 0x000fc600018e0618 */
[----:B------:R0:W-:Y:S04]  /*155a0*/  STL [R1+0x494], R16 ;  /* 0x0004941001007387 */ /* 0x0001e80000100800 */
[----:B0-----:R-:W5:Y:S01]  /*155b0*/  LDL.LU R16, [R1+0x498] ;  /* 0x0004980001107983 */ /* 0x001f620000300800 */
[----:B------:R-:W-:-:S03]  /*155c0*/  IADD3 R22, P3, PT, R14, R22, RZ ;  /* 0x000000160e167210 */ /* 0x000fc60007f7e0ff */
[----:B------:R-:W-:Y:S01]  /*155d0*/  STL [R1+0x4b8], R25 ;  /* 0x0004b81901007387 */ /* 0x000fe20000100800 */
[----:B------:R-:W-:-:S03]  /*155e0*/  IMAD.X R23, R30, 0x1, R23, P4 ;  /* 0x000000011e177824 */ /* 0x000fc600020e0617 */
[----:B------:R0:W-:Y:S04]  /*155f0*/  STL [R1+0x48c], R22 ;  /* 0x00048c1601007387 */ /* 0x0001e80000100800 */
[----:B0-----:R-:W5:Y:S04]  /*15600*/  LDL.LU R22, [R1+0x474] ;  /* 0x0004740001167983 */ /* 0x001f680000300800 */
[----:B------:R-:W-:Y:S01]  /*15610*/  STL [R1+0x4b0], R24 ;  /* 0x0004b01801007387 */ /* 0x000fe20000100800 */
[----:B--2---:R-:W-:-:S05]  /*15620*/  IADD3 R21, P4, PT, R14, R21, RZ ;  /* 0x000000150e157210 */ /* 0x004fca0007f9e0ff */
[----:B------:R0:W-:Y:S04]  /*15630*/  STL [R1+0x484], R21 ;  /* 0x0004841501007387 */ /* 0x0001e80000100800 */
[----:B0-----:R-:W2:Y:S01]  /*15640*/  LDL.LU R21, [R1+0x490] ;  /* 0x0004900001157983 */ /* 0x001ea20000300800 */
[----:B---3--:R-:W-:-:S03]  /*15650*/  IMAD.X R20, R30, 0x1, R20, P6 ;  /* 0x000000011e147824 */ /* 0x008fc600030e0614 */
[----:B------:R-:W-:Y:S04]  /*15660*/  STL [R1+0x4a8], R23 ;  /* 0x0004a81701007387 */ /* 0x000fe80000100800 */
[----:B------:R-:W3:Y:S04]  /*15670*/  LDL.LU R45, [R1+0x46c] ;  /* 0x00046c00012d7983 */ /* 0x000ee80000300800 */
[----:B------:R-:W3:Y:S04]  /*15680*/  LDL.LU R44, [R1+0x488] ;  /* 0x00048800012c7983 */ /* 0x000ee80000300800 */
[----:B------:R-:W3:Y:S04]  /*15690*/  LDL.LU R43, [R1+0x464] ;  /* 0x00046400012b7983 */ /* 0x000ee80000300800 */
[----:B------:R0:W-:Y:S04]  /*156a0*/  STL [R1+0x4a0], R20 ;  /* 0x0004a01401007387 */ /* 0x0001e80000100800 */
[----:B------:R-:W3:Y:S04]  /*156b0*/  LDL.LU R42, [R1+0x480] ;  /* 0x00048000012a7983 */ /* 0x000ee80000300800 */
        /* <DEDUP_REMOVED lines=15> */
[----:B0-----:R-:W3:Y:S01]  /*157b0*/  LDL.LU R20, [R1+0x440] ;  /* 0x0004400001147983 */ /* 0x001ee20000300800 */
[----:B----4-:R-:W-:-:S03]  /*157c0*/  IADD3 R19, P6, PT, R14, R19, RZ ;  /* 0x000000130e137210 */ /* 0x010fc60007fde0ff */
[----:B------:R-:W4:Y:S04]  /*157d0*/  LDL.LU R25, [R1+0xb24] ;  /* 0x000b240001197983 */ /* 0x000f280000300800 */
[----:B------:R0:W-:Y:S04]  /*157e0*/  STL [R1+0x47c], R19 ;  /* 0x00047c1301007387 */ /* 0x0001e80000100800 */
        /* <DEDUP_REMOVED lines=8> */
[----:B0-----:R-:W5:Y:S01]  /*15870*/  LDL.LU R22, [R1+0xb30] ;  /* 0x000b300001167983 */ /* 0x001f620000300800 */
[----:B--2---:R-:W-:-:S05]  /*15880*/  IMAD.X R21, R30, 0x1, R21, P2 ;  /* 0x000000011e157824 */ /* 0x004fca00010e0615 */
[----:B------:R0:W-:Y:S01]  /*15890*/  STL [R1+0x490], R21 ;  /* 0x0004901501007387 */ /* 0x0001e20000100800 */
[----:B---3--:R-:W-:Y:S01]  /*158a0*/  IADD3 R45, P2, PT, R14, R45, RZ ;  /* 0x0000002d0e2d7210 */ /* 0x008fe20007f5e0ff */
[----:B------:R-:W-:Y:S02]  /*158b0*/  IMAD.X R44, R30, 0x1, R44, P3 ;  /* 0x000000011e2c7824 */ /* 0x000fe400018e062c */
[----:B0-----:R-:W2:Y:S01]  /*158c0*/  LDL.LU R21, [R1+0xb0c] ;  /* 0x000b0c0001157983 */ /* 0x001ea20000300800 */
        /* <DEDUP_REMOVED lines=36> */
[----:B------:R-:W-:Y:S04]  /*15b10*/  STL [R1+0x448], R27 ;  /* 0x0004481b01007387 */ /* 0x000fe80000100800 */
[----:B0-----:R-:W3:Y:S01]  /*15b20*/  LDL.LU R20, [R1+0xb28] ;  /* 0x000b280001147983 */ /* 0x001ee20000300800 */
[----:B----4-:R-:W-:-:S03]  /*15b30*/  IMAD.X R19, R15, 0x1, R19, P3 ;  /* 0x000000010f137824 */ /* 0x010fc600018e0613 */
[----:B------:R-:W-:Y:S04]  /*15b40*/  STL [R1+0xb2c], R26 ;  /* 0x000b2c1a01007387 */ /* 0x000fe80000100800 */
[----:B------:R0:W-:Y:S04]  /*15b50*/  STL [R1+0xb40], R19 ;  /* 0x000b401301007387 */ /* 0x0001e80000100800 */
[----:B0-----:R-:W4:Y:S01]  /*15b60*/  LDL.LU R19, [R1+0xb04] ;  /* 0x000b040001137983 */ /* 0x001f220000300800 */
[----:B------:R-:W-:Y:S01]  /*15b70*/  IADD3 R25, P2, PT, R13, R25, RZ ;  /* 0x000000190d197210 */ /* 0x000fe20007f5e0ff */
[----:B-----5:R-:W-:Y:S01]  /*15b80*/  IMAD.X R16, R15, 0x1, R16, P4 ;  /* 0x000000010f107824 */ /* 0x020fe200020e0610 */
[----:B------:R-:W-:-:S03]  /*15b90*/  IADD3 R24, P3, PT, R13, R24, RZ ;  /* 0x000000180d187210 */ /* 0x000fc60007f7e0ff */
[----:B------:R-:W-:Y:S01]  /*15ba0*/  STL [R1+0xb24], R25 ;  /* 0x000b241901007387 */ /* 0x000fe20000100800 */
[----:B------:R-:W-:-:S03]  /*15bb0*/  IADD3 R23, P4, PT, R13, R23, RZ ;  /* 0x000000170d177210 */ /* 0x000fc60007f9e0ff */
[----:B------:R0:W-:Y:S04]  /*15bc0*/  STL [R1+0xb38], R16 ;  /* 0x000b381001007387 */ /* 0x0001e80000100800 */
[----:B0-----:R-:W5:Y:S01]  /*15bd0*/  LDL.LU R16, [R1+0xb20] ;  /* 0x000b200001107983 */ /* 0x001f620000300800 */
[----:B------:R-:W-:-:S03]  /*15be0*/  IMAD.X R22, R15, 0x1, R22, P6 ;  /* 0x000000010f167824 */ /* 0x000fc600030e0616 */
[----:B------:R-:W-:Y:S04]  /*15bf0*/  STL [R1+0xb1c], R24 ;  /* 0x000b1c1801007387 */ /* 0x000fe80000100800 */
[----:B------:R0:W-:Y:S04]  /*15c00*/  STL [R1+0xb30], R22 ;  /* 0x000b301601007387 */ /* 0x0001e80000100800 */
[----:B0-----:R-:W5:Y:S04]  /*15c10*/  LDL.LU R22, [R1+0xafc] ;  /* 0x000afc0001167983 */ /* 0x001f680000300800 */
[----:B------:R-:W-:Y:S04]  /*15c20*/  STL [R1+0xb14], R23 ;  /* 0x000b141701007387 */ /* 0x000fe80000100800 */
[----:B------:R-:W5:Y:S04]  /*15c30*/  LDL.LU R44, [R1+0xb18] ;  /* 0x000b1800012c7983 */ /* 0x000f680000300800 */
[----:B------:R-:W5:Y:S04]  /*15c40*/  LDL.LU R43, [R1+0xaf4] ;  /* 0x000af400012b7983 */ /* 0x000f680000300800 */
[----:B------:R-:W5:Y:S01]  /*15c50*/  LDL.LU R42, [R1+0xb10] ;  /* 0x000b1000012a7983 */ /* 0x000f620000300800 */
[----:B--2---:R-:W-:-:S05]  /*15c60*/  IADD3 R21, P6, PT, R13, R21, RZ ;  /* 0x000000150d157210 */ /* 0x004fca0007fde0ff */
[----:B------:R0:W-:Y:S04]  /*15c70*/  STL [R1+0xb0c], R21 ;  /* 0x000b0c1501007387 */ /* 0x0001e80000100800 */
        /* <DEDUP_REMOVED lines=16> */
[----:B0-----:R-:W2:Y:S04]  /*15d80*/  LDL.LU R21, [R1+0xaac] ;  /* 0x000aac0001157983 */ /* 0x001ea80000300800 */
[----:B------:R-:W2:Y:S01]  /*15d90*/  LDL.LU R25, [R1+0xac8] ;  /* 0x000ac80001197983 */ /* 0x000ea20000300800 */
[----:B---3--:R-:W-:-:S05]  /*15da0*/  IMAD.X R20, R15, 0x1, R20, P1 ;  /* 0x000000010f147824 */ /* 0x008fca00008e0614 */
[----:B------:R0:W-:Y:S04]  /*15db0*/  STL [R1+0xb28], R20 ;  /* 0x000b281401007387 */ /* 0x0001e80000100800 */
[----:B0-----:R-:W3:Y:S01]  /*15dc0*/  LDL.LU R20, [R1+0xaa4] ;  /* 0x000aa40001147983 */ /* 0x001ee20000300800 */
[----:B----4-:R-:W-:-:S03]  /*15dd0*/  IADD3 R19, P1, PT, R13, R19, RZ ;  /* 0x000000130d137210 */ /* 0x010fc60007f3e0ff */
[----:B------:R-:W4:Y:S04]  /*15de0*/  LDL.LU R24, [R1+0xac0] ;  /* 0x000ac00001187983 */ /* 0x000f280000300800 */
[----:B------:R0:W-:Y:S04]  /*15df0*/  STL [R1+0xb04], R19 ;  /* 0x000b041301007387 */ /* 0x0001e80000100800 */
[----:B0-----:R-:W4:Y:S04]  /*15e00*/  LDL.LU R19, [R1+0xa9c] ;  /* 0x000a9c0001137983 */ /* 0x001f280000300800 */
[----:B------:R-:W4:Y:S01]  /*15e10*/  LDL.LU R23, [R1+0xab8] ;  /* 0x000ab80001177983 */ /* 0x000f220000300800 */
[----:B-----5:R-:W-:-:S05]  /*15e20*/  IMAD.X R16, R15, 0x1, R16, P2 ;  /* 0x000000010f107824 */ /* 0x020fca00010e0610 */
[----:B------:R0:W-:Y:S04]  /*15e30*/  STL [R1+0xb20], R16 ;  /* 0x000b201001007387 */ /* 0x0001e80000100800 */
[----:B0-----:R-:W5:Y:S01]  /*15e40*/  LDL.LU R16, [R1+0xa94] ;  /* 0x000a940001107983 */ /* 0x001f620000300800 */
[----:B------:R-:W-:-:S05]  /*15e50*/  IADD3 R22, P2, PT, R13, R22, RZ ;  /* 0x000000160d167210 */ /* 0x000fca0007f5e0ff */
[----:B------:R0:W-:Y:S01]  /*15e60*/  STL [R1+0xafc], R22 ;  /* 0x000afc1601007387 */ /* 0x0001e20000100800 */
[----:B------:R-:W-:Y:S01]  /*15e70*/  IMAD.X R44, R15, 0x1, R44, P3 ;  /* 0x000000010f2c7824 */ /* 0x000fe200018e062c */
[----:B------:R-:W-:Y:S02]  /*15e80*/  IADD3 R43, P3, PT, R13, R43, RZ ;  /* 0x0000002b0d2b7210 */ /* 0x000fe40007f7e0ff */
[----:B0-----:R-:W5:Y:S01]  /*15e90*/  LDL.LU R22, [R1+0xab0] ;  /* 0x000ab00001167983 */ /* 0x001f620000300800 */
[----:B------:R-:W-:-:S03]  /*15ea0*/  IMAD.X R42, R15, 0x1, R42, P4 ;  /* 0x000000010f2a7824 */ /* 0x000fc600020e062a */
[----:B------:R-:W-:Y:S04]  /*15eb0*/  STL [R1+0xb18], R44 ;  /* 0x000b182c01007387 */ /* 0x000fe80000100800 */
[----:B------:R-:W-:Y:S04]  /*15ec0*/  STL [R1+0xaf4], R43 ;  /* 0x000af42b01007387 */ /* 0x000fe80000100800 */
[----:B------:R-:W-:Y:S01]  /*15ed0*/  STL [R1+0xb10], R42 ;  /* 0x000b102a01007387 */ /* 0x000fe20000100800 */
[----:B--2---:R-:W-:Y:S01]  /*15ee0*/  IADD3 R41, P4, PT, R13, R41, RZ ;  /* 0x000000290d297210 */ /* 0x004fe20007f9e0ff */
[----:B------:R-:W-:-:S04]  /*15ef0*/  IMAD.X R40, R15, 0x1, R40, P6 ;  /* 0x000000010f287824 */ /* 0x000fc800030e0628 */
        /* <DEDUP_REMOVED lines=26> */
[----:B------:R-:W-:Y:S01]  /*160a0*/  IMAD.X R26, R15, 0x1, R26, P2 ;  /* 0x000000010f1a7824 */ /* 0x000fe200010e061a */
[----:B------:R-:W-:Y:S01]  /*160b0*/  IADD3 R21, P2, PT, R13, R21, RZ ;  /* 0x000000150d157210 */ /* 0x000fe20007f5e0ff */
[----:B------:R-:W-:Y:S01]  /*160c0*/  STL [R1+0xad8], R28 ;  /* 0x000ad81c01007387 */ /* 0x000fe20000100800 */
[----:B------:R-:W-:-:S03]  /*160d0*/  IMAD.X R25, R15, 0x1, R25, P3 ;  /* 0x000000010f197824 */ /* 0x000fc600018e0619 */
[----:B------:R0:W-:Y:S04]  /*160e0*/  STL [R1+0xaac], R21 ;  /* 0x000aac1501007387 */ /* 0x0001e80000100800 */
[----:B------:R-:W-:Y:S04]  /*160f0*/  STL [R1+0xab4], R27 ;  /* 0x000ab41b01007387 */ /* 0x000fe80000100800 */
[----:B0-----:R-:W2:Y:S04]  /*16100*/  LDL.LU R21, [R1+0xa8c] ;  /* 0x000a8c0001157983 */ /* 0x001ea80000300800 */
[----:B------:R-:W-:Y:S01]  /*16110*/  STL [R1+0xad0], R26 ;  /* 0x000ad01a01007387 */ /* 0x000fe20000100800 */
[----:B---3--:R-:W-:Y:S01]  /*16120*/  IADD3 R20, P3, PT, R13, R20, RZ ;  /* 0x000000140d147210 */ /* 0x008fe20007f7e0ff */
[----:B----4-:R-:W-:-:S04]  /*16130*/  IMAD.X R24, R15, 0x1, R24, P4 ;  /* 0x000000010f187824 */ /* 0x010fc800020e0618 */
[----:B------:R0:W-:Y:S04]  /*16140*/  STL [R1+0xaa4], R20 ;  /* 0x000aa41401007387 */ /* 0x0001e80000100800 */
[----:B0-----:R-:W3:Y:S01]  /*16150*/  LDL.LU R20, [R1+0xaa8] ;  /* 0x000aa80001147983 */ /* 0x001ee20000300800 */
[----:B------:R-:W-:-:S03]  /*16160*/  IADD3 R19, P4, PT, R13, R19, RZ ;  /* 0x000000130d137210 */ /* 0x000fc60007f9e0ff */
[----:B------:R-:W-:Y:S04]  /*16170*/  STL [R1+0xac8], R25 ;  /* 0x000ac81901007387 */ /* 0x000fe80000100800 */
[----:B------:R0:W-:Y:S04]  /*16180*/  STL [R1+0xa9c], R19 ;  /* 0x000a9c1301007387 */ /* 0x0001e80000100800 */
[----:B0-----:R-:W4:Y:S01]  /*16190*/  LDL.LU R19, [R1+0xa84] ;  /* 0x000a840001137983 */ /* 0x001f220000300800 */
[----:B------:R-:W-:Y:S01]  /*161a0*/  IMAD.X R23, R15, 0x1, R23, P6 ;  /* 0x000000010f177824 */ /* 0x000fe200030e0617 */
[----:B-----5:R-:W-:-:S02]  /*161b0*/  IADD3 R16, P6, PT, R13, R16, RZ ;  /* 0x000000100d107210 */ /* 0x020fc40007fde0ff */
[----:B------:R-:W-:Y:S04]  /*161c0*/  STL [R1+0xac0], R24 ;  /* 0x000ac01801007387 */ /* 0x000fe80000100800 */
[----:B------:R0:W-:Y:S04]  /*161d0*/  STL [R1+0xa94], R16 ;  /* 0x000a941001007387 */ /* 0x0001e80000100800 */
[----:B0-----:R-:W5:Y:S01]  /*161e0*/  LDL.LU R16, [R1+0xaa0] ;  /* 0x000aa00001107983 */ /* 0x001f620000300800 */
[----:B------:R-:W-:-:S03]  /*161f0*/  IMAD.X R22, R15, 0x1, R22, P1 ;  /* 0x000000010f167824 */ /* 0x000fc600008e0616 */
        /* <DEDUP_REMOVED lines=23> */
[----:B--2---:R-:W-:-:S05]  /*16370*/  IADD3 R21, P1, PT, R13, R21, RZ ;  /* 0x000000150d157210 */ /* 0x004fca0007f3e0ff */
[----:B------:R0:W-:Y:S04]  /*16380*/  STL [R1+0xa8c], R21 ;  /* 0x000a8c1501007387 */ /* 0x0001e80000100800 */
        /* <DEDUP_REMOVED lines=8> */
[----:B0-----:R-:W4:Y:S01]  /*16410*/  LDL.LU R19, [R1+0xa38] ;  /* 0x000a380001137983 */ /* 0x001f220000300800 */
[----:B-----5:R-:W-:-:S05]  /*16420*/  IMAD.X R16, R15, 0x1, R16, P3 ;  /* 0x000000010f107824 */ /* 0x020fca00018e0610 */
[----:B------:R0:W-:Y:S01]  /*16430*/  STL [R1+0xaa0], R16 ;  /* 0x000aa01001007387 */ /* 0x0001e20000100800 */
[----:B------:R-:W-:Y:S01]  /*16440*/  IADD3 R44, P3, PT, R13, R44, RZ ;  /* 0x0000002c0d2c7210 */ /* 0x000fe20007f7e0ff */
[----:B------:R-:W-:Y:S02]  /*16450*/  IMAD.X R43, R15, 0x1, R43, P4 ;  /* 0x000000010f2b7824 */ /* 0x000fe400020e062b */
[----:B0-----:R-:W5:Y:S01]  /*16460*/  LDL.LU R16, [R1+0xa14] ;  /* 0x000a140001107983 */ /* 0x001f620000300800 */
        /* <DEDUP_REMOVED lines=38> */
[----:B0-----:R-:W5:Y:S04]  /*166d0*/  LDL.LU R22, [R1+0xa30] ;  /* 0x000a300001167983 */ /* 0x001f680000300800 */
[----:B------:R-:W-:Y:S01]  /*166e0*/  STL [R1+0xa34], R26 ;  /* 0x000a341a01007387 */ /* 0x000fe20000100800 */
[----:B--2---:R-:W-:-:S05]  /*166f0*/  IMAD.X R21, R15, 0x1, R21, P4 ;  /* 0x000000010f157824 */ /* 0x004fca00020e0615 */
[----:B------:R0:W-:Y:S01]  /*16700*/  STL [R1+0xa48], R21 ;  /* 0x000a481501007387 */ /* 0x0001e20000100800 */
[----:B------:R-:W-:-:S03]  /*16710*/  IADD3 R24, P4, PT, R13, R24, RZ ;  /* 0x000000180d187210 */ /* 0x000fc60007f9e0ff */
[----:B0-----:R-:W2:Y:S04]  /*16720*/  LDL.LU R21, [R1+0xa0c] ;  /* 0x000a0c0001157983 */ /* 0x001ea80000300800 */
[----:B------:R-:W-:Y:S01]  /*16730*/  STL [R1+0xa2c], R25 ;  /* 0x000a2c1901007387 */ /* 0x000fe20000100800 */
[----:B---3--:R-:W-:-:S05]  /*16740*/  IMAD.X R20, R15, 0x1, R20, P6 ;  /* 0x000000010f147824 */ /* 0x008fca00030e0614 */
[----:B------:R0:W-:Y:S04]  /*16750*/  STL [R1+0xa40], R20 ;  /* 0x000a401401007387 */ /* 0x0001e80000100800 */
[----:B0-----:R-:W3:Y:S01]  /*16760*/  LDL.LU R20, [R1+0xa28] ;  /* 0x000a280001147983 */ /* 0x001ee20000300800 */
[----:B----4-:R-:W-:-:S03]  /*16770*/  IMAD.X R19, R15, 0x1, R19, P1 ;  /* 0x000000010f137824 */ /* 0x010fc600008e0613 */
[----:B------:R-:W-:Y:S04]  /*16780*/  STL [R1+0xa24], R24 ;  /* 0x000a241801007387 */ /* 0x000fe80000100800 */
[----:B------:R0:W-:Y:S04]  /*16790*/  STL [R1+0xa38], R19 ;  /* 0x000a381301007387 */ /* 0x0001e80000100800 */
[----:B0-----:R-:W4:Y:S01]  /*167a0*/  LDL.LU R19, [R1+0xa04] ;  /* 0x000a040001137983 */ /* 0x001f220000300800 */
[C---:B------:R-:W-:Y:S02]  /*167b0*/  IADD3 R23, P6, PT, R13.reuse, R23, RZ ;  /* 0x000000170d177210 */ /* 0x040fe40007fde0ff */
[----:B-----5:R-:W-:-:S03]  /*167c0*/  IADD3 R16, P1, PT, R13, R16, RZ ;  /* 0x000000100d107210 */ /* 0x020fc60007f3e0ff */
        /* <DEDUP_REMOVED lines=22> */
[----:B------:R-:W-:-:S03]  /*16930*/  IMAD.X R22, R15, 0x1, R22, P2 ;  /* 0x000000010f167824 */ /* 0x000fc600010e0616 */
[----:B------:R-:W5:Y:S04]  /*16940*/  LDL.LU R25, [R1+0x9d0] ;  /* 0x0009d00001197983 */ /* 0x000f680000300800 */
[----:B------:R0:W-:Y:S04]  /*16950*/  STL [R1+0xa30], R22 ;  /* 0x000a301601007387 */ /* 0x0001e80000100800 */
        /* <DEDUP_REMOVED lines=9> */
[----:B----4-:R-:W-:-:S05]  /*169f0*/  IADD3 R19, P3, PT, R13, R19, RZ ;  /* 0x000000130d137210 */ /* 0x010fca0007f7e0ff */
[----:B------:R0:W-:Y:S04]  /*16a00*/  STL [R1+0xa04], R19 ;  /* 0x000a041301007387 */ /* 0x0001e80000100800 */
[----:B0-----:R-:W4:Y:S01]  /*16a10*/  LDL.LU R19, [R1+0x9b8] ;  /* 0x0009b80001137983 */ /* 0x001f220000300800 */
[----:B-----5:R-:W-:Y:S01]  /*16a20*/  IMAD.X R44, R15, 0x1, R44, P4 ;  /* 0x000000010f2c7824 */ /* 0x020fe200020e062c */
[----:B------:R-:W-:Y:S01]  /*16a30*/  IADD3 R43, P4, PT, R13, R43, RZ ;  /* 0x0000002b0d2b7210 */ /* 0x000fe20007f9e0ff */
        /* <DEDUP_REMOVED lines=38> */
[----:B0-----:R-:W5:Y:S01]  /*16ca0*/  LDL.LU R16, [R1+0x994] ;  /* 0x0009940001107983 */ /* 0x001f620000300800 */
[----:B------:R-:W-:-:S03]  /*16cb0*/  IADD3 R22, P4, PT, R13, R22, RZ ;  /* 0x000000160d167210 */ /* 0x000fc60007f9e0ff */
[----:B------:R-:W-:Y:S01]  /*16cc0*/  STL [R1+0x9d8], R26 ;  /* 0x0009d81a01007387 */ /* 0x000fe20000100800 */
[----:B------:R-:W-:-:S03]  /*16cd0*/  IMAD.X R24, R15, 0x1, R24, P6 ;  /* 0x000000010f187824 */ /* 0x000fc600030e0618 */
[----:B------:R0:W-:Y:S04]  /*16ce0*/  STL [R1+0x9ac], R22 ;  /* 0x0009ac1601007387 */ /* 0x0001e80000100800 */
[----:B0-----:R-:W5:Y:S04]  /*16cf0*/  LDL.LU R22, [R1+0x9b0] ;  /* 0x0009b00001167983 */ /* 0x001f680000300800 */
[----:B------:R-:W-:Y:S01]  /*16d00*/  STL [R1+0x9d0], R25 ;  /* 0x0009d01901007387 */ /* 0x000fe20000100800 */
[----:B--2---:R-:W-:Y:S01]  /*16d10*/  IADD3 R21, P6, PT, R13, R21, RZ ;  /* 0x000000150d157210 */ /* 0x004fe20007fde0ff */
[----:B------:R-:W-:-:S04]  /*16d20*/  IMAD.X R23, R15, 0x1, R23, P1 ;  /* 0x000000010f177824 */ /* 0x000fc800008e0617 */
[----:B------:R0:W-:Y:S04]  /*16d30*/  STL [R1+0x9a4], R21 ;  /* 0x0009a41501007387 */ /* 0x0001e80000100800 */
[----:B0-----:R-:W2:Y:S04]  /*16d40*/  LDL.LU R21, [R1+0x98c] ;  /* 0x00098c0001157983 */ /* 0x001ea80000300800 */
[----:B------:R-:W-:Y:S01]  /*16d50*/  STL [R1+0x9c8], R24 ;  /* 0x0009c81801007387 */ /* 0x000fe20000100800 */
[----:B---3--:R-:W-:-:S05]  /*16d60*/  IADD3 R20, P1, PT, R13, R20, RZ ;  /* 0x000000140d147210 */ /* 0x008fca0007f3e0ff */
[----:B------:R0:W-:Y:S04]  /*16d70*/  STL [R1+0x99c], R20 ;  /* 0x00099c1401007387 */ /* 0x0001e80000100800 */
[----:B0-----:R-:W3:Y:S01]  /*16d80*/  LDL.LU R20, [R1+0x9a8] ;  /* 0x0009a80001147983 */ /* 0x001ee20000300800 */
[----:B----4-:R-:W-:-:S03]  /*16d90*/  IMAD.X R19, R15, 0x1, R19, P2 ;  /* 0x000000010f137824 */ /* 0x010fc600010e0613 */
        /* <DEDUP_REMOVED lines=21> */
[----:B0-----:R-:W4:Y:S04]  /*16ef0*/  LDL.LU R19, [R1+0x958] ;  /* 0x0009580001137983 */ /* 0x001f280000300800 */
[----:B------:R-:W4:Y:S01]  /*16f00*/  LDL.LU R25, [R1+0x934] ;  /* 0x0009340001197983 */ /* 0x000f220000300800 */
[----:B-----5:R-:W-:-:S05]  /*16f10*/  IADD3 R16, P2, PT, R13, R16, RZ ;  /* 0x000000100d107210 */ /* 0x020fca0007f5e0ff */
[----:B------:R0:W-:Y:S04]  /*16f20*/  STL [R1+0x994], R16 ;  /* 0x0009941001007387 */ /* 0x0001e80000100800 */
        /* <DEDUP_REMOVED lines=8> */
[----:B0-----:R-:W2:Y:S01]  /*16fb0*/  LDL.LU R21, [R1+0x940] ;  /* 0x0009400001157983 */ /* 0x001ea20000300800 */
[----:B---3--:R-:W-:-:S05]  /*16fc0*/  IMAD.X R20, R15, 0x1, R20, P4 ;  /* 0x000000010f147824 */ /* 0x008fca00020e0614 */
[----:B------:R0:W-:Y:S01]  /*16fd0*/  STL [R1+0x9a8], R20 ;  /* 0x0009a81401007387 */ /* 0x0001e20000100800 */
[----:B----4-:R-:W-:Y:S01]  /*16fe0*/  IADD3 R44, P4, PT, R13, R44, RZ ;  /* 0x0000002c0d2c7210 */ /* 0x010fe20007f9e0ff */
[----:B------:R-:W-:Y:S02]  /*16ff0*/  IMAD.X R43, R15, 0x1, R43, P6 ;  /* 0x000000010f2b7824 */ /* 0x000fe400030e062b */
[----:B0-----:R-:W3:Y:S01]  /*17000*/  LDL.LU R20, [R1+0x91c] ;  /* 0x00091c0001147983 */ /* 0x001ee20000300800 */
        /* <DEDUP_REMOVED lines=33> */
[----:B------:R-:W-:Y:S04]  /*17220*/  STL [R1+0x944], R28 ;  /* 0x0009441c01007387 */ /* 0x000fe80000100800 */
[----:B------:R0:W-:Y:S04]  /*17230*/  STL [R1+0x958], R19 ;  /* 0x0009581301007387 */ /* 0x0001e80000100800 */
[----:B------:R-:W-:Y:S04]  /*17240*/  STL [R1+0x960], R27 ;  /* 0x0009601b01007387 */ /* 0x000fe80000100800 */
[----:B0-----:R-:W4:Y:S01]  /*17250*/  LDL.LU R19, [R1+0x938] ;  /* 0x0009380001137983 */ /* 0x001f220000300800 */
[----:B------:R-:W-:-:S02]  /*17260*/  IADD3 R26, P3, PT, R13, R26, RZ ;  /* 0x0000001a0d1a7210 */ /* 0x000fc40007f7e0ff */
[----:B------:R-:W-:Y:S01]  /*17270*/  IADD3 R25, P4, PT, R13, R25, RZ ;  /* 0x000000190d197210 */ /* 0x000fe20007f9e0ff */
[----:B-----5:R-:W-:Y:S02]  /*17280*/  IMAD.X R16, R15, 0x1, R16, P6 ;  /* 0x000000010f107824 */ /* 0x020fe400030e0610 */
[----:B------:R-:W-:Y:S04]  /*17290*/  STL [R1+0x93c], R26 ;  /* 0x00093c1a01007387 */ /* 0x000fe80000100800 */
[----:B------:R0:W-:Y:S01]  /*172a0*/  STL [R1+0x950], R16 ;  /* 0x0009501001007387 */ /* 0x0001e20000100800 */
        /* <DEDUP_REMOVED lines=9> */
[----:B------:R0:W-:Y:S04]  /*17340*/  STL [R1+0x940], R21 ;  /* 0x0009401501007387 */ /* 0x0001e80000100800 */
[----:B0-----:R-:W2:Y:S04]  /*17350*/  LDL.LU R21, [R1+0x90c] ;  /* 0x00090c0001157983 */ /* 0x001ea80000300800 */
[----:B------:R-:W-:Y:S04]  /*17360*/  STL [R1+0x924], R23 ;  /* 0x0009241701007387 */ /* 0x000fe80000100800 */
[----:B------:R-:W2:Y:S04]  /*17370*/  LDL.LU R44, [R1+0x928] ;  /* 0x00092800012c7983 */ /* 0x000ea80000300800 */
[----:B------:R-:W2:Y:S01]  /*17380*/  LDL.LU R43, [R1+0x904] ;  /* 0x00090400012b7983 */ /* 0x000ea20000300800 */
[----:B---3--:R-:W-:-:S03]  /*17390*/  IADD3 R20, P2, PT, R13, R20, RZ ;  /* 0x000000140d147210 */ /* 0x008fc60007f5e0ff */
        /* <DEDUP_REMOVED lines=18> */
[----:B0-----:R-:W3:Y:S04]  /*174c0*/  LDL.LU R20, [R1+0x8bc] ;  /* 0x0008bc0001147983 */ /* 0x001ee80000300800 */
[----:B------:R-:W3:Y:S01]  /*174d0*/  LDL.LU R25, [R1+0x8d8] ;  /* 0x0008d80001197983 */ /* 0x000ee20000300800 */
[----:B----4-:R-:W-:-:S05]  /*174e0*/  IMAD.X R19, R15, 0x1, R19, P3 ;  /* 0x000000010f137824 */ /* 0x010fca00018e0613 */
[----:B------:R0:W-:Y:S04]  /*174f0*/  STL [R1+0x938], R19 ;  /* 0x0009381301007387 */ /* 0x0001e80000100800 */
        /* <DEDUP_REMOVED lines=8> */
[----:B0-----:R-:W5:Y:S01]  /*17580*/  LDL.LU R22, [R1+0x8a4] ;  /* 0x0008a40001167983 */ /* 0x001f620000300800 */
[----:B--2---:R-:W-:-:S05]  /*17590*/  IADD3 R21, P4, PT, R13, R21, RZ ;  /* 0x000000150d157210 */ /* 0x004fca0007f9e0ff */
[----:B------:R0:W-:Y:S01]  /*175a0*/  STL [R1+0x90c], R21 ;  /* 0x00090c1501007387 */ /* 0x0001e20000100800 */
[----:B------:R-:W-:Y:S01]  /*175b0*/  IMAD.X R44, R15, 0x1, R44, P6 ;  /* 0x000000010f2c7824 */ /* 0x000fe200030e062c */
[----:B------:R-:W-:Y:S02]  /*175c0*/  IADD3 R43, P6, PT, R13, R43, RZ ;  /* 0x0000002b0d2b7210 */ /* 0x000fe40007fde0ff */
[----:B0-----:R-:W2:Y:S01]  /*175d0*/  LDL.LU R21, [R1+0x8c0] ;  /* 0x0008c00001157983 */ /* 0x001ea20000300800 */
[----:B---3--:R-:W-:-:S03]  /*175e0*/  IMAD.X R42, R15, 0x1, R42, P1 ;  /* 0x000000010f2a7824 */ /* 0x008fc600008e062a */
        /* <DEDUP_REMOVED lines=37> */
[----:B0-----:R-:W3:Y:S04]  /*17840*/  LDL.LU R20, [R1+0x89c] ;  /* 0x00089c0001147983 */ /* 0x001ee80000300800 */
[----:B------:R-:W-:Y:S01]  /*17850*/  STL [R1+0x8e0], R26 ;  /* 0x0008e01a01007387 */ /* 0x000fe20000100800 */
[----:B----4-:R-:W-:-:S05]  /*17860*/  IADD3 R19, P6, PT, R13, R19, RZ ;  /* 0x000000130d137210 */ /* 0x010fca0007fde0ff */
[----:B------:R0:W-:Y:S04]  /*17870*/  STL [R1+0x8b4], R19 ;  /* 0x0008b41301007387 */ /* 0x0001e80000100800 */
[----:B0-----:R-:W4:Y:S01]  /*17880*/  LDL.LU R19, [R1+0x8b8] ;  /* 0x0008b80001137983 */ /* 0x001f220000300800 */
[----:B------:R-:W-:Y:S01]  /*17890*/  IMAD.X R24, R15, 0x1, R24, P1 ;  /* 0x000000010f187824 */ /* 0x000fe200008e0618 */
[----:B-----5:R-:W-:Y:S02]  /*178a0*/  IADD3 R16, P1, PT, R13, R16, RZ ;  /* 0x000000100d107210 */ /* 0x020fe40007f3e0ff */
[----:B------:R-:W-:Y:S01]  /*178b0*/  STL [R1+0x8d8], R25 ;  /* 0x0008d81901007387 */ /* 0x000fe20000100800 */
[----:B------:R-:W-:-:S03]  /*178c0*/  IMAD.X R23, R15, 0x1, R23, P2 ;  /* 0x000000010f177824 */ /* 0x000fc600010e0617 */
[----:B------:R0:W-:Y:S04]  /*178d0*/  STL [R1+0x8ac], R16 ;  /* 0x0008ac1001007387 */ /* 0x0001e80000100800 */
[----:B0-----:R-:W5:Y:S01]  /*178e0*/  LDL.LU R16, [R1+0x894] ;  /* 0x0008940001107983 */ /* 0x001f620000300800 */
[----:B------:R-:W-:-:S03]  /*178f0*/  IADD3 R22, P2, PT, R13, R22, RZ ;  /* 0x000000160d167210 */ /* 0x000fc60007f5e0ff */
[----:B------:R-:W-:Y:S04]  /*17900*/  STL [R1+0x8d0], R24 ;  /* 0x0008d01801007387 */ /* 0x000fe80000100800 */
[----:B------:R0:W-:Y:S04]  /*17910*/  STL [R1+0x8a4], R22 ;  /* 0x0008a41601007387 */ /* 0x0001e80000100800 */
[----:B0-----:R-:W5:Y:S04]  /*17920*/  LDL.LU R22, [R1+0x8b0] ;  /* 0x0008b00001167983 */ /* 0x001f680000300800 */
[----:B------:R-:W-:Y:S04]  /*17930*/  STL [R1+0x8c8], R23 ;  /* 0x0008c81701007387 */ /* 0x000fe80000100800 */
[----:B------:R-:W5:Y:S04]  /*17940*/  LDL.LU R44, [R1+0x88c] ;  /* 0x00088c00012c7983 */ /* 0x000f680000300800 */
[----:B------:R-:W5:Y:S04]  /*17950*/  LDL.LU R43, [R1+0x8a8] ;  /* 0x0008a800012b7983 */ /* 0x000f680000300800 */
[----:B------:R-:W5:Y:S01]  /*17960*/  LDL.LU R42, [R1+0x884] ;  /* 0x00088400012a7983 */ /* 0x000f620000300800 */
[----:B--2---:R-:W-:-:S05]  /*17970*/  IMAD.X R21, R15, 0x1, R21, P3 ;  /* 0x000000010f157824 */ /* 0x004fca00018e0615 */
        /* <DEDUP_REMOVED lines=19> */
[----:B---3--:R-:W-:-:S05]  /*17ab0*/  IADD3 R20, P3, PT, R13, R20, RZ ;  /* 0x000000140d147210 */ /* 0x008fca0007f7e0ff */
[----:B------:R0:W-:Y:S04]  /*17ac0*/  STL [R1+0x89c], R20 ;  /* 0x00089c1401007387 */ /* 0x0001e80000100800 */
        /* <DEDUP_REMOVED lines=9> */
[----:B------:R-:W-:-:S05]  /*17b60*/  IMAD.X R22, R15, 0x1, R22, P6 ;  /* 0x000000010f167824 */ /* 0x000fca00030e0616 */
[----:B------:R0:W-:Y:S01]  /*17b70*/  STL [R1+0x8b0], R22 ;  /* 0x0008b01601007387 */ /* 0x0001e20000100800 */
[----:B------:R-:W-:Y:S01]  /*17b80*/  IADD3 R44, P6, PT, R13, R44, RZ ;  /* 0x0000002c0d2c7210 */ /* 0x000fe20007fde0ff */
[----:B------:R-:W-:Y:S02]  /*17b90*/  IMAD.X R43, R15, 0x1, R43, P1 ;  /* 0x000000010f2b7824 */ /* 0x000fe400008e062b */
[----:B0-----:R-:W5:Y:S01]  /*17ba0*/  LDL.LU R22, [R1+0x824] ;  /* 0x0008240001167983 */ /* 0x001f620000300800 */
[----:B------:R-:W-:-:S03]  /*17bb0*/  IADD3 R42, P1, PT, R13, R42, RZ ;  /* 0x0000002a0d2a7210 */ /* 0x000fc60007f3e0ff */
[----:B------:R-:W-:Y:S04]  /*17bc0*/  STL [R1+0x88c], R44 ;  /* 0x00088c2c01007387 */ /* 0x000fe80000100800 */
[----:B------:R-:W-:Y:S04]  /*17bd0*/  STL [R1+0x8a8], R43 ;  /* 0x0008a82b01007387 */ /* 0x000fe80000100800 */
[----:B------:R-:W-:Y:S01]  /*17be0*/  STL [R1+0x884], R42 ;  /* 0x0008842a01007387 */ /* 0x000fe20000100800 */
[----:B--2---:R-:W-:Y:S01]  /*17bf0*/  IMAD.X R41, R15, 0x1, R41, P2 ;  /* 0x000000010f297824 */ /* 0x004fe200010e0629 */
[----:B------:R-:W-:-:S04]  /*17c00*/  IADD3 R40, P2, PT, R13, R40, RZ ;  /* 0x000000280d287210 */ /* 0x000fc80007f5e0ff */
        /* <DEDUP_REMOVED lines=27> */
[----:B------:R-:W-:Y:S01]  /*17dc0*/  IMAD.X R21, R15, 0x1, R21, P6 ;  /* 0x000000010f157824 */ /* 0x000fe200030e0615 */
[----:B------:R-:W-:-:S04]  /*17dd0*/  IADD3 R26, P4, PT, R13, R26, RZ ;  /* 0x0000001a0d1a7210 */ /* 0x000fc80007f9e0ff */
[----:B------:R0:W-:Y:S04]  /*17de0*/  STL [R1+0x860], R21 ;  /* 0x0008601501007387 */ /* 0x0001e80000100800 */
[----:B------:R-:W-:Y:S01]  /*17df0*/  STL [R1+0x868], R27 ;  /* 0x0008681b01007387 */ /* 0x000fe20000100800 */
[----:B------:R-:W-:-:S03]  /*17e00*/  IADD3 R25, P6, PT, R13, R25, RZ ;  /* 0x000000190d197210 */ /* 0x000fc60007fde0ff */
[----:B0-----:R-:W2:Y:S04]  /*17e10*/  LDL.LU R21, [R1+0x840] ;  /* 0x0008400001157983 */ /* 0x001ea80000300800 */
[----:B------:R-:W-:Y:S01]  /*17e20*/  STL [R1+0x844], R26 ;  /* 0x0008441a01007387 */ /* 0x000fe20000100800 */
[----:B---3--:R-:W-:-:S05]  /*17e30*/  IMAD.X R20, R15, 0x1, R20, P1 ;  /* 0x000000010f147824 */ /* 0x008fca00008e0614 */
[----:B------:R0:W-:Y:S04]  /*17e40*/  STL [R1+0x858], R20 ;  /* 0x0008581401007387 */ /* 0x0001e80000100800 */
[----:B0-----:R-:W3:Y:S04]  /*17e50*/  LDL.LU R20, [R1+0x81c] ;  /* 0x00081c0001147983 */ /* 0x001ee80000300800 */
[----:B------:R-:W-:Y:S01]  /*17e60*/  STL [R1+0x83c], R25 ;  /* 0x00083c1901007387 */ /* 0x000fe20000100800 */
[----:B----4-:R-:W-:-:S05]  /*17e70*/  IMAD.X R19, R15, 0x1, R19, P2 ;  /* 0x000000010f137824 */ /* 0x010fca00010e0613 */
[----:B------:R0:W-:Y:S04]  /*17e80*/  STL [R1+0x850], R19 ;  /* 0x0008501301007387 */ /* 0x0001e80000100800 */
[----:B0-----:R-:W4:Y:S01]  /*17e90*/  LDL.LU R19, [R1+0x838] ;  /* 0x0008380001137983 */ /* 0x001f220000300800 */
[C---:B------:R-:W-:Y:S02]  /*17ea0*/  IADD3 R24, P1, PT, R13.reuse, R24, RZ ;  /* 0x000000180d187210 */ /* 0x040fe40007f3e0ff */
[----:B------:R-:W-:Y:S01]  /*17eb0*/  IADD3 R23, P2, PT, R13, R23, RZ ;  /* 0x000000170d177210 */ /* 0x000fe20007f5e0ff */
[----:B-----5:R-:W-:Y:S02]  /*17ec0*/  IMAD.X R16, R15, 0x1, R16, P3 ;  /* 0x000000010f107824 */ /* 0x020fe400018e0610 */
[----:B------:R-:W-:Y:S04]  /*17ed0*/  STL [R1+0x834], R24 ;  /* 0x0008341801007387 */ /* 0x000fe80000100800 */
[----:B------:R0:W-:Y:S04]  /*17ee0*/  STL [R1+0x848], R16 ;  /* 0x0008481001007387 */ /* 0x0001e80000100800 */
[----:B0-----:R-:W5:Y:S01]  /*17ef0*/  LDL.LU R16, [R1+0x814] ;  /* 0x0008140001107983 */ /* 0x001f620000300800 */
[----:B------:R-:W-:-:S03]  /*17f00*/  IADD3 R22, P3, PT, R13, R22, RZ ;  /* 0x000000160d167210 */ /* 0x000fc60007f7e0ff */
        /* <DEDUP_REMOVED lines=80> */
[----:B------:R-:W-:-:S04]  /*18410*/  IMAD.X R24, R15, 0x1, R24, P2 ;  /* 0x000000010f187824 */ /* 0x000fc800010e0618 */
[----:B------:R0:W-:Y:S04]  /*18420*/  STL [R1+0x7bc], R21 ;  /* 0x0007bc1501007387 */ /* 0x0001e80000100800 */
[----:B0-----:R-:W2:Y:S04]  /*18430*/  LDL.LU R21, [R1+0x7c0] ;  /* 0x0007c00001157983 */ /* 0x001ea80000300800 */
[----:B------:R-:W-:Y:S01]  /*18440*/  STL [R1+0x7e0], R25 ;  /* 0x0007e01901007387 */ /* 0x000fe20000100800 */
[----:B---3--:R-:W-:Y:S01]  /*18450*/  IADD3 R20, P2, PT, R13, R20, RZ ;  /* 0x000000140d147210 */ /* 0x008fe20007f5e0ff */
[----:B------:R-:W-:-:S04]  /*18460*/  IMAD.X R23, R15, 0x1, R23, P3 ;  /* 0x000000010f177824 */ /* 0x000fc800018e0617 */
[----:B------:R0:W-:Y:S04]  /*18470*/  STL [R1+0x7b4], R20 ;  /* 0x0007b41401007387 */ /* 0x0001e80000100800 */
[----:B0-----:R-:W3:Y:S04]  /*18480*/  LDL.LU R20, [R1+0x79c] ;  /* 0x00079c0001147983 */ /* 0x001ee80000300800 */
[----:B------:R-:W-:Y:S01]  /*18490*/  STL [R1+0x7d8], R24 ;  /* 0x0007d81801007387 */ /* 0x000fe20000100800 */
[----:B----4-:R-:W-:-:S05]  /*184a0*/  IADD3 R19, P3, PT, R13, R19, RZ ;  /* 0x000000130d137210 */ /* 0x010fca0007f7e0ff */
[----:B------:R0:W-:Y:S04]  /*184b0*/  STL [R1+0x7ac], R19 ;  /* 0x0007ac1301007387 */ /* 0x0001e80000100800 */
[----:B0-----:R-:W4:Y:S04]  /*184c0*/  LDL.LU R19, [R1+0x7b8] ;  /* 0x0007b80001137983 */ /* 0x001f280000300800 */
[----:B------:R-:W-:Y:S01]  /*184d0*/  STL [R1+0x7d0], R23 ;  /* 0x0007d01701007387 */ /* 0x000fe20000100800 */
[----:B-----5:R-:W-:-:S03]  /*184e0*/  IMAD.X R16, R15, 0x1, R16, P4 ;  /* 0x000000010f107824 */ /* 0x020fc600020e0610 */
        /* <DEDUP_REMOVED lines=22> */
[----:B------:R-:W-:-:S05]  /*18650*/  IADD3 R22, P4, PT, R13, R22, RZ ;  /* 0x000000160d167210 */ /* 0x000fca0007f9e0ff */
[----:B------:R0:W-:Y:S04]  /*18660*/  STL [R1+0x7a4], R22 ;  /* 0x0007a41601007387 */ /* 0x0001e80000100800 */
        /* <DEDUP_REMOVED lines=50> */
[----:B------:R0:W-:Y:S04]  /*18990*/  STL [R1+0x768], R16 ;  /* 0x0007681001007387 */ /* 0x0001e80000100800 */
[----:B------:R-:W-:Y:S04]  /*189a0*/  STL [R1+0x770], R27 ;  /* 0x0007701b01007387 */ /* 0x000fe80000100800 */
        /* <DEDUP_REMOVED lines=14> */
[----:B0-----:R-:W3:Y:S04]  /*18a90*/  LDL.LU R20, [R1+0x71c] ;  /* 0x00071c0001147983 */ /* 0x001ee80000300800 */
[----:B------:R-:W-:Y:S04]  /*18aa0*/  STL [R1+0x734], R23 ;  /* 0x0007341701007387 */ /* 0x000fe80000100800 */
[----:B------:R-:W3:Y:S04]  /*18ab0*/  LDL.LU R44, [R1+0x738] ;  /* 0x00073800012c7983 */ /* 0x000ee80000300800 */
[----:B------:R-:W3:Y:S01]  /*18ac0*/  LDL.LU R43, [R1+0x714] ;  /* 0x00071400012b7983 */ /* 0x000ee20000300800 */
[----:B----4-:R-:W-:-:S03]  /*18ad0*/  IADD3 R19, P4, PT, R13, R19, RZ ;  /* 0x000000130d137210 */ /* 0x010fc60007f9e0ff */
        /* <DEDUP_REMOVED lines=20> */
[----:B-----5:R-:W-:-:S05]  /*18c20*/  IMAD.X R16, R15, 0x1, R16, P6 ;  /* 0x000000010f107824 */ /* 0x020fca00030e0610 */
[----:B------:R0:W-:Y:S04]  /*18c30*/  STL [R1+0x748], R16 ;  /* 0x0007481001007387 */ /* 0x0001e80000100800 */
        /* <DEDUP_REMOVED lines=11> */
[----:B------:R-:W-:Y:S01]  /*18cf0*/  IMAD.X R44, R15, 0x1, R44, P2 ;  /* 0x000000010f2c7824 */ /* 0x000fe200010e062c */
[----:B------:R-:W-:Y:S02]  /*18d00*/  IADD3 R43, P2, PT, R13, R43, RZ ;  /* 0x0000002b0d2b7210 */ /* 0x000fe40007f5e0ff */
[----:B0-----:R-:W3:Y:S01]  /*18d10*/  LDL.LU R20, [R1+0x6d0] ;  /* 0x0006d00001147983 */ /* 0x001ee20000300800 */
[----:B----4-:R-:W-:-:S03]  /*18d20*/  IMAD.X R42, R15, 0x1, R42, P3 ;  /* 0x000000010f2a7824 */ /* 0x010fc600018e062a */
        /* <DEDUP_REMOVED lines=37> */
[----:B------:R-:W-:-:S03]  /*18f80*/  IMAD.X R25, R15, 0x1, R25, P2 ;  /* 0x000000010f197824 */ /* 0x000fc600010e0619 */
[----:B------:R-:W-:Y:S01]  /*18f90*/  STL [R1+0x6f0], R26 ;  /* 0x0006f01a01007387 */ /* 0x000fe20000100800 */
[----:B-----5:R-:W-:Y:S01]  /*18fa0*/  IADD3 R16, P2, PT, R13, R16, RZ ;  /* 0x000000100d107210 */ /* 0x020fe20007f5e0ff */
[----:B------:R-:W-:-:S04]  /*18fb0*/  IMAD.X R24, R15, 0x1, R24, P3 ;  /* 0x000000010f187824 */ /* 0x000fc800018e0618 */
        /* <DEDUP_REMOVED lines=10> */
[----:B0-----:R-:W2:Y:S04]  /*19060*/  LDL.LU R21, [R1+0x6c0] ;  /* 0x0006c00001157983 */ /* 0x001ea80000300800 */
[----:B------:R-:W-:Y:S04]  /*19070*/  STL [R1+0x6d8], R23 ;  /* 0x0006d81701007387 */ /* 0x000fe80000100800 */
[----:B------:R-:W2:Y:S04]  /*19080*/  LDL.LU R44, [R1+0x69c] ;  /* 0x00069c00012c7983 */ /* 0x000ea80000300800 */
[----:B------:R-:W2:Y:S01]  /*19090*/  LDL.LU R43, [R1+0x6b8] ;  /* 0x0006b800012b7983 */ /* 0x000ea20000300800 */
[----:B---3--:R-:W-:-:S03]  /*190a0*/  IMAD.X R20, R15, 0x1, R20, P6 ;  /* 0x000000010f147824 */ /* 0x008fc600030e0614 */
        /* <DEDUP_REMOVED lines=20> */
[----:B----4-:R-:W-:-:S05]  /*191f0*/  IADD3 R19, P6, PT, R13, R19, RZ ;  /* 0x000000130d137210 */ /* 0x010fca0007fde0ff */
[----:B------:R0:W-:Y:S04]  /*19200*/  STL [R1+0x6ac], R19 ;  /* 0x0006ac1301007387 */ /* 0x0001e80000100800 */
        /* <DEDUP_REMOVED lines=8> */
[----:B0-----:R-:W5:Y:S01]  /*19290*/  LDL.LU R22, [R1+0x658] ;  /* 0x0006580001167983 */ /* 0x001f620000300800 */
[----:B--2---:R-:W-:-:S05]  /*192a0*/  IMAD.X R21, R15, 0x1, R21, P2 ;  /* 0x000000010f157824 */ /* 0x004fca00010e0615 */
[----:B------:R0:W-:Y:S01]  /*192b0*/  STL [R1+0x6c0], R21 ;  /* 0x0006c01501007387 */ /* 0x0001e20000100800 */
[----:B------:R-:W-:Y:S01]  /*192c0*/  IADD3 R44, P2, PT, R13, R44, RZ ;  /* 0x0000002c0d2c7210 */ /* 0x000fe20007f5e0ff */
[----:B------:R-:W-:Y:S02]  /*192d0*/  IMAD.X R43, R15, 0x1, R43, P3 ;  /* 0x000000010f2b7824 */ /* 0x000fe400018e062b */
[----:B0-----:R-:W2:Y:S01]  /*192e0*/  LDL.LU R21, [R1+0x654] ;  /* 0x0006540001157983 */ /* 0x001ea20000300800 */
[----:B---3--:R-:W-:-:S03]  /*192f0*/  IADD3 R42, P3, PT, R13, R42, RZ ;  /* 0x0000002a0d2a7210 */ /* 0x008fc60007f7e0ff */
        /* <DEDUP_REMOVED lines=36> */
[----:B0-----:R-:W3:Y:S04]  /*19540*/  LDL.LU R20, [R1+0x438] ;  /* 0x0004380001147983 */ /* 0x001ee80000300800 */
[----:B------:R-:W-:Y:S01]  /*19550*/  STL [R1+0x43c], R26 ;  /* 0x00043c1a01007387 */ /* 0x000fe20000100800 */
[----:B----4-:R-:W-:-:S05]  /*19560*/  IMAD.X R19, R15, 0x1, R19, P3 ;  /* 0x000000010f137824 */ /* 0x010fca00018e0613 */
[----:B------:R0:W-:Y:S04]  /*19570*/  STL [R1+0x668], R19 ;  /* 0x0006681301007387 */ /* 0x0001e80000100800 */
[----:B0-----:R-:W4:Y:S01]  /*19580*/  LDL.LU R19, [R1+0x64c] ;  /* 0x00064c0001137983 */ /* 0x001f220000300800 */
[C---:B------:R-:W-:Y:S02]  /*19590*/  IADD3 R25, P2, PT, R13.reuse, R25, RZ ;  /* 0x000000190d197210 */ /* 0x040fe40007f5e0ff */
[----:B------:R-:W-:-:S03]  /*195a0*/  IADD3 R24, P3, PT, R13, R24, RZ ;  /* 0x000000180d187210 */ /* 0x000fc60007f7e0ff */
[----:B------:R-:W-:Y:S01]  /*195b0*/  STL [R1+0x634], R25 ;  /* 0x0006341901007387 */ /* 0x000fe20000100800 */
[----:B-----5:R-:W-:Y:S01]  /*195c0*/  IMAD.X R16, R15, 0x1, R16, P4 ;  /* 0x000000010f107824 */ /* 0x020fe200020e0610 */
[----:B------:R-:W-:-:S04]  /*195d0*/  IADD3 R23, P4, PT, R13, R23, RZ ;  /* 0x000000170d177210 */ /* 0x000fc80007f9e0ff */
        /* <DEDUP_REMOVED lines=93> */
[----:B0-----:R-:W4:Y:S01]  /*19bb0*/  LDL.LU R19, [R1+0x390] ;  /* 0x0003900001137983 */ /* 0x001f220000300800 */
[----:B------:R-:W-:-:S03]  /*19bc0*/  IMAD.X R23, R15, 0x1, R23, P6 ;  /* 0x000000010f177824 */ /* 0x000fc600030e0617 */
[----:B------:R-:W-:Y:S01]  /*19bd0*/  STL [R1+0x3f4], R24 ;  /* 0x0003f41801007387 */ /* 0x000fe20000100800 */
[----:B-----5:R-:W-:-:S05]  /*19be0*/  IADD3 R16, P6, PT, R13, R16, RZ ;  /* 0x000000100d107210 */ /* 0x020fca0007fde0ff */
[----:B------:R0:W-:Y:S04]  /*19bf0*/  STL [R1+0x3c8], R16 ;  /* 0x0003c81001007387 */ /* 0x0001e80000100800 */
[----:B0-----:R-:W5:Y:S04]  /*19c00*/  LDL.LU R16, [R1+0x3d4] ;  /* 0x0003d40001107983 */ /* 0x001f680000300800 */
[----:B------:R-:W-:Y:S01]  /*19c10*/  STL [R1+0x3ec], R23 ;  /* 0x0003ec1701007387 */ /* 0x000fe20000100800 */
[----:B------:R-:W-:-:S03]  /*19c20*/  IMAD.X R22, R15, 0x1, R22, P1 ;  /* 0x000000010f167824 */ /* 0x000fc600008e0616 */
        /* <DEDUP_REMOVED lines=90> */
[----:B------:R-:W-:-:S05]  /*1a1d0*/  IADD3 R23, P6, PT, R13, R23, RZ ;  /* 0x000000170d177210 */ /* 0x000fca0007fde0ff */
[----:B------:R-:W-:Y:S04]  /*1a1e0*/  STL [R1+0x328], R23 ;  /* 0x0003281701007387 */ /* 0x000fe80000100800 */
[----:B------:R-:W4:Y:S04]  /*1a1f0*/  LDL.LU R44, [R1+0x32c] ;  /* 0x00032c00012c7983 */ /* 0x000f280000300800 */
[----:B------:R-:W4:Y:S01]  /*1a200*/  LDL.LU R43, [R1+0x308] ;  /* 0x00030800012b7983 */ /* 0x000f220000300800 */
[----:B-----5:R-:W-:-:S03]  /*1a210*/  IADD3 R16, P1, PT, R13, R16, RZ ;  /* 0x000000100d107210 */ /* 0x020fc60007f3e0ff */
        /* <DEDUP_REMOVED lines=20> */
[----:B------:R-:W-:-:S05]  /*1a360*/  IMAD.X R22, R15, 0x1, R22, P2 ;  /* 0x000000010f167824 */ /* 0x000fca00010e0616 */
        /* <DEDUP_REMOVED lines=13> */
[----:B------:R-:W-:Y:S01]  /*1a440*/  IMAD.X R44, R15, 0x1, R44, P4 ;  /* 0x000000010f2c7824 */ /* 0x000fe200020e062c */
[----:B------:R-:W-:Y:S01]  /*1a450*/  IADD3 R43, P4, PT, R13, R43, RZ ;  /* 0x0000002b0d2b7210 */ /* 0x000fe20007f9e0ff */
[----:B-----5:R-:W-:-:S03]  /*1a460*/  IMAD.X R42, R15, 0x1, R42, P6 ;  /* 0x000000010f2a7824 */ /* 0x020fc600030e062a */
        /* <DEDUP_REMOVED lines=39> */
[----:B------:R-:W-:Y:S01]  /*1a6e0*/  IADD3 R22, P4, PT, R13, R22, RZ ;  /* 0x000000160d167210 */ /* 0x000fe20007f9e0ff */
[----:B------:R-:W-:-:S04]  /*1a6f0*/  IMAD.X R24, R15, 0x1, R24, P6 ;  /* 0x000000010f187824 */ /* 0x000fc800030e0618 */
        /* <DEDUP_REMOVED lines=10> */
[----:B0-----:R-:W3:Y:S04]  /*1a7a0*/  LDL.LU R20, [R1+0x2b4] ;  /* 0x0002b40001147983 */ /* 0x001ee80000300800 */
[----:B------:R-:W-:Y:S04]  /*1a7b0*/  STL [R1+0x2cc], R23 ;  /* 0x0002cc1701007387 */ /* 0x000fe80000100800 */
[----:B------:R-:W3:Y:S04]  /*1a7c0*/  LDL.LU R44, [R1+0x290] ;  /* 0x00029000012c7983 */ /* 0x000ee80000300800 */
[----:B------:R-:W3:Y:S01]  /*1a7d0*/  LDL.LU R43, [R1+0x2ac] ;  /* 0x0002ac00012b7983 */ /* 0x000ee20000300800 */
[----:B----4-:R-:W-:-:S03]  /*1a7e0*/  IMAD.X R19, R15, 0x1, R19, P2 ;  /* 0x000000010f137824 */ /* 0x010fc600010e0613 */
        /* <DEDUP_REMOVED lines=33> */
[----:B------:R-:W-:Y:S01]  /*1aa00*/  IADD3 R44, P4, PT, R13, R44, RZ ;  /* 0x0000002c0d2c7210 */ /* 0x000fe20007f9e0ff */
[----:B------:R-:W-:Y:S02]  /*1aa10*/  IMAD.X R43, R15, 0x1, R43, P6 ;  /* 0x000000010f2b7824 */ /* 0x000fe400030e062b */
[----:B0-----:R-:W3:Y:S01]  /*1aa20*/  LDL.LU R20, [R1+0x228] ;  /* 0x0002280001147983 */ /* 0x001ee20000300800 */
[----:B----4-:R-:W-:-:S03]  /*1aa30*/  IADD3 R42, P6, PT, R13, R42, RZ ;  /* 0x0000002a0d2a7210 */ /* 0x010fc60007fde0ff */
        /* <DEDUP_REMOVED lines=37> */
[----:B------:R-:W-:-:S03]  /*1ac90*/  IADD3 R25, P4, PT, R13, R25, RZ ;  /* 0x000000190d197210 */ /* 0x000fc60007f9e0ff */
[----:B------:R-:W-:Y:S01]  /*1aca0*/  STL [R1+0x248], R26 ;  /* 0x0002481a01007387 */ /* 0x000fe20000100800 */
[----:B-----5:R-:W-:Y:S01]  /*1acb0*/  IMAD.X R16, R15, 0x1, R16, P6 ;  /* 0x000000010f107824 */ /* 0x020fe200030e0610 */
[----:B------:R-:W-:-:S04]  /*1acc0*/  IADD3 R24, P6, PT, R13, R24, RZ ;  /* 0x000000180d187210 */ /* 0x000fc80007fde0ff */
[----:B------:R0:W-:Y:S04]  /*1acd0*/  STL [R1+0x25c], R16 ;  /* 0x00025c1001007387 */ /* 0x0001e80000100800 */
[----:B0-----:R-:W5:Y:S04]  /*1ace0*/  LDL.LU R16, [R1+0x220] ;  /* 0x0002200001107983 */ /* 0x001f680000300800 */
[----:B------:R-:W-:Y:S01]  /*1acf0*/  STL [R1+0x240], R25 ;  /* 0x0002401901007387 */ /* 0x000fe20000100800 */
[----:B------:R-:W-:Y:S01]  /*1ad00*/  IMAD.X R22, R15, 0x1, R22, P1 ;  /* 0x000000010f167824 */ /* 0x000fe200008e0616 */
[----:B------:R-:W-:-:S04]  /*1ad10*/  IADD3 R23, P1, PT, R13, R23, RZ ;  /* 0x000000170d177210 */ /* 0x000fc80007f3e0ff */
[----:B------:R0:W-:Y:S04]  /*1ad20*/  STL [R1+0x254], R22 ;  /* 0x0002541601007387 */ /* 0x0001e80000100800 */
        /* <DEDUP_REMOVED lines=88> */
[----:B------:R-:W-:-:S03]  /*1b2b0*/  IMAD.X R24, R15, 0x1, R24, P1 ;  /* 0x000000010f187824 */ /* 0x000fc600008e0618 */
[----:B------:R-:W-:Y:S01]  /*1b2c0*/  STL [R1+0x1e0], R25 ;  /* 0x0001e01901007387 */ /* 0x000fe20000100800 */
[----:B-----5:R-:W-:Y:S01]  /*1b2d0*/  IADD3 R16, P1, PT, R13, R16, RZ ;  /* 0x000000100d107210 */ /* 0x020fe20007f3e0ff */
[----:B------:R-:W-:-:S04]  /*1b2e0*/  IMAD.X R23, R15, 0x1, R23, P2 ;  /* 0x000000010f177824 */ /* 0x000fc800010e0617 */
[----:B------:R0:W-:Y:S04]  /*1b2f0*/  STL [R1+0x1ac], R16 ;  /* 0x0001ac1001007387 */ /* 0x0001e80000100800 */
[----:B0-----:R-:W5:Y:S04]  /*1b300*/  LDL.LU R16, [R1+0x194] ;  /* 0x0001940001107983 */ /* 0x001f680000300800 */
[----:B------:R-:W-:Y:S04]  /*1b310*/  STL [R1+0x1d8], R24 ;  /* 0x0001d81801007387 */ /* 0x000fe80000100800 */
[----:B------:R-:W5:Y:S01]  /*1b320*/  LDL.LU R44, [R1+0x1b0] ;  /* 0x0001b000012c7983 */ /* 0x000f620000300800 */
[----:B------:R-:W-:-:S03]  /*1b330*/  IADD3 R22, P2, PT, R13, R22, RZ ;  /* 0x000000160d167210 */ /* 0x000fc60007f5e0ff */
[----:B------:R0:W-:Y:S04]  /*1b340*/  STL [R1+0x1d0], R23 ;  /* 0x0001d01701007387 */ /* 0x0001e80000100800 */
[----:B------:R-:W5:Y:S04]  /*1b350*/  LDL.LU R43, [R1+0x1a8] ;  /* 0x0001a800012b7983 */ /* 0x000f680000300800 */
[----:B------:R1:W-:Y:S04]  /*1b360*/  STL [R1+0x1a4], R22 ;  /* 0x0001a41601007387 */ /* 0x0003e80000100800 */
[----:B------:R-:W5:Y:S04]  /*1b370*/  LDL.LU R42, [R1+0x18c] ;  /* 0x00018c00012a7983 */ /* 0x000f680000300800 */
[----:B------:R-:W5:Y:S01]  /*1b380*/  LDL.LU R41, [R1+0x1a0] ;  /* 0x0001a00001297983 */ /* 0x000f620000300800 */
[----:B--2---:R-:W-:-:S05]  /*1b390*/  IMAD.X R21, R15, 0x1, R21, P3 ;  /* 0x000000010f157824 */ /* 0x004fca00018e0615 */
        /* <DEDUP_REMOVED lines=14> */
[----:B0-----:R-:W5:Y:S04]  /*1b480*/  LDL R23, [R1+0xb54] ;  /* 0x000b540001177983 */ /* 0x001f680000100800 */
[----:B------:R-:W5:Y:S04]  /*1b490*/  LDL.LU R27, [R1+0x164] ;  /* 0x00016400011b7983 */ /* 0x000f680000300800 */
[----:B------:R-:W5:Y:S04]  /*1b4a0*/  LDL.LU R26, [R1+0x148] ;  /* 0x00014800011a7983 */ /* 0x000f680000300800 */
[----:B------:R-:W5:Y:S04]  /*1b4b0*/  LDL.LU R25, [R1+0x15c] ;  /* 0x00015c0001197983 */ /* 0x000f680000300800 */
[----:B------:R-:W5:Y:S04]  /*1b4c0*/  LDL.LU R24, [R1+0x140] ;  /* 0x0001400001187983 */ /* 0x000f680000300800 */
[----:B-1----:R-:W5:Y:S01]  /*1b4d0*/  LDL.LU R22, [R1+0x154] ;  /* 0x0001540001167983 */ /* 0x002f620000300800 */
[----:B---3--:R-:W-:-:S05]  /*1b4e0*/  IADD3 R20, P3, PT, R13, R20, RZ ;  /* 0x000000140d147210 */ /* 0x008fca0007f7e0ff */
[----:B------:R0:W-:Y:S04]  /*1b4f0*/  STL [R1+0x19c], R20 ;  /* 0x00019c1401007387 */ /* 0x0001e80000100800 */
[----:B--2---:R-:W2:Y:S04]  /*1b500*/  LDL.LU R21, [R1+0x14c] ;  /* 0x00014c0001157983 */ /* 0x004ea80000300800 */
[----:B0-----:R-:W3:Y:S01]  /*1b510*/  LDL.LU R20, [R1+0x144] ;  /* 0x0001440001147983 */ /* 0x001ee20000300800 */
[----:B----4-:R-:W-:-:S05]  /*1b520*/  IMAD.X R19, R15, 0x1, R19, P4 ;  /* 0x000000010f137824 */ /* 0x010fca00020e0613 */
[----:B------:R0:W-:Y:S04]  /*1b530*/  STL [R1+0x1b8], R19 ;  /* 0x0001b81301007387 */ /* 0x0001e80000100800 */
[----:B0-----:R-:W4:Y:S01]  /*1b540*/  LDL.LU R19, [R1+0x138] ;  /* 0x0001380001137983 */ /* 0x001f220000300800 */
[----:B-----5:R-:W-:Y:S01]  /*1b550*/  IADD3 R16, P4, PT, R13, R16, RZ ;  /* 0x000000100d107210 */ /* 0x020fe20007f9e0ff */
[----:B------:R-:W-:-:S04]  /*1b560*/  IMAD.X R44, R15, 0x1, R44, P6 ;  /* 0x000000010f2c7824 */ /* 0x000fc800030e062c */
[----:B------:R0:W-:Y:S01]  /*1b570*/  STL [R1+0x194], R16 ;  /* 0x0001941001007387 */ /* 0x0001e20000100800 */
[----:B------:R-:W1:Y:S03]  /*1b580*/  SYNCS.PHASECHK.TRANS64.TRYWAIT P6, [UR11], R17 ;  /* 0x00000011ff0075a7 */ /* 0x000e6600080c110b */
[----:B------:R0:W-:Y:S01]  /*1b590*/  STL [R1+0x1b0], R44 ;  /* 0x0001b02c01007387 */ /* 0x0001e20000100800 */
[----:B------:R-:W-:Y:S01]  /*1b5a0*/  IMAD.X R43, R15, 0x1, R43, P1 ;  /* 0x000000010f2b7824 */ /* 0x000fe200008e062b */
[----:B------:R-:W-:-:S04]  /*1b5b0*/  IADD3 R42, P1, PT, R13, R42, RZ ;  /* 0x0000002a0d2a7210 */ /* 0x000fc80007f3e0ff */
[----:B------:R1:W-:Y:S01]  /*1b5c0*/  STL [R1+0x1a8], R43 ;  /* 0x0001a82b01007387 */ /* 0x0003e20000100800 */
[----:B0-----:R-:W0:Y:S01]  /*1b5d0*/  LDC R16, c[0x0][0x3a0] ;  /* 0x0000e800ff107b82 */ /* 0x001e220000000800 */
[----:B------:R-:W-:Y:S02]  /*1b5e0*/  IMAD.X R41, R15, 0x1, R41, P2 ;  /* 0x000000010f297824 */ /* 0x000fe400010e0629 */
[----:B------:R0:W-:Y:S04]  /*1b5f0*/  STL [R1+0x18c], R42 ;  /* 0x00018c2a01007387 */ /* 0x0001e80000100800 */
[----:B------:R0:W-:Y:S01]  /*1b600*/  STL [R1+0x1a0], R41 ;  /* 0x0001a02901007387 */ /* 0x0001e20000100800 */
[----:B------:R-:W-:Y:S02]  /*1b610*/  PRMT R18, RZ, 0x7610, R18 ;  /* 0x00007610ff127816 */ /* 0x000fe40000000012 */
[----:B------:R-:W-:Y:S01]  /*1b620*/  IADD3 R40, P2, PT, R13, R40, RZ ;  /* 0x000000280d287210 */ /* 0x000fe20007f5e0ff */
[----:B------:R-:W-:-:S04]  /*1b630*/  IMAD.X R39, R15, 0x1, R39, P3 ;  /* 0x000000010f277824 */ /* 0x000fc800018e0627 */
[----:B------:R0:W-:Y:S01]  /*1b640*/  STL [R1+0x184], R40 ;  /* 0x0001842801007387 */ /* 0x0001e20000100800 */
[----:B------:R-:W-:-:S03]  /*1b650*/  IADD3 R38, P3, PT, R13, R38, RZ ;  /* 0x000000260d267210 */ /* 0x000fc60007f7e0ff */
[----:B------:R0:W-:Y:S01]  /*1b660*/  STL [R1+0x198], R39 ;  /* 0x0001982701007387 */ /* 0x0001e20000100800 */
[----:B------:R-:W-:-:S03]  /*1b670*/  IMAD.X R37, R15, 0x1, R37, P4 ;  /* 0x000000010f257824 */ /* 0x000fc600020e0625 */
        /* <DEDUP_REMOVED lines=19> */
[----:B------:R-:W-:-:S03]  /*1b7b0*/  VIADD R23, R23, 0x1 ;  /* 0x0000000117177836 */ /* 0x000fc60000000000 */
[----:B------:R0:W-:Y:S01]  /*1b7c0*/  STL [R1+0x150], R28 ;  /* 0x0001501c01007387 */ /* 0x0001e20000100800 */
[----:B------:R-:W-:-:S03]  /*1b7d0*/  IMAD.X R27, R15, 0x1, R27, P1 ;  /* 0x000000010f1b7824 */ /* 0x000fc600008e061b */
[----:B------:R0:W-:Y:S01]  /*1b7e0*/  STL [R1+0xb60], R23 ;  /* 0x000b601701007387 */ /* 0x0001e20000100800 */
[----:B------:R-:W-:Y:S01]  /*1b7f0*/  IADD3 R26, P1, PT, R13, R26, RZ ;  /* 0x0000001a0d1a7210 */ /* 0x000fe20007f3e0ff */
[----:B------:R-:W-:Y:S02]  /*1b800*/  IMAD.X R25, R15, 0x1, R25, P2 ;  /* 0x000000010f197824 */ /* 0x000fe400010e0619 */
[----:B------:R0:W-:Y:S01]  /*1b810*/  STL [R1+0x164], R27 ;  /* 0x0001641b01007387 */ /* 0x0001e20000100800 */
[----:B------:R-:W-:-:S03]  /*1b820*/  IADD3 R24, P2, PT, R13, R24, RZ ;  /* 0x000000180d187210 */ /* 0x000fc60007f5e0ff */
[----:B------:R0:W-:Y:S01]  /*1b830*/  STL [R1+0x148], R26 ;  /* 0x0001481a01007387 */ /* 0x0001e20000100800 */
[----:B------:R-:W-:-:S03]  /*1b840*/  IMAD.X R22, R15, 0x1, R22, P3 ;  /* 0x000000010f167824 */ /* 0x000fc600018e0616 */
[----:B------:R0:W-:Y:S04]  /*1b850*/  STL [R1+0x15c], R25 ;  /* 0x00015c1901007387 */ /* 0x0001e80000100800 */
[----:B------:R0:W-:Y:S04]  /*1b860*/  STL [R1+0x140], R24 ;  /* 0x0001401801007387 */ /* 0x0001e80000100800 */
[----:B------:R0:W-:Y:S01]  /*1b870*/  STL [R1+0x154], R22 ;  /* 0x0001541601007387 */ /* 0x0001e20000100800 */
[C---:B--2---:R-:W-:Y:S02]  /*1b880*/  IMAD.X R21, R15.reuse, 0x1, R21, P4 ;  /* 0x000000010f157824 */ /* 0x044fe400020e0615 */
[----:B---3--:R-:W-:-:S03]  /*1b890*/  IMAD.X R20, R15, 0x1, R20, P1 ;  /* 0x000000010f147824 */ /* 0x008fc600008e0614 */
[----:B------:R2:W-:Y:S04]  /*1b8a0*/  STL [R1+0x14c], R21 ;  /* 0x00014c1501007387 */ /* 0x0005e80000100800 */
[----:B------:R2:W-:Y:S01]  /*1b8b0*/  STL [R1+0x144], R20 ;  /* 0x0001441401007387 */ /* 0x0005e20000100800 */
[----:B0-----:R-:W-:Y:S01]  /*1b8c0*/  IMAD R16, R23, -0x80, R16 ;  /* 0xffffff8017107824 */ /* 0x001fe200078e0210 */
[----:B------:R-:W-:Y:S01]  /*1b8d0*/  IADD3 R4, P3, PT, R13, R4, RZ ;  /* 0x000000040d047210 */ /* 0x000fe20007f7e0ff */
[----:B----4-:R-:W-:-:S05]  /*1b8e0*/  IMAD.X R19, R15, 0x1, R19, P2 ;  /* 0x000000010f137824 */ /* 0x010fca00010e0613 */
[----:B------:R2:W-:Y:S04]  /*1b8f0*/  STL [R1+0x138], R19 ;  /* 0x0001381301007387 */ /* 0x0005e80000100800 */
[----:B------:R2:W-:Y:S01]  /*1b900*/  STL.S16 [R1+0x134], R18 ;  /* 0x0001341201007387 */ /* 0x0005e20000100600 */
[----:B------:R-:W-:Y:S01]  /*1b910*/  IADD3 R2, P2, PT, R13, R2, RZ ;  /* 0x000000020d027210 */ /* 0x000fe20007f5e0ff */
[C---:B------:R-:W-:Y:S01]  /*1b920*/  IMAD.X R5, R15.reuse, 0x1, R5, P3 ;  /* 0x000000010f057824 */ /* 0x040fe200018e0605 */
[C---:B------:R-:W-:Y:S02]  /*1b930*/  ISETP.GT.AND P1, PT, R16.reuse, RZ, PT ;  /* 0x000000ff1000720c */ /* 0x040fe40003f24270 */
[----:B------:R-:W-:Y:S01]  /*1b940*/  ISETP.GT.AND P4, PT, R16, 0x1, PT ;  /* 0x000000011000780c */ /* 0x000fe20003f84270 */
[----:B------:R-:W-:Y:S01]  /*1b950*/  IMAD.X R3, R15, 0x1, R3, P2 ;  /* 0x000000010f037824 */ /* 0x000fe200010e0603 */
[----:B-1----:R-:W-:Y:S11]  /*1b960*/  @!P6 BRA `(.L_x_8) ;  /* 0x000000f000e8e947 */ /* 0x002ff60003800000 */
.L_x_16:
[----:B------:R0:W-:Y:S04]  /*1b970*/  STL [R1+0xc38], R137 ;  /* 0x000c388901007387 */ /* 0x0001e80000100800 */
[----:B0-----:R-:W3:Y:S04]  /*1b980*/  LDL R137, [R1+0x134] ;  /* 0x0001340001897983 */ /* 0x001ee80000100800 */
[----:B------:R0:W-:Y:S04]  /*1b990*/  STL [R1+0xc34], R139 ;  /* 0x000c348b01007387 */ /* 0x0001e80000100800 */
[----:B--2---:R-:W2:Y:S04]  /*1b9a0*/  LDL R19, [R1+0x138] ;  /* 0x0001380001137983 */ /* 0x004ea80000100800 */
[----:B------:R-:W2:Y:S01]  /*1b9b0*/  LDL R18, [R1+0x140] ;  /* 0x0001400001127983 */ /* 0x000ea20000100800 */
[----:B0-----:R-:W-:-:S03]  /*1b9c0*/  PRMT R139, RZ, 0x7610, R139 ;  /* 0x00007610ff8b7816 */ /* 0x001fc6000000008b */
[----:B------:R0:W-:Y:S04]  /*1b9d0*/  STL [R1+0xc30], R141 ;  /* 0x000c308d01007387 */ /* 0x0001e80000100800 */
[----:B------:R-:W4:Y:S04]  /*1b9e0*/  @P1 LDG.E.U8 R139, desc[UR20][R4.64] ;  /* 0x00000014048b1981 */ /* 0x000f28000c1e1100 */
[----:B------:R-:W-:Y:S01]  /*1b9f0*/  STL [R1+0xc2c], R143 ;  /* 0x000c2c8f01007387 */ /* 0x000fe20000100800 */
[----:B0-----:R-:W-:-:S03]  /*1ba00*/  PRMT R141, RZ, 0x7610, R141 ;  /* 0x00007610ff8d7816 */ /* 0x001fc6000000008d */
[----:B------:R-:W-:Y:S04]  /*1ba10*/  STL [R1+0xc28], R145 ;  /* 0x000c289101007387 */ /* 0x000fe80000100800 */
        /* <DEDUP_REMOVED lines=16> */
[----:B---3--:R-:W3:Y:S04]  /*1bb20*/  @P1 LDG.E.U8 R137, desc[UR20][R2.64] ;  /* 0x0000001402891981 */ /* 0x008ee8000c1e1100 */
[----:B--2---:R-:W2:Y:S04]  /*1bb30*/  @P4 LDG.E.U8 R141, desc[UR20][R18.64] ;  /* 0x00000014128d4981 */ /* 0x004ea8000c1e1100 */
[----:B---3--:R0:W-:Y:S04]  /*1bb40*/  @P1 STL [R1+0x134], R137 ;  /* 0x0001348901001387 */ /* 0x0081e80000100800 */
[----:B0-----:R-:W3:Y:S01]  /*1bb50*/  LDL.LU R137, [R1+0xc38] ;  /* 0x000c380001897983 */ /* 0x001ee20000300800 */
[----:B------:R-:W-:-:S03]  /*1bb60*/  ISETP.GT.AND P2, PT, R16, 0x2, PT ;  /* 0x000000021000780c */ /* 0x000fc60003f44270 */
[----:B------:R-:W-:Y:S04]  /*1bb70*/  STL [R1+0xb8c], R2 ;  /* 0x000b8c0201007387 */ /* 0x000fe80000100800 */
[----:B------:R-:W-:Y:S04]  /*1bb80*/  STL [R1+0xb88], R3 ;  /* 0x000b880301007387 */ /* 0x000fe80000100800 */
[----:B----4-:R0:W-:Y:S04]  /*1bb90*/  STL [R1+0x130], R139 ;  /* 0x0001308b01007387 */ /* 0x0101e80000100800 */
[----:B0-----:R-:W4:Y:S04]  /*1bba0*/  LDL.LU R139, [R1+0xc34] ;  /* 0x000c3400018b7983 */ /* 0x001f280000300800 */
[----:B------:R-:W-:Y:S04]  /*1bbb0*/  STL [R1+0xb94], R4 ;  /* 0x000b940401007387 */ /* 0x000fe80000100800 */
[----:B------:R-:W-:Y:S04]  /*1bbc0*/  STL [R1+0xb90], R5 ;  /* 0x000b900501007387 */ /* 0x000fe80000100800 */
[----:B--2---:R0:W-:Y:S04]  /*1bbd0*/  STL [R1+0x12c], R141 ;  /* 0x00012c8d01007387 */ /* 0x0041e80000100800 */
[----:B0-----:R-:W2:Y:S04]  /*1bbe0*/  LDL.LU R141, [R1+0xc30] ;  /* 0x000c3000018d7983 */ /* 0x001ea80000300800 */
[----:B------:R-:W2:Y:S04]  /*1bbf0*/  LDL R18, [R1+0x144] ;  /* 0x0001440001127983 */ /* 0x000ea80000100800 */
[----:B------:R-:W2:Y:S01]  /*1bc00*/  LDL R19, [R1+0x148] ;  /* 0x0001480001137983 */ /* 0x000ea20000100800 */
[----:B------:R-:W-:-:S02]  /*1bc10*/  PRMT R143, RZ, 0x7610, R143 ;  /* 0x00007610ff8f7816 */ /* 0x000fc4000000008f */
[----:B--2---:R-:W-:-:S04]  /*1bc20*/  @P4 LOP3.LUT R19, R19, R18, RZ, 0x3c, !PT ;  /* 0x0000001213134212 */ /* 0x004fc800078e3cff */
[----:B------:R-:W-:-:S04]  /*1bc30*/  @P4 LOP3.LUT R18, R19, R18, RZ, 0x3c, !PT ;  /* 0x0000001213124212 */ /* 0x000fc800078e3cff */
[----:B------:R-:W-:-:S05]  /*1bc40*/  @P4 LOP3.LUT R19, R19, R18, RZ, 0x3c, !PT ;  /* 0x0000001213134212 */ /* 0x000fca00078e3cff */
[----:B------:R-:W2:Y:S04]  /*1bc50*/  @P4 LDG.E.U8 R143, desc[UR20][R18.64] ;  /* 0x00000014128f4981 */ /* 0x000ea8000c1e1100 */
        /* <DEDUP_REMOVED lines=17> */
[----:B------:R-:W2:Y:S01]  /*1bd70*/  @P2 LDG.E.U8 R147, desc[UR20][R18.64] ;  /* 0x0000001412932981 */ /* 0x000ea2000c1e1100 */
[----:B------:R-:W-:-:S03]  /*1bd80*/  ISETP.GT.AND P1, PT, R16, 0x3, PT ;  /* 0x000000031000780c */ /* 0x000fc60003f24270 */
        /* <DEDUP_REMOVED lines=36> */
[----:B------:R0:W2:Y:S04]  /*1bfd0*/  @P3 LDG.E.U8 R83, desc[UR20][R18.64] ;  /* 0x0000001412533981 */ /* 0x0000a8000c1e1100 */
[----:B------:R-:W0:Y:S04]  /*1bfe0*/  LDL R18, [R1+0x180] ;  /* 0x0001800001127983 */ /* 0x000e280000100800 */
[----:B------:R-:W0:Y:S01]  /*1bff0*/  LDL R19, [R1+0x184] ;  /* 0x0001840001137983 */ /* 0x000e220000100800 */
[----:B------:R-:W-:Y:S02]  /*1c000*/  ISETP.GT.AND P2, PT, R16, 0x5, PT ;  /* 0x000000051000780c */ /* 0x000fe40003f44270 */
[----:B------:R-:W-:-:S11]  /*1c010*/  PRMT R155, RZ, 0x7610, R155 ;  /* 0x00007610ff9b7816 */ /* 0x000fd6000000009b */
[----:B0-----:R-:W-:-:S04]  /*1c020*/  @P2 LOP3.LUT R19, R19, R18, RZ, 0x3c, !PT ;  /* 0x0000001213132212 */ /* 0x001fc800078e3cff */
[----:B------:R-:W-:-:S04]  /*1c030*/  @P2 LOP3.LUT R18, R19, R18, RZ, 0x3c, !PT ;  /* 0x0000001213122212 */ /* 0x000fc800078e3cff */
[----:B------:R-:W-:-:S05]  /*1c040*/  @P2 LOP3.LUT R19, R19, R18, RZ, 0x3c, !PT ;  /* 0x0000001213132212 */ /* 0x000fca00078e3cff */
[----:B------:R-:W3:Y:S04]  /*1c050*/  @P2 LDG.E.U8 R155, desc[UR20][R18.64] ;  /* 0x00000014129b2981 */ /* 0x000ee8000c1e1100 */
[----:B--2---:R0:W-:Y:S04]  /*1c060*/  STL [R1+0x110], R83 ;  /* 0x0001105301007387 */ /* 0x0041e80000100800 */
[----:B0-----:R-:W2:Y:S04]  /*1c070*/  LDL R83, [R1+0x1a4] ;  /* 0x0001a40001537983 */ /* 0x001ea80000100800 */
[----:B---3--:R0:W-:Y:S04]  /*1c080*/  STL [R1+0x10c], R155 ;  /* 0x00010c9b01007387 */ /* 0x0081e80000100800 */
[----:B0-----:R-:W3:Y:S04]  /*1c090*/  LDL.LU R155, [R1+0xc14] ;  /* 0x000c1400019b7983 */ /* 0x001ee80000300800 */
        /* <DEDUP_REMOVED lines=26> */
[----:B------:R-:W-:Y:S02]  /*1c240*/  ISETP.GT.AND P3, PT, R16, 0x7, PT ;  /* 0x000000071000780c */ /* 0x000fe40003f64270 */
[----:B------:R-:W-:Y:S01]  /*1c250*/  PRMT R80, RZ, 0x7610, R80 ;  /* 0x00007610ff507816 */ /* 0x000fe20000000050 */
[----:B--2---:R0:W-:Y:S04]  /*1c260*/  STL [R1+0x100], R161 ;  /* 0x000100a101007387 */ /* 0x0041e80000100800 */
[----:B0-----:R-:W2:Y:S04]  /*1c270*/  LDL.LU R161, [R1+0xc08] ;  /* 0x000c080001a17983 */ /* 0x001ea80000300800 */
[----:B------:R-:W2:Y:S02]  /*1c280*/  LDL R19, [R1+0x1a0] ;  /* 0x0001a00001137983 */ /* 0x000ea40000100800 */
[----:B------:R-:W-:Y:S01]  /*1c290*/  @P3 IMAD.MOV.U32 R18, RZ, RZ, R83 ;  /* 0x000000ffff123224 */ /* 0x000fe200078e0053 */
[----:B------:R-:W-:Y:S01]  /*1c2a0*/  PRMT R163, RZ, 0x7610, R163 ;  /* 0x00007610ffa37816 */ /* 0x000fe200000000a3 */
[----:B------:R-:W3:Y:S04]  /*1c2b0*/  LDL R83, [R1+0x1d0] ;  /* 0x0001d00001537983 */ /* 0x000ee80000100800 */
[----:B--2---:R0:W2:Y:S04]  /*1c2c0*/  @P3 LDG.E.U8 R80, desc[UR20][R18.64] ;  /* 0x0000001412503981 */ /* 0x0040a8000c1e1100 */
[----:B------:R-:W0:Y:S04]  /*1c2d0*/  LDL R18, [R1+0x1a8] ;  /* 0x0001a80001127983 */ /* 0x000e280000100800 */
[----:B------:R-:W0:Y:S02]  /*1c2e0*/  LDL R19, [R1+0x1ac] ;  /* 0x0001ac0001137983 */ /* 0x000e240000100800 */
        /* <DEDUP_REMOVED lines=10> */
[----:B------:R-:W-:-:S02]  /*1c390*/  ISETP.GT.AND P2, PT, R16, 0x8, PT ;  /* 0x000000081000780c */ /* 0x000fc40003f44270 */
[----:B------:R-:W-:-:S11]  /*1c3a0*/  PRMT R82, RZ, 0x7610, R82 ;  /* 0x00007610ff527816 */ /* 0x000fd60000000052 */
[----:B--2---:R-:W-:-:S04]  /*1c3b0*/  @P2 LOP3.LUT R19, R19, R18, RZ, 0x3c, !PT ;  /* 0x0000001213132212 */ /* 0x004fc800078e3cff */
[----:B------:R-:W-:-:S04]  /*1c3c0*/  @P2 LOP3.LUT R18, R19, R18, RZ, 0x3c, !PT ;  /* 0x0000001213122212 */ /* 0x000fc800078e3cff */
[----:B------:R-:W-:-:S05]  /*1c3d0*/  @P2 LOP3.LUT R19, R19, R18, RZ, 0x3c, !PT ;  /* 0x0000001213132212 */ /* 0x000fca00078e3cff */
[----:B------:R-:W2:Y:S04]  /*1c3e0*/  @P2 LDG.E.U8 R82, desc[UR20][R18.64] ;  /* 0x0000001412522981 */ /* 0x000ea8000c1e1100 */
[----:B------:R-:W3:Y:S04]  /*1c3f0*/  LDL R18, [R1+0x1b8] ;  /* 0x0001b80001127983 */ /* 0x000ee80000100800 */
[----:B------:R-:W3:Y:S01]  /*1c400*/  LDL R19, [R1+0x1bc] ;  /* 0x0001bc0001137983 */ /* 0x000ee20000100800 */
[----:B------:R-:W-:-:S03]  /*1c410*/  PRMT R75, RZ, 0x7610, R75 ;  /* 0x00007610ff4b7816 */ /* 0x000fc6000000004b */
[----:B--2---:R0:W-:Y:S01]  /*1c420*/  STL [R1+0xfc], R82 ;  /* 0x0000fc5201007387 */ /* 0x0041e20000100800 */
[----:B------:R-:W-:Y:S02]  /*1c430*/  ISETP.GT.AND P1, PT, R16, 0x9, PT ;  /* 0x000000091000780c */ /* 0x000fe40003f24270 */
[----:B------:R-:W-:Y:S02]  /*1c440*/  PRMT R165, RZ, 0x7610, R165 ;  /* 0x00007610ffa57816 */ /* 0x000fe400000000a5 */
[----:B------:R-:W-:Y:S01]  /*1c450*/  PRMT R48, RZ, 0x7610, R48 ;  /* 0x00007610ff307816 */ /* 0x000fe20000000030 */
[----:B0-----:R-:W2:Y:S01]  /*1c460*/  LDL R82, [R1+0x1dc] ;  /* 0x0001dc0001527983 */ /* 0x001ea20000100800 */
[----:B---3--:R-:W-:-:S04]  /*1c470*/  @P2 LOP3.LUT R19, R19, R18, RZ, 0x3c, !PT ;  /* 0x0000001213132212 */ /* 0x008fc800078e3cff */
[----:B------:R-:W-:-:S04]  /*1c480*/  @P2 LOP3.LUT R18, R19, R18, RZ, 0x3c, !PT ;  /* 0x0000001213122212 */ /* 0x000fc800078e3cff */
[----:B------:R-:W-:-:S05]  /*1c490*/  @P2 LOP3.LUT R19, R19, R18, RZ, 0x3c, !PT ;  /* 0x0000001213132212 */ /* 0x000fca00078e3cff */
[----:B------:R0:W3:Y:S04]  /*1c4a0*/  @P2 LDG.E.U8 R75, desc[UR20][R18.64] ;  /* 0x00000014124b2981 */ /* 0x0000e8000c1e1100 */
[----:B------:R-:W0:Y:S04]  /*1c4b0*/  LDL R18, [R1+0x1c4] ;  /* 0x0001c40001127983 */ /* 0x000e280000100800 */
[----:B------:R-:W0:Y:S02]  /*1c4c0*/  LDL R19, [R1+0x1cc] ;  /* 0x0001cc0001137983 */ /* 0x000e240000100800 */
[----:B0-----:R-:W-:-:S04]  /*1c4d0*/  @P1 LOP3.LUT R19, R19, R18, RZ, 0x3c, !PT ;  /* 0x0000001213131212 */ /* 0x001fc800078e3cff */
[----:B------:R-:W-:-:S04]  /*1c4e0*/  @P1 LOP3.LUT R18, R19, R18, RZ, 0x3c, !PT ;  /* 0x0000001213121212 */ /* 0x000fc800078e3cff */
[----:B------:R-:W-:-:S05]  /*1c4f0*/  @P1 LOP3.LUT R19, R19, R18, RZ, 0x3c, !PT ;  /* 0x0000001213131212 */ /* 0x000fca00078e3cff */
[----:B------:R0:W2:Y:S04]  /*1c500*/  @P1 LDG.E.U8 R165, desc[UR20][R18.64] ;  /* 0x0000001412a51981 */ /* 0x0000a8000c1e1100 */
[----:B---3--:R1:W-:Y:S01]  /*1c510*/  STL [R1+0xf8], R75 ;  /* 0x0000f84b01007387 */ /* 0x0083e20000100800 */
[----:B0-----:R-:W-:Y:S02]  /*1c520*/  @P1 IMAD.MOV.U32 R18, RZ, RZ, R80 ;  /* 0x000000ffff121224 */ /* 0x001fe400078e0050 */
[----:B------:R-:W-:Y:S01]  /*1c530*/  @P1 IMAD.MOV.U32 R19, RZ, RZ, R83 ;  /* 0x000000ffff131224 */ /* 0x000fe200078e0053 */
[----:B-1----:R-:W3:Y:S04]  /*1c540*/  LDL R75, [R1+0x1e4] ;  /* 0x0001e400014b7983 */ /* 0x002ee80000100800 */
[----:B------:R0:W3:Y:S04]  /*1c550*/  @P1 LDG.E.U8 R48, desc[UR20][R18.64] ;  /* 0x0000001412301981 */ /* 0x0000e8000c1e1100 */
[----:B--2---:R1:W-:Y:S04]  /*1c560*/  STL [R1+0xf4], R165 ;  /* 0x0000f4a501007387 */ /* 0x0043e80000100800 */
[----:B-1----:R-:W2:Y:S04]  /*1c570*/  LDL.LU R165, [R1+0xc00] ;  /* 0x000c000001a57983 */ /* 0x002ea80000300800 */
[----:B------:R-:W2:Y:S01]  /*1c580*/  LDL R19, [R1+0x1d8] ;  /* 0x0001d80001137983 */ /* 0x000ea20000100800 */
[----:B------:R-:W-:-:S02]  /*1c590*/  ISETP.GT.AND P3, PT, R16, 0xa, PT ;  /* 0x0000000a1000780c */ /* 0x000fc40003f64270 */
[----:B------:R-:W-:Y:S01]  /*1c5a0*/  PRMT R81, RZ, 0x7610, R81 ;  /* 0x00007610ff517816 */ /* 0x000fe20000000051 */
[----:B------:R-:W4:Y:S04]  /*1c5b0*/  LDL R80, [R1+0x1ec] ;  /* 0x0001ec0001507983 */ /* 0x000f280000100800 */
[----:B------:R-:W4:Y:S06]  /*1c5c0*/  LDL R83, [R1+0x1f0] ;  /* 0x0001f00001537983 */ /* 0x000f2c0000100800 */
[----:B0-----:R-:W-:Y:S01]  /*1c5d0*/  @P3 IMAD.MOV.U32 R18, RZ, RZ, R82 ;  /* 0x000000ffff123224 */ /* 0x001fe200078e0052 */
[----:B---3--:R0:W-:Y:S01]  /*1c5e0*/  STL [R1+0xf0], R48 ;  /* 0x0000f03001007387 */ /* 0x0081e20000100800 */
[----:B------:R-:W-:-:S03]  /*1c5f0*/  PRMT R53, RZ, 0x7610, R53 ;  /* 0x00007610ff357816 */ /* 0x000fc60000000035 */
[----:B------:R-:W3:Y:S04]  /*1c600*/  LDL R82, [R1+0x1f8] ;  /* 0x0001f80001527983 */ /* 0x000ee80000100800 */
[----:B0-----:R-:W3:Y:S04]  /*1c610*/  LDL R48, [R1+0x1f4] ;  /* 0x0001f40001307983 */ /* 0x001ee80000100800 */
[----:B--2---:R0:W2:Y:S04]  /*1c620*/  @P3 LDG.E.U8 R81, desc[UR20][R18.64] ;  /* 0x0000001412513981 */ /* 0x0040a8000c1e1100 */
[----:B------:R-:W3:Y:S01]  /*1c630*/  LDL R19, [R1+0x1e0] ;  /* 0x0001e00001137983 */ /* 0x000ee20000100800 */
[----:B0-----:R-:W-:Y:S01]  /*1c640*/  @P3 IMAD.MOV.U32 R18, RZ, RZ, R75 ;  /* 0x000000ffff123224 */ /* 0x001fe200078e004b */
[----:B------:R-:W-:-:S02]  /*1c650*/  ISETP.GT.AND P2, PT, R16, 0xb, PT ;  /* 0x0000000b1000780c */ /* 0x000fc40003f44270 */
[----:B--2---:R0:W-:Y:S01]  /*1c660*/  STL [R1+0xec], R81 ;  /* 0x0000ec5101007387 */ /* 0x0041e20000100800 */
[----:B------:R-:W-:Y:S02]  /*1c670*/  ISETP.GT.AND P1, PT, R16, 0xc, PT ;  /* 0x0000000c1000780c */ /* 0x000fe40003f24270 */
[----:B------:R-:W-:Y:S01]  /*1c680*/  PRMT R79, RZ, 0x7610, R79 ;  /* 0x00007610ff4f7816 */ /* 0x000fe2000000004f */
[----:B------:R-:W2:Y:S04]  /*1c690*/  LDL R75, [R1+0x200] ;  /* 0x00020000014b7983 */ /* 0x000ea80000100800 */
[----:B---3--:R4:W3:Y:S04]  /*1c6a0*/  @P3 LDG.E.U8 R53, desc[UR20][R18.64] ;  /* 0x0000001412353981 */ /* 0x0088e8000c1e1100 */
[----:B0-----:R-:W2:Y:S04]  /*1c6b0*/  LDL R81, [R1+0x1fc] ;  /* 0x0001fc0001517983 */ /* 0x001ea80000100800 */
[----:B------:R-:W2:Y:S01]  /*1c6c0*/  LDL R19, [R1+0x1e8] ;  /* 0x0001e80001137983 */ /* 0x000ea20000100800 */
[----:B----4-:R-:W-:Y:S01]  /*1c6d0*/  @P2 IMAD.MOV.U32 R18, RZ, RZ, R80 ;  /* 0x000000ffff122224 */ /* 0x010fe200078e0050 */
[----:B------:R-:W-:-:S02]  /*1c6e0*/  PRMT R41, RZ, 0x7610, R41 ;  /* 0x00007610ff297816 */ /* 0x000fc40000000029 */
[----:B------:R-:W-:Y:S02]  /*1c6f0*/  PRMT R78, RZ, 0x7610, R78 ;  /* 0x00007610ff4e7816 */ /* 0x000fe4000000004e */
[----:B--2---:R0:W2:Y:S02]  /*1c700*/  @P2 LDG.E.U8 R79, desc[UR20][R18.64] ;  /* 0x00000014124f2981 */ /* 0x0040a4000c1e1100 */
[----:B0-----:R-:W-:Y:S02]  /*1c710*/  @P2 IMAD.MOV.U32 R18, RZ, RZ, R48 ;  /* 0x000000ffff122224 */ /* 0x001fe400078e0030 */
[----:B------:R-:W-:-:S05]  /*1c720*/  @P2 IMAD.MOV.U32 R19, RZ, RZ, R83 ;  /* 0x000000ffff132224 */ /* 0x000fca00078e0053 */
[----:B------:R0:W4:Y:S02]  /*1c730*/  @P2 LDG.E.U8 R41, desc[UR20][R18.64] ;  /* 0x0000001412292981 */ /* 0x000124000c1e1100 */
[----:B0-----:R-:W-:Y:S02]  /*1c740*/  @P1 IMAD.MOV.U32 R18, RZ, RZ, R81 ;  /* 0x000000ffff121224 */ /* 0x001fe400078e0051 */
[----:B------:R-:W-:-:S05]  /*1c750*/  @P1 IMAD.MOV.U32 R19, RZ, RZ, R82 ;  /* 0x000000ffff131224 */ /* 0x000fca00078e0052 */
[----:B------:R0:W4:Y:S04]  /*1c760*/  @P1 LDG.E.U8 R78, desc[UR20][R18.64] ;  /* 0x00000014124e1981 */ /* 0x000128000c1e1100 */
[----:B---3--:R1:W-:Y:S04]  /*1c770*/  STL [R1+0xe8], R53 ;  /* 0x0000e83501007387 */ /* 0x0083e80000100800 */
[----:B------:R-:W3:Y:S04]  /*1c780*/  LDL R80, [R1+0x20c] ;  /* 0x00020c0001507983 */ /* 0x000ee80000100800 */
[----:B-1----:R-:W3:Y:S01]  /*1c790*/  LDL R53, [R1+0x204] ;  /* 0x0002040001357983 */ /* 0x002ee20000100800 */
[----:B0-----:R-:W-:Y:S01]  /*1c7a0*/  @P1 IMAD.MOV.U32 R19, RZ, RZ, R75 ;  /* 0x000000ffff131224 */ /* 0x001fe200078e004b */
[----:B------:R-:W-:-:S02]  /*1c7b0*/  PRMT R43, RZ, 0x7610, R43 ;  /* 0x00007610ff2b7816 */ /* 0x000fc4000000002b */
[----:B--2---:R0:W-:Y:S04]  /*1c7c0*/  STL [R1+0xe4], R79 ;  /* 0x0000e44f01007387 */ /* 0x0041e80000100800 */
[----:B------:R-:W2:Y:S04]  /*1c7d0*/  LDL R48, [R1+0x214] ;  /* 0x0002140001307983 */ /* 0x000ea80000100800 */
[----:B0-----:R-:W2:Y:S04]  /*1c7e0*/  LDL R79, [R1+0x210] ;  /* 0x00021000014f7983 */ /* 0x001ea80000100800 */
[----:B----4-:R0:W-:Y:S04]  /*1c7f0*/  STL [R1+0xe0], R41 ;  /* 0x0000e02901007387 */ /* 0x0101e80000100800 */
[----:B0-----:R-:W4:Y:S04]  /*1c800*/  LDL R41, [R1+0x218] ;  /* 0x0002180001297983 */ /* 0x001f280000100800 */
[----:B------:R0:W-:Y:S04]  /*1c810*/  STL [R1+0xdc], R78 ;  /* 0x0000dc4e01007387 */ /* 0x0001e80000100800 */
[----:B------:R-:W4:Y:S04]  /*1c820*/  LDL R75, [R1+0x220] ;  /* 0x00022000014b7983 */ /* 0x000f280000100800 */
[----:B0-----:R-:W4:Y:S01]  /*1c830*/  LDL R78, [R1+0x21c] ;  /* 0x00021c00014e7983 */ /* 0x001f220000100800 */
[----:B---3--:R-:W-:Y:S01]  /*1c840*/  @P1 IMAD.MOV.U32 R18, RZ, RZ, R53 ;  /* 0x000000ffff121224 */ /* 0x008fe200078e0035 */
[----:B------:R-:W-:-:S02]  /*1c850*/  ISETP.GT.AND P3, PT, R16, 0xd, PT ;  /* 0x0000000d1000780c */ /* 0x000fc40003f64270 */
[----:B------:R-:W3:Y:S04]  /*1c860*/  LDL R53, [R1+0x224] ;  /* 0x0002240001357983 */ /* 0x000ee80000100800 */
[----:B------:R0:W3:Y:S01]  /*1c870*/  @P1 LDG.E.U8 R43, desc[UR20][R18.64] ;  /* 0x00000014122b1981 */ /* 0x0000e2000c1e1100 */
[----:B------:R-:W-:Y:S02]  /*1c880*/  ISETP.GT.AND P2, PT, R16, 0xe, PT ;  /* 0x0000000e1000780c */ /* 0x000fe40003f44270 */
[----:B------:R-:W-:Y:S02]  /*1c890*/  PRMT R51, RZ, 0x7610, R51 ;  /* 0x00007610ff337816 */ /* 0x000fe40000000033 */
[----:B------:R-:W-:Y:S02]  /*1c8a0*/  PRMT R33, RZ, 0x7610, R33 ;  /* 0x00007610ff217816 */ /* 0x000fe40000000021 */
[----:B0-----:R-:W-:Y:S01]  /*1c8b0*/  @P3 IMAD.MOV.U32 R19, RZ, RZ, R80 ;  /* 0x000000ffff133224 */ /* 0x001fe200078e0050 */
[----:B------:R-:W-:Y:S01]  /*1c8c0*/  PRMT R74, RZ, 0x7610, R74 ;  /* 0x00007610ff4a7816 */ /* 0x000fe2000000004a */
[----:B--2---:R-:W-:-:S05]  /*1c8d0*/  @P3 IMAD.MOV.U32 R18, RZ, RZ, R79 ;  /* 0x000000ffff123224 */ /* 0x004fca00078e004f */
[----:B------:R0:W2:Y:S02]  /*1c8e0*/  @P3 LDG.E.U8 R51, desc[UR20][R18.64] ;  /* 0x0000001412333981 */ /* 0x0000a4000c1e1100 */
[----:B0-----:R-:W-:Y:S02]  /*1c8f0*/  @P3 IMAD.MOV.U32 R19, RZ, RZ, R48 ;  /* 0x000000ffff133224 */ /* 0x001fe400078e0030 */
[----:B----4-:R-:W-:-:S05]  /*1c900*/  @P3 IMAD.MOV.U32 R18, RZ, RZ, R41 ;  /* 0x000000ffff123224 */ /* 0x010fca00078e0029 */
[----:B------:R0:W4:Y:S02]  /*1c910*/  @P3 LDG.E.U8 R33, desc[UR20][R18.64] ;  /* 0x0000001412213981 */ /* 0x000124000c1e1100 */
[----:B0-----:R-:W-:Y:S02]  /*1c920*/  @P2 IMAD.MOV.U32 R18, RZ, RZ, R75 ;  /* 0x000000ffff122224 */ /* 0x001fe400078e004b */
[----:B------:R-:W-:-:S05]  /*1c930*/  @P2 IMAD.MOV.U32 R19, RZ, RZ, R78 ;  /* 0x000000ffff132224 */ /* 0x000fca00078e004e */
[----:B------:R0:W4:Y:S04]  /*1c940*/  @P2 LDG.E.U8 R74, desc[UR20][R18.64] ;  /* 0x00000014124a2981 */ /* 0x000128000c1e1100 */
[----:B---3--:R1:W-:Y:S04]  /*1c950*/  STL [R1+0xd8], R43 ;  /* 0x0000d82b01007387 */ /* 0x0083e80000100800 */
[----:B-1----:R-:W3:Y:S01]  /*1c960*/  LDL R43, [R1+0x228] ;  /* 0x00022800012b7983 */ /* 0x002ee20000100800 */
[----:B0-----:R-:W-:-:S03]  /*1c970*/  @P2 IMAD.MOV.U32 R19, RZ, RZ, R53 ;  /* 0x000000ffff132224 */ /* 0x001fc600078e0035 */
[----:B--2---:R0:W-:Y:S04]  /*1c980*/  STL [R1+0xd4], R51 ;  /* 0x0000d43301007387 */ /* 0x0041e80000100800 */
[----:B------:R-:W2:Y:S04]  /*1c990*/  LDL R41, [R1+0x230] ;  /* 0x0002300001297983 */ /* 0x000ea80000100800 */
[----:B------:R-:W2:Y:S04]  /*1c9a0*/  LDL R48, [R1+0x234] ;  /* 0x0002340001307983 */ /* 0x000ea80000100800 */
[----:B0-----:R-:W2:Y:S04]  /*1c9b0*/  LDL R51, [R1+0x22c] ;  /* 0x00022c0001337983 */ /* 0x001ea80000100800 */
[----:B----4-:R0:W-:Y:S04]  /*1c9c0*/  STL [R1+0xd0], R33 ;  /* 0x0000d02101007387 */ /* 0x0101e80000100800 */
[----:B------:R-:W4:Y:S04]  /*1c9d0*/  LDL R75, [R1+0x23c] ;  /* 0x00023c00014b7983 */ /* 0x000f280000100800 */
[----:B0-----:R-:W4:Y:S04]  /*1c9e0*/  LDL R33, [R1+0x238] ;  /* 0x0002380001217983 */ /* 0x001f280000100800 */
[----:B------:R0:W-:Y:S04]  /*1c9f0*/  STL [R1+0xcc], R74 ;  /* 0x0000cc4a01007387 */ /* 0x0001e80000100800 */
[----:B------:R-:W4:Y:S04]  /*1ca00*/  LDL R53, [R1+0x244] ;  /* 0x0002440001357983 */ /* 0x000f280000100800 */
[----:B0-----:R-:W4:Y:S01]  /*1ca10*/  LDL R74, [R1+0x240] ;  /* 0x00024000014a7983 */ /* 0x001f220000100800 */
[----:B---3--:R-:W-:-:S03]  /*1ca20*/  @P2 IMAD.MOV.U32 R18, RZ, RZ, R43 ;  /* 0x000000ffff122224 */ /* 0x008fc600078e002b */
[----:B------:R-:W3:Y:S01]  /*1ca30*/  LDL R43, [R1+0x248] ;  /* 0x00024800012b7983 */ /* 0x000ee20000100800 */
[C---:B------:R-:W-:Y:S02]  /*1ca40*/  ISETP.GT.AND P1, PT, R16.reuse, 0xf, PT ;  /* 0x0000000f1000780c */ /* 0x040fe40003f24270 */
[----:B------:R-:W-:Y:S02]  /*1ca50*/  PRMT R77, RZ, 0x7610, R77 ;  /* 0x00007610ff4d7816 */ /* 0x000fe4000000004d */
[----:B------:R-:W-:Y:S02]  /*1ca60*/  ISETP.GT.AND P3, PT, R16, 0x10, PT ;  /* 0x000000101000780c */ /* 0x000fe40003f64270 */
[----:B------:R-:W-:Y:S02]  /*1ca70*/  PRMT R76, RZ, 0x7610, R76 ;  /* 0x00007610ff4c7816 */ /* 0x000fe4000000004c */
[----:B------:R2:W3:Y:S01]  /*1ca80*/  @P2 LDG.E.U8 R77, desc[UR20][R18.64] ;  /* 0x00000014124d2981 */ /* 0x0004e2000c1e1100 */
[----:B------:R-:W-:-:S02]  /*1ca90*/  PRMT R4, RZ, 0x7610, R4 ;  /* 0x00007610ff047816 */ /* 0x000fc40000000004 */
[----:B------:R-:W-:Y:S02]  /*1caa0*/  PRMT R73, RZ, 0x7610, R73 ;  /* 0x00007610ff497816 */ /* 0x000fe40000000049 */
[----:B------:R-:W-:Y:S01]  /*1cab0*/  PRMT R52, RZ, 0x7610, R52 ;  /* 0x00007610ff347816 */ /* 0x000fe20000000034 */
[----:B--2---:R-:W-:Y:S02]  /*1cac0*/  @P1 IMAD.MOV.U32 R18, RZ, RZ, R41 ;  /* 0x000000ffff121224 */ /* 0x004fe400078e0029 */
[----:B------:R-:W2:Y:S01]  /*1cad0*/  LDL R41, [R1+0x250] ;  /* 0x0002500001297983 */ /* 0x000ea20000100800 */
[----:B------:R-:W-:-:S03]  /*1cae0*/  @P1 IMAD.MOV.U32 R19, RZ, RZ, R51 ;  /* 0x000000ffff131224 */ /* 0x000fc600078e0033 */
[----:B------:R-:W2:Y:S04]  /*1caf0*/  LDL R51, [R1+0x24c] ;  /* 0x00024c0001337983 */ /* 0x000ea80000100800 */
[----:B------:R4:W2:Y:S02]  /*1cb00*/  @P1 LDG.E.U8 R76, desc[UR20][R18.64] ;  /* 0x00000014124c1981 */ /* 0x0008a4000c1e1100 */
[----:B----4-:R-:W-:Y:S02]  /*1cb10*/  @P1 IMAD.MOV.U32 R18, RZ, RZ, R33 ;  /* 0x000000ffff121224 */ /* 0x010fe400078e0021 */
[----:B------:R-:W-:Y:S01]  /*1cb20*/  @P1 IMAD.MOV.U32 R19, RZ, RZ, R48 ;  /* 0x000000ffff131224 */ /* 0x000fe200078e0030 */
[----:B------:R-:W4:Y:S04]  /*1cb30*/  LDL R33, [R1+0x258] ;  /* 0x0002580001217983 */ /* 0x000f280000100800 */
[----:B------:R0:W4:Y:S04]  /*1cb40*/  @P1 LDG.E.U8 R4, desc[UR20][R18.64] ;  /* 0x0000001412041981 */ /* 0x000128000c1e1100 */
[----:B------:R-:W4:Y:S01]  /*1cb50*/  LDL R48, [R1+0x254] ;  /* 0x0002540001307983 */ /* 0x000f220000100800 */
[----:B0-----:R-:W-:-:S02]  /*1cb60*/  @P3 IMAD.MOV.U32 R18, RZ, RZ, R74 ;  /* 0x000000ffff123224 */ /* 0x001fc400078e004a */
[----:B------:R-:W-:-:S05]  /*1cb70*/  @P3 IMAD.MOV.U32 R19, RZ, RZ, R75 ;  /* 0x000000ffff133224 */ /* 0x000fca00078e004b */
[----:B------:R3:W4:Y:S02]  /*1cb80*/  @P3 LDG.E.U8 R73, desc[UR20][R18.64] ;  /* 0x0000001412493981 */ /* 0x000724000c1e1100 */
[----:B---3--:R-:W-:Y:S02]  /*1cb90*/  @P3 IMAD.MOV.U32 R18, RZ, RZ, R43 ;  /* 0x000000ffff123224 */ /* 0x008fe400078e002b */
[----:B------:R-:W-:-:S05]  /*1cba0*/  @P3 IMAD.MOV.U32 R19, RZ, RZ, R53 ;  /* 0x000000ffff133224 */ /* 0x000fca00078e0035 */
[----:B------:R2:W3:Y:S01]  /*1cbb0*/  @P3 LDG.E.U8 R52, desc[UR20][R18.64] ;  /* 0x0000001412343981 */ /* 0x0004e2000c1e1100 */
[----:B------:R-:W-:Y:S02]  /*1cbc0*/  ISETP.GT.AND P2, PT, R16, 0x11, PT ;  /* 0x000000111000780c */ /* 0x000fe40003f44270 */
[----:B------:R-:W-:-:S11]  /*1cbd0*/  PRMT R50, RZ, 0x7610, R50 ;  /* 0x00007610ff327816 */ /* 0x000fd60000000032 */
[----:B--2---:R-:W-:Y:S02]  /*1cbe0*/  @P2 IMAD.MOV.U32 R18, RZ, RZ, R41 ;  /* 0x000000ffff122224 */ /* 0x004fe400078e0029 */
[----:B------:R-:W-:-:S05]  /*1cbf0*/  @P2 IMAD.MOV.U32 R19, RZ, RZ, R51 ;  /* 0x000000ffff132224 */ /* 0x000fca00078e0033 */
[----:B------:R0:W2:Y:S04]  /*1cc00*/  @P2 LDG.E.U8 R50, desc[UR20][R18.64] ;  /* 0x0000001412322981 */ /* 0x0000a8000c1e1100 */
[----:B----4-:R-:W-:Y:S04]  /*1cc10*/  STL [R1+0xb98], R4 ;  /* 0x000b980401007387 */ /* 0x010fe80000100800 */
[----:B------:R-:W4:Y:S04]  /*1cc20*/  LDL R53, [R1+0x25c] ;  /* 0x00025c0001357983 */ /* 0x000f280000100800 */
[----:B------:R-:W4:Y:S01]  /*1cc30*/  LDL R43, [R1+0x260] ;  /* 0x00026000012b7983 */ /* 0x000f220000100800 */
[----:B0-----:R-:W-:-:S02]  /*1cc40*/  @P2 IMAD.MOV.U32 R19, RZ, RZ, R48 ;  /* 0x000000ffff132224 */ /* 0x001fc400078e0030 */
[----:B------:R-:W-:Y:S01]  /*1cc50*/  @P2 IMAD.MOV.U32 R18, RZ, RZ, R33 ;  /* 0x000000ffff122224 */ /* 0x000fe200078e0021 */
[----:B---3--:R0:W-:Y:S04]  /*1cc60*/  STL [R1+0xc0], R52 ;  /* 0x0000c03401007387 */ /* 0x0081e80000100800 */
[----:B------:R-:W3:Y:S04]  /*1cc70*/  LDL R41, [R1+0x268] ;  /* 0x0002680001297983 */ /* 0x000ee80000100800 */
[----:B------:R-:W3:Y:S04]  /*1cc80*/  LDL R48, [R1+0x26c] ;  /* 0x00026c0001307983 */ /* 0x000ee80000100800 */
[----:B0-----:R-:W3:Y:S04]  /*1cc90*/  LDL R52, [R1+0x264] ;  /* 0x0002640001347983 */ /* 0x001ee80000100800 */
[----:B------:R-:W-:Y:S04]  /*1cca0*/  STL [R1+0xc8], R77 ;  /* 0x0000c84d01007387 */ /* 0x000fe80000100800 */
[----:B------:R-:W3:Y:S01]  /*1ccb0*/  LDL R33, [R1+0x270] ;  /* 0x0002700001217983 */ /* 0x000ee20000100800 */
[----:B------:R-:W-:-:S02]  /*1ccc0*/  ISETP.GT.AND P1, PT, R16, 0x12, PT ;  /* 0x000000121000780c */ /* 0x000fc40003f24270 */
[----:B------:R-:W-:Y:S01]  /*1ccd0*/  PRMT R72, RZ, 0x7610, R72 ;  /* 0x00007610ff487816 */ /* 0x000fe20000000048 */
[----:B------:R-:W3:Y:S01]  /*1cce0*/  LDL R51, [R1+0x274] ;  /* 0x0002740001337983 */ /* 0x000ee20000100800 */
[----:B------:R-:W-:Y:S02]  /*1ccf0*/  ISETP.GT.AND P3, PT, R16, 0x13, PT ;  /* 0x000000131000780c */ /* 0x000fe40003f64270 */
[----:B------:R-:W-:Y:S02]  /*1cd00*/  PRMT R71, RZ, 0x7610, R71 ;  /* 0x00007610ff477816 */ /* 0x000fe40000000047 */
[----:B------:R4:W3:Y:S01]  /*1cd10*/  @P2 LDG.E.U8 R72, desc[UR20][R18.64] ;  /* 0x0000001412482981 */ /* 0x0008e2000c1e1100 */
[----:B------:R-:W-:-:S03]  /*1cd20*/  PRMT R70, RZ, 0x7610, R70 ;  /* 0x00007610ff467816 */ /* 0x000fc60000000046 */
[----:B--2---:R0:W-:Y:S04]  /*1cd30*/  STL [R1+0xbc], R50 ;  /* 0x0000bc3201007387 */ /* 0x0041e80000100800 */
[----:B0-----:R-:W2:Y:S04]  /*1cd40*/  LDL R50, [R1+0x278] ;  /* 0x0002780001327983 */ /* 0x001ea80000100800 */
[----:B------:R-:W-:Y:S01]  /*1cd50*/  STL [R1+0xb50], R76 ;  /* 0x000b504c01007387 */ /* 0x000fe20000100800 */
[----:B----4-:R-:W-:-:S03]  /*1cd60*/  @P1 IMAD.MOV.U32 R19, RZ, RZ, R53 ;  /* 0x000000ffff131224 */ /* 0x010fc600078e0035 */
[----:B------:R-:W4:Y:S01]  /*1cd70*/  LDL R53, [R1+0x27c] ;  /* 0x00027c0001357983 */ /* 0x000f220000100800 */
[----:B------:R-:W-:-:S03]  /*1cd80*/  @P1 IMAD.MOV.U32 R18, RZ, RZ, R43 ;  /* 0x000000ffff121224 */ /* 0x000fc600078e002b */
[----:B------:R-:W4:Y:S04]  /*1cd90*/  LDL R43, [R1+0x280] ;  /* 0x00028000012b7983 */ /* 0x000f280000100800 */
[----:B------:R3:W4:Y:S02]  /*1cda0*/  @P1 LDG.E.U8 R71, desc[UR20][R18.64] ;  /* 0x0000001412471981 */ /* 0x000724000c1e1100 */
[----:B---3--:R-:W-:Y:S02]  /*1cdb0*/  @P1 IMAD.MOV.U32 R18, RZ, RZ, R41 ;  /* 0x000000ffff121224 */ /* 0x008fe400078e0029 */
[----:B------:R-:W3:Y:S01]  /*1cdc0*/  LDL R41, [R1+0x288] ;  /* 0x0002880001297983 */ /* 0x000ee20000100800 */
[----:B------:R-:W-:-:S03]  /*1cdd0*/  @P1 IMAD.MOV.U32 R19, RZ, RZ, R52 ;  /* 0x000000ffff131224 */ /* 0x000fc600078e0034 */
[----:B------:R-:W3:Y:S04]  /*1cde0*/  LDL R52, [R1+0x284] ;  /* 0x0002840001347983 */ /* 0x000ee80000100800 */
[----:B------:R0:W3:Y:S04]  /*1cdf0*/  @P1 LDG.E.U8 R70, desc[UR20][R18.64] ;  /* 0x0000001412461981 */ /* 0x0000e8000c1e1100 */
[----:B------:R-:W-:Y:S01]  /*1ce00*/  STL [R1+0xc4], R73 ;  /* 0x0000c44901007387 */ /* 0x000fe20000100800 */
[----:B0-----:R-:W-:Y:S02]  /*1ce10*/  @P3 IMAD.MOV.U32 R18, RZ, RZ, R33 ;  /* 0x000000ffff123224 */ /* 0x001fe400078e0021 */
[----:B------:R-:W-:Y:S01]  /*1ce20*/  @P3 IMAD.MOV.U32 R19, RZ, RZ, R48 ;  /* 0x000000ffff133224 */ /* 0x000fe200078e0030 */
[----:B------:R-:W3:Y:S04]  /*1ce30*/  LDL R33, [R1+0x290] ;  /* 0x0002900001217983 */ /* 0x000ee80000100800 */
[----:B------:R-:W3:Y:S01]  /*1ce40*/  LDL R48, [R1+0x28c] ;  /* 0x00028c0001307983 */ /* 0x000ee20000100800 */
[----:B------:R-:W-:-:S02]  /*1ce50*/  ISETP.GT.AND P2, PT, R16, 0x14, PT ;  /* 0x000000141000780c */ /* 0x000fc40003f44270 */
[----:B------:R-:W-:Y:S02]  /*1ce60*/  PRMT R69, RZ, 0x7610, R69 ;  /* 0x00007610ff457816 */ /* 0x000fe40000000045 */
[----:B------:R-:W-:-:S04]  /*1ce70*/  PRMT R68, RZ, 0x7610, R68 ;  /* 0x00007610ff447816 */ /* 0x000fc80000000044 */
[----:B------:R0:W3:Y:S01]  /*1ce80*/  @P3 LDG.E.U8 R69, desc[UR20][R18.64] ;  /* 0x0000001412453981 */ /* 0x0000e2000c1e1100 */
[----:B------:R-:W-:Y:S02]  /*1ce90*/  ISETP.GT.AND P1, PT, R16, 0x15, PT ;  /* 0x000000151000780c */ /* 0x000fe40003f24270 */
[----:B------:R-:W-:Y:S01]  /*1cea0*/  PRMT R67, RZ, 0x7610, R67 ;  /* 0x00007610ff437816 */ /* 0x000fe20000000043 */
[----:B0-----:R-:W-:Y:S01]  /*1ceb0*/  @P3 IMAD.MOV.U32 R19, RZ, RZ, R51 ;  /* 0x000000ffff133224 */ /* 0x001fe200078e0033 */
[----:B------:R-:W-:Y:S01]  /*1cec0*/  PRMT R58, RZ, 0x7610, R58 ;  /* 0x00007610ff3a7816 */ /* 0x000fe2000000003a */
[----:B------:R-:W3:Y:S01]  /*1ced0*/  LDL R51, [R1+0x294] ;  /* 0x0002940001337983 */ /* 0x000ee20000100800 */
[----:B------:R-:W-:Y:S01]  /*1cee0*/  PRMT R57, RZ, 0x7610, R57 ;  /* 0x00007610ff397816 */ /* 0x000fe20000000039 */
[----:B--2---:R-:W-:Y:S02]  /*1cef0*/  @P3 IMAD.MOV.U32 R18, RZ, RZ, R50 ;  /* 0x000000ffff123224 */ /* 0x004fe400078e0032 */
[----:B------:R-:W2:Y:S04]  /*1cf00*/  LDL R50, [R1+0x298] ;  /* 0x0002980001327983 */ /* 0x000ea80000100800 */
[----:B------:R4:W2:Y:S02]  /*1cf10*/  @P3 LDG.E.U8 R68, desc[UR20][R18.64] ;  /* 0x0000001412443981 */ /* 0x0008a4000c1e1100 */
[----:B----4-:R-:W-:-:S02]  /*1cf20*/  @P2 IMAD.MOV.U32 R18, RZ, RZ, R43 ;  /* 0x000000ffff122224 */ /* 0x010fc400078e002b */
[----:B------:R-:W-:Y:S01]  /*1cf30*/  @P2 IMAD.MOV.U32 R19, RZ, RZ, R53 ;  /* 0x000000ffff132224 */ /* 0x000fe200078e0035 */
[----:B------:R-:W4:Y:S04]  /*1cf40*/  LDL R43, [R1+0x2a0] ;  /* 0x0002a000012b7983 */ /* 0x000f280000100800 */
[----:B------:R3:W2:Y:S04]  /*1cf50*/  @P2 LDG.E.U8 R67, desc[UR20][R18.64] ;  /* 0x0000001412432981 */ /* 0x0006a8000c1e1100 */
[----:B------:R-:W2:Y:S01]  /*1cf60*/  LDL R53, [R1+0x29c] ;  /* 0x00029c0001357983 */ /* 0x000ea20000100800 */
[----:B---3--:R-:W-:-:S02]  /*1cf70*/  @P2 IMAD.MOV.U32 R18, RZ, RZ, R41 ;  /* 0x000000ffff122224 */ /* 0x008fc400078e0029 */
[----:B------:R-:W-:Y:S02]  /*1cf80*/  @P2 IMAD.MOV.U32 R19, RZ, RZ, R52 ;  /* 0x000000ffff132224 */ /* 0x000fe400078e0034 */
[----:B------:R-:W3:Y:S04]  /*1cf90*/  LDL R52, [R1+0x2a4] ;  /* 0x0002a40001347983 */ /* 0x000ee80000100800 */
[----:B------:R0:W2:Y:S02]  /*1cfa0*/  @P2 LDG.E.U8 R58, desc[UR20][R18.64] ;  /* 0x00000014123a2981 */ /* 0x0000a4000c1e1100 */
[----:B0-----:R-:W-:Y:S02]  /*1cfb0*/  @P1 IMAD.MOV.U32 R18, RZ, RZ, R33 ;  /* 0x000000ffff121224 */ /* 0x001fe400078e0021 */
[----:B------:R-:W-:-:S05]  /*1cfc0*/  @P1 IMAD.MOV.U32 R19, RZ, RZ, R48 ;  /* 0x000000ffff131224 */ /* 0x000fca00078e0030 */
[----:B------:R-:W3:Y:S04]  /*1cfd0*/  @P1 LDG.E.U8 R57, desc[UR20][R18.64] ;  /* 0x0000001412391981 */ /* 0x000ee8000c1e1100 */
[----:B------:R-:W-:Y:S04]  /*1cfe0*/  STL [R1+0xb8], R72 ;  /* 0x0000b84801007387 */ /* 0x000fe80000100800 */
[----:B------:R-:W4:Y:S04]  /*1cff0*/  LDL R41, [R1+0x2a8] ;  /* 0x0002a80001297983 */ /* 0x000f280000100800 */
[----:B------:R-:W4:Y:S04]  /*1d000*/  LDL R48, [R1+0x2ac] ;  /* 0x0002ac0001307983 */ /* 0x000f280000100800 */
[----:B------:R-:W4:Y:S04]  /*1d010*/  LDL R33, [R1+0x2b0] ;  /* 0x0002b00001217983 */ /* 0x000f280000100800 */
[----:B------:R-:W-:Y:S04]  /*1d020*/  STL [R1+0xb4], R71 ;  /* 0x0000b44701007387 */ /* 0x000fe80000100800 */
[----:B--2---:R0:W-:Y:S04]  /*1d030*/  STL [R1+0xa0], R58 ;  /* 0x0000a03a01007387 */ /* 0x0041e80000100800 */
[----:B------:R-:W-:Y:S04]  /*1d040*/  STL [R1+0xb0], R70 ;  /* 0x0000b04601007387 */ /* 0x000fe80000100800 */
[----:B0-----:R-:W2:Y:S04]  /*1d050*/  LDL R58, [R1+0x2b4] ;  /* 0x0002b400013a7983 */ /* 0x001ea80000100800 */
[----:B---3--:R0:W-:Y:S04]  /*1d060*/  STL [R1+0x9c], R57 ;  /* 0x00009c3901007387 */ /* 0x0081e80000100800 */
[----:B0-----:R-:W3:Y:S01]  /*1d070*/  LDL R57, [R1+0x2b8] ;  /* 0x0002b80001397983 */ /* 0x001ee20000100800 */
[C---:B------:R-:W-:Y:S01]  /*1d080*/  ISETP.GT.AND P3, PT, R16.reuse, 0x16, PT ;  /* 0x000000161000780c */ /* 0x040fe20003f64270 */
[----:B------:R-:W-:Y:S01]  /*1d090*/  @P1 IMAD.MOV.U32 R18, RZ, RZ, R50 ;  /* 0x000000ffff121224 */ /* 0x000fe200078e0032 */
[----:B------:R-:W-:Y:S01]  /*1d0a0*/  PRMT R66, RZ, 0x7610, R66 ;  /* 0x00007610ff427816 */ /* 0x000fe20000000042 */
[----:B------:R-:W-:Y:S01]  /*1d0b0*/  @P1 IMAD.MOV.U32 R19, RZ, RZ, R51 ;  /* 0x000000ffff131224 */ /* 0x000fe200078e0033 */
[----:B------:R-:W-:Y:S01]  /*1d0c0*/  ISETP.GT.AND P2, PT, R16, 0x17, PT ;  /* 0x000000171000780c */ /* 0x000fe20003f44270 */
[----:B------:R-:W3:Y:S01]  /*1d0d0*/  LDL R51, [R1+0x2bc] ;  /* 0x0002bc0001337983 */ /* 0x000ee20000100800 */
[----:B------:R-:W-:-:S03]  /*1d0e0*/  PRMT R65, RZ, 0x7610, R65 ;  /* 0x00007610ff417816 */ /* 0x000fc60000000041 */
[----:B------:R4:W3:Y:S01]  /*1d0f0*/  @P1 LDG.E.U8 R66, desc[UR20][R18.64] ;  /* 0x0000001412421981 */ /* 0x0008e2000c1e1100 */
[----:B------:R-:W-:Y:S02]  /*1d100*/  PRMT R64, RZ, 0x7610, R64 ;  /* 0x00007610ff407816 */ /* 0x000fe40000000040 */
[----:B------:R-:W-:Y:S01]  /*1d110*/  PRMT R5, RZ, 0x7610, R5 ;  /* 0x00007610ff057816 */ /* 0x000fe20000000005 */
[----:B------:R-:W3:Y:S01]  /*1d120*/  LDL R50, [R1+0x2c0] ;  /* 0x0002c00001327983 */ /* 0x000ee20000100800 */
[----:B----4-:R-:W-:Y:S02]  /*1d130*/  @P3 IMAD.MOV.U32 R18, RZ, RZ, R43 ;  /* 0x000000ffff123224 */ /* 0x010fe400078e002b */
[----:B------:R-:W-:-:S05]  /*1d140*/  @P3 IMAD.MOV.U32 R19, RZ, RZ, R53 ;  /* 0x000000ffff133224 */ /* 0x000fca00078e0035 */
[----:B------:R0:W4:Y:S02]  /*1d150*/  @P3 LDG.E.U8 R65, desc[UR20][R18.64] ;  /* 0x0000001412413981 */ /* 0x000124000c1e1100 */
[----:B0-----:R-:W-:Y:S02]  /*1d160*/  @P3 IMAD.MOV.U32 R18, RZ, RZ, R41 ;  /* 0x000000ffff123224 */ /* 0x001fe400078e0029 */
[----:B------:R-:W-:-:S05]  /*1d170*/  @P3 IMAD.MOV.U32 R19, RZ, RZ, R52 ;  /* 0x000000ffff133224 */ /* 0x000fca00078e0034 */
[----:B------:R0:W4:Y:S01]  /*1d180*/  @P3 LDG.E.U8 R64, desc[UR20][R18.64] ;  /* 0x0000001412403981 */ /* 0x000122000c1e1100 */
[----:B------:R-:W-:Y:S01]  /*1d190*/  PRMT R2, RZ, 0x7610, R2 ;  /* 0x00007610ff027816 */ /* 0x000fe20000000002 */
[----:B0-----:R-:W-:Y:S02]  /*1d1a0*/  @P2 IMAD.MOV.U32 R18, RZ, RZ, R33 ;  /* 0x000000ffff122224 */ /* 0x001fe400078e0021 */
[----:B------:R-:W-:-:S05]  /*1d1b0*/  @P2 IMAD.MOV.U32 R19, RZ, RZ, R48 ;  /* 0x000000ffff132224 */ /* 0x000fca00078e0030 */
[----:B------:R2:W4:Y:S02]  /*1d1c0*/  @P2 LDG.E.U8 R5, desc[UR20][R18.64] ;  /* 0x0000001412052981 */ /* 0x000524000c1e1100 */
[----:B--2---:R-:W-:Y:S02]  /*1d1d0*/  @P2 IMAD.MOV.U32 R19, RZ, RZ, R58 ;  /* 0x000000ffff132224 */ /* 0x004fe400078e003a */
[----:B---3--:R-:W-:-:S05]  /*1d1e0*/  @P2 IMAD.MOV.U32 R18, RZ, RZ, R57 ;  /* 0x000000ffff122224 */ /* 0x008fca00078e0039 */
[----:B------:R0:W2:Y:S04]  /*1d1f0*/  @P2 LDG.E.U8 R2, desc[UR20][R18.64] ;  /* 0x0000001412022981 */ /* 0x0000a8000c1e1100 */
[----:B------:R-:W-:Y:S04]  /*1d200*/  STL [R1+0xac], R69 ;  /* 0x0000ac4501007387 */ /* 0x000fe80000100800 */
[----:B------:R-:W3:Y:S04]  /*1d210*/  LDL R53, [R1+0x2c4] ;  /* 0x0002c40001357983 */ /* 0x000ee80000100800 */
[----:B------:R-:W3:Y:S04]  /*1d220*/  LDL R43, [R1+0x2c8] ;  /* 0x0002c800012b7983 */ /* 0x000ee80000100800 */
[----:B------:R-:W-:Y:S04]  /*1d230*/  STL [R1+0xa8], R68 ;  /* 0x0000a84401007387 */ /* 0x000fe80000100800 */
[----:B------:R-:W3:Y:S04]  /*1d240*/  LDL R52, [R1+0x2cc] ;  /* 0x0002cc0001347983 */ /* 0x000ee80000100800 */
[----:B------:R-:W3:Y:S01]  /*1d250*/  LDL R41, [R1+0x2d0] ;  /* 0x0002d00001297983 */ /* 0x000ee20000100800 */
[----:B------:R-:W-:-:S03]  /*1d260*/  ISETP.GT.AND P1, PT, R16, 0x18, PT ;  /* 0x000000181000780c */ /* 0x000fc60003f24270 */
[----:B------:R-:W-:Y:S04]  /*1d270*/  STL [R1+0xa4], R67 ;  /* 0x0000a44301007387 */ /* 0x000fe80000100800 */
[----:B------:R-:W3:Y:S04]  /*1d280*/  LDL R48, [R1+0x2d4] ;  /* 0x0002d40001307983 */ /* 0x000ee80000100800 */
[----:B------:R-:W3:Y:S02]  /*1d290*/  LDL R33, [R1+0x2d8] ;  /* 0x0002d80001217983 */ /* 0x000ee40000100800 */
[----:B0-----:R-:W-:-:S02]  /*1d2a0*/  @P1 IMAD.MOV.U32 R18, RZ, RZ, R50 ;  /* 0x000000ffff121224 */ /* 0x001fc400078e0032 */
[----:B------:R-:W-:Y:S01]  /*1d2b0*/  @P1 IMAD.MOV.U32 R19, RZ, RZ, R51 ;  /* 0x000000ffff131224 */ /* 0x000fe200078e0033 */
[----:B----4-:R-:W-:Y:S04]  /*1d2c0*/  STL [R1+0xb9c], R5 ;  /* 0x000b9c0501007387 */ /* 0x010fe80000100800 */
[----:B------:R-:W4:Y:S04]  /*1d2d0*/  LDL R58, [R1+0x2dc] ;  /* 0x0002dc00013a7983 */ /* 0x000f280000100800 */
[----:B------:R-:W4:Y:S04]  /*1d2e0*/  LDL R57, [R1+0x2e0] ;  /* 0x0002e00001397983 */ /* 0x000f280000100800 */
[----:B--2---:R-:W-:Y:S04]  /*1d2f0*/  STL [R1+0xba0], R2 ;  /* 0x000ba00201007387 */ /* 0x004fe80000100800 */
[----:B------:R-:W2:Y:S04]  /*1d300*/  LDL R51, [R1+0x2e4] ;  /* 0x0002e40001337983 */ /* 0x000ea80000100800 */
[----:B------:R-:W2:Y:S01]  /*1d310*/  LDL R50, [R1+0x2e8] ;  /* 0x0002e80001327983 */ /* 0x000ea20000100800 */
[----:B------:R-:W-:-:S02]  /*1d320*/  ISETP.GT.AND P3, PT, R16, 0x19, PT ;  /* 0x000000191000780c */ /* 0x000fc40003f64270 */
[----:B------:R-:W-:Y:S02]  /*1d330*/  PRMT R63, RZ, 0x7610, R63 ;  /* 0x00007610ff3f7816 */ /* 0x000fe4000000003f */
[----:B------:R-:W-:-:S04]  /*1d340*/  PRMT R62, RZ, 0x7610, R62 ;  /* 0x00007610ff3e7816 */ /* 0x000fc8000000003e */
[----:B------:R3:W2:Y:S01]  /*1d350*/  @P1 LDG.E.U8 R63, desc[UR20][R18.64] ;  /* 0x00000014123f1981 */ /* 0x0006a2000c1e1100 */
[----:B------:R-:W-:Y:S02]  /*1d360*/  ISETP.GT.AND P2, PT, R16, 0x1a, PT ;  /* 0x0000001a1000780c */ /* 0x000fe40003f44270 */
[----:B------:R-:W-:Y:S01]  /*1d370*/  PRMT R61, RZ, 0x7610, R61 ;  /* 0x00007610ff3d7816 */ /* 0x000fe2000000003d */
[----:B---3--:R-:W-:Y:S02]  /*1d380*/  @P1 IMAD.MOV.U32 R18, RZ, RZ, R43 ;  /* 0x000000ffff121224 */ /* 0x008fe400078e002b */
[----:B------:R-:W-:-:S05]  /*1d390*/  @P1 IMAD.MOV.U32 R19, RZ, RZ, R53 ;  /* 0x000000ffff131224 */ /* 0x000fca00078e0035 */
[----:B------:R0:W3:Y:S01]  /*1d3a0*/  @P1 LDG.E.U8 R62, desc[UR20][R18.64] ;  /* 0x00000014123e1981 */ /* 0x0000e2000c1e1100 */
[----:B------:R-:W-:Y:S01]  /*1d3b0*/  PRMT R60, RZ, 0x7610, R60 ;  /* 0x00007610ff3c7816 */ /* 0x000fe2000000003c */
[----:B0-----:R-:W-:Y:S02]  /*1d3c0*/  @P3 IMAD.MOV.U32 R18, RZ, RZ, R41 ;  /* 0x000000ffff123224 */ /* 0x001fe400078e0029 */
[----:B------:R-:W-:-:S05]  /*1d3d0*/  @P3 IMAD.MOV.U32 R19, RZ, RZ, R52 ;  /* 0x000000ffff133224 */ /* 0x000fca00078e0034 */
[----:B------:R0:W3:Y:S01]  /*1d3e0*/  @P3 LDG.E.U8 R61, desc[UR20][R18.64] ;  /* 0x00000014123d3981 */ /* 0x0000e2000c1e1100 */
[----:B------:R-:W-:Y:S01]  /*1d3f0*/  PRMT R55, RZ, 0x7610, R55 ;  /* 0x00007610ff377816 */ /* 0x000fe20000000037 */
[----:B0-----:R-:W-:Y:S02]  /*1d400*/  @P3 IMAD.MOV.U32 R18, RZ, RZ, R33 ;  /* 0x000000ffff123224 */ /* 0x001fe400078e0021 */
[----:B------:R-:W-:-:S05]  /*1d410*/  @P3 IMAD.MOV.U32 R19, RZ, RZ, R48 ;  /* 0x000000ffff133224 */ /* 0x000fca00078e0030 */
[----:B------:R4:W3:Y:S01]  /*1d420*/  @P3 LDG.E.U8 R60, desc[UR20][R18.64] ;  /* 0x00000014123c3981 */ /* 0x0008e2000c1e1100 */
[----:B------:R-:W-:Y:S01]  /*1d430*/  PRMT R54, RZ, 0x7610, R54 ;  /* 0x00007610ff367816 */ /* 0x000fe20000000036 */
[----:B----4-:R-:W-:Y:S02]  /*1d440*/  @P2 IMAD.MOV.U32 R18, RZ, RZ, R57 ;  /* 0x000000ffff122224 */ /* 0x010fe400078e0039 */
[----:B------:R-:W-:-:S05]  /*1d450*/  @P2 IMAD.MOV.U32 R19, RZ, RZ, R58 ;  /* 0x000000ffff132224 */ /* 0x000fca00078e003a */
[----:B------:R2:W4:Y:S02]  /*1d460*/  @P2 LDG.E.U8 R55, desc[UR20][R18.64] ;  /* 0x0000001412372981 */ /* 0x000524000c1e1100 */
[----:B--2---:R-:W-:Y:S02]  /*1d470*/  @P2 IMAD.MOV.U32 R19, RZ, RZ, R51 ;  /* 0x000000ffff132224 */ /* 0x004fe400078e0033 */
[----:B------:R-:W-:-:S05]  /*1d480*/  @P2 IMAD.MOV.U32 R18, RZ, RZ, R50 ;  /* 0x000000ffff122224 */ /* 0x000fca00078e0032 */
[----:B------:R-:W2:Y:S04]  /*1d490*/  @P2 LDG.E.U8 R54, desc[UR20][R18.64] ;  /* 0x0000001412362981 */ /* 0x000ea8000c1e1100 */
[----:B------:R-:W-:Y:S04]  /*1d4a0*/  STL [R1+0x98], R66 ;  /* 0x0000984201007387 */ /* 0x000fe80000100800 */
[----:B------:R-:W3:Y:S04]  /*1d4b0*/  LDL R53, [R1+0x2ec] ;  /* 0x0002ec0001357983 */ /* 0x000ee80000100800 */
[----:B------:R-:W3:Y:S04]  /*1d4c0*/  LDL R43, [R1+0x2f0] ;  /* 0x0002f000012b7983 */ /* 0x000ee80000100800 */
[----:B------:R-:W-:Y:S04]  /*1d4d0*/  STL [R1+0x94], R65 ;  /* 0x0000944101007387 */ /* 0x000fe80000100800 */
[----:B------:R-:W3:Y:S04]  /*1d4e0*/  LDL R52, [R1+0x2f4] ;  /* 0x0002f40001347983 */ /* 0x000ee80000100800 */
[----:B------:R-:W3:Y:S04]  /*1d4f0*/  LDL R41, [R1+0x2f8] ;  /* 0x0002f80001297983 */ /* 0x000ee80000100800 */
[----:B------:R-:W-:Y:S04]  /*1d500*/  STL [R1+0x90], R64 ;  /* 0x0000904001007387 */ /* 0x000fe80000100800 */
[----:B------:R-:W3:Y:S04]  /*1d510*/  LDL R48, [R1+0x2fc] ;  /* 0x0002fc0001307983 */ /* 0x000ee80000100800 */
[----:B------:R-:W3:Y:S04]  /*1d520*/  LDL R33, [R1+0x300] ;  /* 0x0003000001217983 */ /* 0x000ee80000100800 */
[----:B------:R-:W3:Y:S04]  /*1d530*/  LDL R58, [R1+0x304] ;  /* 0x00030400013a7983 */ /* 0x000ee80000100800 */
[----:B------:R-:W3:Y:S04]  /*1d540*/  LDL R57, [R1+0x308] ;  /* 0x0003080001397983 */ /* 0x000ee80000100800 */
[----:B----4-:R0:W-:Y:S04]  /*1d550*/  STL [R1+0x7c], R55 ;  /* 0x00007c3701007387 */ /* 0x0101e80000100800 */
[----:B------:R-:W4:Y:S04]  /*1d560*/  LDL R51, [R1+0x310] ;  /* 0x0003100001337983 */ /* 0x000f280000100800 */
[----:B------:R-:W4:Y:S04]  /*1d570*/  LDL R50, [R1+0x318] ;  /* 0x0003180001327983 */ /* 0x000f280000100800 */
[----:B0-----:R-:W4:Y:S04]  /*1d580*/  LDL R55, [R1+0x30c] ;  /* 0x00030c0001377983 */ /* 0x001f280000100800 */
[----:B------:R-:W-:Y:S04]  /*1d590*/  STL [R1+0x8c], R63 ;  /* 0x00008c3f01007387 */ /* 0x000fe80000100800 */
[----:B--2---:R0:W-:Y:S04]  /*1d5a0*/  STL [R1+0x78], R54 ;  /* 0x0000783601007387 */ /* 0x0041e80000100800 */
[----:B0-----:R-:W2:Y:S01]  /*1d5b0*/  LDL R54, [R1+0x314] ;  /* 0x0003140001367983 */ /* 0x001ea20000100800 */
[----:B------:R-:W-:-:S02]  /*1d5c0*/  ISETP.GT.AND P1, PT, R16, 0x1b, PT ;  /* 0x0000001b1000780c */ /* 0x000fc40003f24270 */
[----:B------:R-:W-:Y:S02]  /*1d5d0*/  ISETP.GT.AND P3, PT, R16, 0x1c, PT ;  /* 0x0000001c1000780c */ /* 0x000fe40003f64270 */
[----:B------:R-:W-:Y:S02]  /*1d5e0*/  PRMT R59, RZ, 0x7610, R59 ;  /* 0x00007610ff3b7816 */ /* 0x000fe4000000003b */
[----:B------:R-:W-:-:S07]  /*1d5f0*/  PRMT R49, RZ, 0x7610, R49 ;  /* 0x00007610ff317816 */ /* 0x000fce0000000031 */
[----:B---3--:R-:W-:Y:S02]  /*1d600*/  @P1 IMAD.MOV.U32 R18, RZ, RZ, R43 ;  /* 0x000000ffff121224 */ /* 0x008fe400078e002b */
[----:B------:R-:W-:Y:S01]  /*1d610*/  @P1 IMAD.MOV.U32 R19, RZ, RZ, R53 ;  /* 0x000000ffff131224 */ /* 0x000fe200078e0035 */
[----:B------:R-:W3:Y:S04]  /*1d620*/  LDL R43, [R1+0x320] ;  /* 0x00032000012b7983 */ /* 0x000ee80000100800 */
[----:B------:R0:W3:Y:S04]  /*1d630*/  @P1 LDG.E.U8 R59, desc[UR20][R18.64] ;  /* 0x00000014123b1981 */ /* 0x0000e8000c1e1100 */
[----:B------:R-:W3:Y:S01]  /*1d640*/  LDL R53, [R1+0x31c] ;  /* 0x00031c0001357983 */ /* 0x000ee20000100800 */
[----:B------:R-:W-:Y:S01]  /*1d650*/  ISETP.GT.AND P2, PT, R16, 0x1d, PT ;  /* 0x0000001d1000780c */ /* 0x000fe20003f44270 */
[----:B0-----:R-:W-:-:S02]  /*1d660*/  @P1 IMAD.MOV.U32 R18, RZ, RZ, R41 ;  /* 0x000000ffff121224 */ /* 0x001fc400078e0029 */
[----:B------:R-:W-:Y:S01]  /*1d670*/  @P1 IMAD.MOV.U32 R19, RZ, RZ, R52 ;  /* 0x000000ffff131224 */ /* 0x000fe200078e0034 */
[----:B------:R-:W-:-:S04]  /*1d680*/  PRMT R21, RZ, 0x7610, R21 ;  /* 0x00007610ff157816 */ /* 0x000fc80000000015 */
        /* <DEDUP_REMOVED lines=13> */
[----:B0-----:R-:W-:Y:S02]  /*1d760*/  @P2 IMAD.MOV.U32 R18, RZ, RZ, R50 ;  /* 0x000000ffff122224 */ /* 0x001fe400078e0032 */
[----:B--2---:R-:W-:-:S05]  /*1d770*/  @P2 IMAD.MOV.U32 R19, RZ, RZ, R54 ;  /* 0x000000ffff132224 */ /* 0x004fca00078e0036 */
[----:B------:R3:W2:Y:S01]  /*1d780*/  @P2 LDG.E.U8 R46, desc[UR20][R18.64] ;  /* 0x00000014122e2981 */ /* 0x0006a2000c1e1100 */
[----:B------:R-:W-:Y:S02]  /*1d790*/  ISETP.GT.AND P1, PT, R16, 0x1e, PT ;  /* 0x0000001e1000780c */ /* 0x000fe40003f24270 */
[----:B------:R-:W-:Y:S01]  /*1d7a0*/  PRMT R35, RZ, 0x7610, R35 ;  /* 0x00007610ff237816 */ /* 0x000fe20000000023 */
[----:B------:R-:W-:Y:S04]  /*1d7b0*/  STL [R1+0x88], R62 ;  /* 0x0000883e01007387 */ /* 0x000fe80000100800 */
[----:B------:R-:W2:Y:S04]  /*1d7c0*/  LDL R52, [R1+0x324] ;  /* 0x0003240001347983 */ /* 0x000ea80000100800 */
[----:B------:R-:W2:Y:S02]  /*1d7d0*/  LDL R41, [R1+0x328] ;  /* 0x0003280001297983 */ /* 0x000ea40000100800 */
[----:B---3--:R-:W-:-:S02]  /*1d7e0*/  @P1 IMAD.MOV.U32 R18, RZ, RZ, R43 ;  /* 0x000000ffff121224 */ /* 0x008fc400078e002b */
[----:B------:R-:W-:Y:S01]  /*1d7f0*/  @P1 IMAD.MOV.U32 R19, RZ, RZ, R53 ;  /* 0x000000ffff131224 */ /* 0x000fe200078e0035 */
[----:B------:R-:W-:Y:S04]  /*1d800*/  STL [R1+0x84], R61 ;  /* 0x0000843d01007387 */ /* 0x000fe80000100800 */
[----:B------:R0:W3:Y:S04]  /*1d810*/  @P1 LDG.E.U8 R35, desc[UR20][R18.64] ;  /* 0x0000001412231981 */ /* 0x0000e8000c1e1100 */
[----:B------:R1:W-:Y:S04]  /*1d820*/  STL [R1+0x70], R49 ;  /* 0x0000703101007387 */ /* 0x0003e80000100800 */
[----:B-1----:R-:W3:Y:S04]  /*1d830*/  LDL R49, [R1+0x32c] ;  /* 0x00032c0001317983 */ /* 0x002ee80000100800 */
[----:B------:R-:W-:Y:S04]  /*1d840*/  STL [R1+0x80], R60 ;  /* 0x0000803c01007387 */ /* 0x000fe80000100800 */
[----:B------:R-:W3:Y:S04]  /*1d850*/  LDL R48, [R1+0x330] ;  /* 0x0003300001307983 */ /* 0x000ee80000100800 */
[----:B------:R-:W3:Y:S04]  /*1d860*/  LDL R33, [R1+0x334] ;  /* 0x0003340001217983 */ /* 0x000ee80000100800 */
[----:B------:R1:W-:Y:S04]  /*1d870*/  STL [R1+0x6c], R21 ;  /* 0x00006c1501007387 */ /* 0x0003e80000100800 */
[----:B------:R-:W3:Y:S04]  /*1d880*/  LDL R51, [R1+0x33c] ;  /* 0x00033c0001337983 */ /* 0x000ee80000100800 */
[----:B-1----:R-:W3:Y:S04]  /*1d890*/  LDL R21, [R1+0x338] ;  /* 0x0003380001157983 */ /* 0x002ee80000100800 */
[----:B----4-:R1:W-:Y:S04]  /*1d8a0*/  STL [R1+0x64], R47 ;  /* 0x0000642f01007387 */ /* 0x0103e80000100800 */
[----:B------:R-:W4:Y:S04]  /*1d8b0*/  LDL R50, [R1+0x344] ;  /* 0x0003440001327983 */ /* 0x000f280000100800 */
[----:B-1----:R-:W4:Y:S04]  /*1d8c0*/  LDL R47, [R1+0x340] ;  /* 0x00034000012f7983 */ /* 0x002f280000100800 */
[----:B--2---:R1:W-:Y:S04]  /*1d8d0*/  STL [R1+0x60], R46 ;  /* 0x0000602e01007387 */ /* 0x0043e80000100800 */
[----:B-1----:R-:W2:Y:S01]  /*1d8e0*/  LDL R46, [R1+0x348] ;  /* 0x00034800012e7983 */ /* 0x002ea20000100800 */
[----:B------:R-:W-:Y:S01]  /*1d8f0*/  ISETP.GT.AND P3, PT, R16, 0x1f, PT ;  /* 0x0000001f1000780c */ /* 0x000fe20003f64270 */
[----:B0-----:R-:W-:Y:S01]  /*1d900*/  @P1 IMAD.MOV.U32 R18, RZ, RZ, R41 ;  /* 0x000000ffff121224 */ /* 0x001fe200078e0029 */
[----:B------:R-:W-:Y:S01]  /*1d910*/  PRMT R34, RZ, 0x7610, R34 ;  /* 0x00007610ff227816 */ /* 0x000fe20000000022 */
[----:B------:R-:W-:Y:S01]  /*1d920*/  STL [R1+0x74], R59 ;  /* 0x0000743b01007387 */ /* 0x000fe20000100800 */
[----:B------:R-:W-:-:S03]  /*1d930*/  @P1 IMAD.MOV.U32 R19, RZ, RZ, R52 ;  /* 0x000000ffff131224 */ /* 0x000fc600078e0034 */
[----:B------:R-:W2:Y:S01]  /*1d940*/  LDL R43, [R1+0x34c] ;  /* 0x00034c00012b7983 */ /* 0x000ea20000100800 */
[----:B------:R-:W-:Y:S02]  /*1d950*/  PRMT R3, RZ, 0x7610, R3 ;  /* 0x00007610ff037816 */ /* 0x000fe40000000003 */
[----:B------:R-:W-:Y:S01]  /*1d960*/  ISETP.GT.AND P2, PT, R16, 0x20, PT ;  /* 0x000000201000780c */ /* 0x000fe20003f44270 */
[----:B------:R0:W2:Y:S04]  /*1d970*/  @P1 LDG.E.U8 R34, desc[UR20][R18.64] ;  /* 0x0000001412221981 */ /* 0x0000a8000c1e1100 */
[----:B---3--:R1:W-:Y:S01]  /*1d980*/  STL [R1+0x5c], R35 ;  /* 0x00005c2301007387 */ /* 0x0083e20000100800 */
[----:B------:R-:W-:Y:S02]  /*1d990*/  PRMT R160, RZ, 0x7610, R160 ;  /* 0x00007610ffa07816 */ /* 0x000fe400000000a0 */
[----:B------:R-:W-:Y:S01]  /*1d9a0*/  PRMT R37, RZ, 0x7610, R37 ;  /* 0x00007610ff257816 */ /* 0x000fe20000000025 */
[----:B------:R-:W3:Y:S04]  /*1d9b0*/  LDL R41, [R1+0x354] ;  /* 0x0003540001297983 */ /* 0x000ee80000100800 */
[----:B-1----:R-:W3:Y:S01]  /*1d9c0*/  LDL R35, [R1+0x350] ;  /* 0x0003500001237983 */ /* 0x002ee20000100800 */
[----:B0-----:R-:W-:-:S02]  /*1d9d0*/  @P3 IMAD.MOV.U32 R19, RZ, RZ, R49 ;  /* 0x000000ffff133224 */ /* 0x001fc400078e0031 */
[----:B------:R-:W-:-:S05]  /*1d9e0*/  @P3 IMAD.MOV.U32 R18, RZ, RZ, R48 ;  /* 0x000000ffff123224 */ /* 0x000fca00078e0030 */
[----:B------:R0:W3:Y:S02]  /*1d9f0*/  @P3 LDG.E.U8 R3, desc[UR20][R18.64] ;  /* 0x0000001412033981 */ /* 0x0000e4000c1e1100 */
[----:B0-----:R-:W-:Y:S02]  /*1da00*/  @P3 IMAD.MOV.U32 R19, RZ, RZ, R33 ;  /* 0x000000ffff133224 */ /* 0x001fe400078e0021 */
[----:B------:R-:W-:-:S05]  /*1da10*/  @P3 IMAD.MOV.U32 R18, RZ, RZ, R21 ;  /* 0x000000ffff123224 */ /* 0x000fca00078e0015 */
[----:B------:R0:W3:Y:S01]  /*1da20*/  @P3 LDG.E.U8 R160, desc[UR20][R18.64] ;  /* 0x0000001412a03981 */ /* 0x0000e2000c1e1100 */
[----:B------:R-:W-:Y:S01]  /*1da30*/  PRMT R45, RZ, 0x7610, R45 ;  /* 0x00007610ff2d7816 */ /* 0x000fe2000000002d */
[----:B0-----:R-:W-:Y:S02]  /*1da40*/  @P2 IMAD.MOV.U32 R19, RZ, RZ, R51 ;  /* 0x000000ffff132224 */ /* 0x001fe400078e0033 */
[----:B----4-:R-:W-:-:S05]  /*1da50*/  @P2 IMAD.MOV.U32 R18, RZ, RZ, R47 ;  /* 0x000000ffff122224 */ /* 0x010fca00078e002f */
[----:B------:R0:W4:Y:S02]  /*1da60*/  @P2 LDG.E.U8 R37, desc[UR20][R18.64] ;  /* 0x0000001412252981 */ /* 0x000124000c1e1100 */
[----:B0-----:R-:W-:Y:S02]  /*1da70*/  @P2 IMAD.MOV.U32 R19, RZ, RZ, R50 ;  /* 0x000000ffff132224 */ /* 0x001fe400078e0032 */
[----:B--2---:R-:W-:-:S05]  /*1da80*/  @P2 IMAD.MOV.U32 R18, RZ, RZ, R46 ;  /* 0x000000ffff122224 */ /* 0x004fca00078e002e */
[----:B------:R0:W2:Y:S01]  /*1da90*/  @P2 LDG.E.U8 R45, desc[UR20][R18.64] ;  /* 0x00000014122d2981 */ /* 0x0000a2000c1e1100 */
[----:B------:R-:W-:Y:S02]  /*1daa0*/  ISETP.GT.AND P1, PT, R16, 0x21, PT ;  /* 0x000000211000780c */ /* 0x000fe40003f24270 */
[----:B------:R-:W-:Y:S01]  /*1dab0*/  PRMT R42, RZ, 0x7610, R42 ;  /* 0x00007610ff2a7816 */ /* 0x000fe2000000002a */
[----:B------:R1:W-:Y:S10]  /*1dac0*/  STL [R1+0x58], R34 ;  /* 0x0000582201007387 */ /* 0x0003f40000100800 */
[----:B0-----:R-:W-:Y:S01]  /*1dad0*/  @P1 IMAD.MOV.U32 R19, RZ, RZ, R43 ;  /* 0x000000ffff131224 */ /* 0x001fe200078e002b */
[----:B-1----:R-:W2:Y:S01]  /*1dae0*/  LDL R34, [R1+0x358] ;  /* 0x0003580001227983 */ /* 0x002ea20000100800 */
[----:B---3--:R-:W-:-:S05]  /*1daf0*/  @P1 IMAD.MOV.U32 R18, RZ, RZ, R35 ;  /* 0x000000ffff121224 */ /* 0x008fca00078e0023 */
[----:B------:R0:W3:Y:S04]  /*1db00*/  @P1 LDG.E.U8 R42, desc[UR20][R18.64] ;  /* 0x00000014122a1981 */ /* 0x0000e8000c1e1100 */
[----:B------:R-:W-:Y:S04]  /*1db10*/  STL [R1+0xba4], R3 ;  /* 0x000ba40301007387 */ /* 0x000fe80000100800 */
[----:B------:R-:W-:Y:S04]  /*1db20*/  STL [R1+0x68], R56 ;  /* 0x0000683801007387 */ /* 0x000fe80000100800 */
[----:B------:R-:W3:Y:S04]  /*1db30*/  LDL R49, [R1+0x35c] ;  /* 0x00035c0001317983 */ /* 0x000ee80000100800 */
[----:B------:R-:W3:Y:S04]  /*1db40*/  LDL R33, [R1+0x360] ;  /* 0x0003600001217983 */ /* 0x000ee80000100800 */
[----:B------:R-:W3:Y:S04]  /*1db50*/  LDL R48, [R1+0x364] ;  /* 0x0003640001307983 */ /* 0x000ee80000100800 */
[----:B------:R-:W3:Y:S04]  /*1db60*/  LDL R21, [R1+0x368] ;  /* 0x0003680001157983 */ /* 0x000ee80000100800 */
[----:B------:R-:W-:Y:S04]  /*1db70*/  STL [R1+0xba8], R160 ;  /* 0x000ba8a001007387 */ /* 0x000fe80000100800 */
[----:B------:R-:W3:Y:S04]  /*1db80*/  LDL R47, [R1+0x36c] ;  /* 0x00036c00012f7983 */ /* 0x000ee80000100800 */
[----:B----4-:R1:W-:Y:S04]  /*1db90*/  STL [R1+0x54], R37 ;  /* 0x0000542501007387 */ /* 0x0103e80000100800 */
[----:B------:R-:W4:Y:S04]  /*1dba0*/  LDL R46, [R1+0x374] ;  /* 0x00037400012e7983 */ /* 0x000f280000100800 */
[----:B-1----:R-:W4:Y:S04]  /*1dbb0*/  LDL R37, [R1+0x370] ;  /* 0x0003700001257983 */ /* 0x002f280000100800 */
[----:B--2---:R1:W-:Y:S04]  /*1dbc0*/  STL [R1+0x50], R45 ;  /* 0x0000502d01007387 */ /* 0x0043e80000100800 */
[----:B------:R-:W2:Y:S04]  /*1dbd0*/  LDL R43, [R1+0x37c] ;  /* 0x00037c00012b7983 */ /* 0x000ea80000100800 */
[----:B------:R-:W2:Y:S04]  /*1dbe0*/  LDL R35, [R1+0x380] ;  /* 0x0003800001237983 */ /* 0x000ea80000100800 */
[----:B-1----:R-:W2:Y:S01]  /*1dbf0*/  LDL R45, [R1+0x378] ;  /* 0x00037800012d7983 */ /* 0x002ea20000100800 */
[C---:B------:R-:W-:Y:S01]  /*1dc00*/  ISETP.GT.AND P3, PT, R16.reuse, 0x22, PT ;  /* 0x000000221000780c */ /* 0x040fe20003f64270 */
[----:B0-----:R-:W-:Y:S01]  /*1dc10*/  @P1 IMAD.MOV.U32 R19, RZ, RZ, R41 ;  /* 0x000000ffff131224 */ /* 0x001fe200078e0029 */
[----:B------:R-:W-:Y:S01]  /*1dc20*/  PRMT R40, RZ, 0x7610, R40 ;  /* 0x00007610ff287816 */ /* 0x000fe20000000028 */
[----:B------:R-:W-:Y:S01]  /*1dc30*/  @P1 IMAD.MOV.U32 R18, RZ, RZ, R34 ;  /* 0x000000ffff121224 */ /* 0x000fe200078e0022 */
[----:B------:R-:W-:-:S02]  /*1dc40*/  ISETP.GT.AND P2, PT, R16, 0x23, PT ;  /* 0x000000231000780c */ /* 0x000fc40003f44270 */
[----:B------:R-:W-:Y:S02]  /*1dc50*/  PRMT R32, RZ, 0x7610, R32 ;  /* 0x00007610ff207816 */ /* 0x000fe40000000020 */
[----:B------:R0:W2:Y:S04]  /*1dc60*/  @P1 LDG.E.U8 R40, desc[UR20][R18.64] ;  /* 0x0000001412281981 */ /* 0x0000a8000c1e1100 */
[----:B---3--:R1:W-:Y:S04]  /*1dc70*/  STL [R1+0x4c], R42 ;  /* 0x00004c2a01007387 */ /* 0x0083e80000100800 */
[----:B------:R-:W3:Y:S01]  /*1dc80*/  LDL R34, [R1+0x388] ;  /* 0x0003880001227983 */ /* 0x000ee20000100800 */
[----:B------:R-:W-:-:S02]  /*1dc90*/  PRMT R20, RZ, 0x7610, R20 ;  /* 0x00007610ff147816 */ /* 0x000fc40000000014 */
[----:B------:R-:W-:Y:S01]  /*1dca0*/  ISETP.GT.AND P1, PT, R16, 0x24, PT ;  /* 0x000000241000780c */ /* 0x000fe20003f24270 */
[----:B------:R-:W3:Y:S04]  /*1dcb0*/  LDL R41, [R1+0x38c] ;  /* 0x00038c0001297983 */ /* 0x000ee80000100800 */
[----:B-1----:R-:W3:Y:S01]  /*1dcc0*/  LDL R42, [R1+0x384] ;  /* 0x00038400012a7983 */ /* 0x002ee20000100800 */
        /* <DEDUP_REMOVED lines=9> */
[----:B----4-:R-:W-:-:S05]  /*1dd60*/  @P2 IMAD.MOV.U32 R18, RZ, RZ, R37 ;  /* 0x000000ffff122224 */ /* 0x010fca00078e0025 */
[----:B------:R0:W4:Y:S01]  /*1dd70*/  @P2 LDG.E.U8 R29, desc[UR20][R18.64] ;  /* 0x00000014121d2981 */ /* 0x000122000c1e1100 */
[----:B------:R-:W-:Y:S01]  /*1dd80*/  PRMT R26, RZ, 0x7610, R26 ;  /* 0x00007610ff1a7816 */ /* 0x000fe2000000001a */
[----:B0-----:R-:W-:Y:S02]  /*1dd90*/  @P2 IMAD.MOV.U32 R19, RZ, RZ, R46 ;  /* 0x000000ffff132224 */ /* 0x001fe400078e002e */
[----:B--2---:R-:W-:-:S05]  /*1dda0*/  @P2 IMAD.MOV.U32 R18, RZ, RZ, R45 ;  /* 0x000000ffff122224 */ /* 0x004fca00078e002d */
[----:B------:R0:W2:Y:S02]  /*1ddb0*/  @P2 LDG.E.U8 R44, desc[UR20][R18.64] ;  /* 0x00000014122c2981 */ /* 0x0000a4000c1e1100 */
[----:B0-----:R-:W-:Y:S02]  /*1ddc0*/  @P1 IMAD.MOV.U32 R18, RZ, RZ, R35 ;  /* 0x000000ffff121224 */ /* 0x001fe400078e0023 */
[----:B------:R-:W-:-:S05]  /*1ddd0*/  @P1 IMAD.MOV.U32 R19, RZ, RZ, R43 ;  /* 0x000000ffff131224 */ /* 0x000fca00078e002b */
[----:B------:R3:W2:Y:S01]  /*1dde0*/  @P1 LDG.E.U8 R26, desc[UR20][R18.64] ;  /* 0x00000014121a1981 */ /* 0x0006a2000c1e1100 */
[----:B------:R-:W-:-:S03]  /*1ddf0*/  PRMT R25, RZ, 0x7610, R25 ;  /* 0x00007610ff197816 */ /* 0x000fc60000000019 */
[----:B------:R0:W-:Y:S04]  /*1de00*/  STL [R1+0x48], R40 ;  /* 0x0000482801007387 */ /* 0x0001e80000100800 */
[----:B------:R-:W2:Y:S01]  /*1de10*/  LDL R33, [R1+0x394] ;  /* 0x0003940001217983 */ /* 0x000ea20000100800 */
[----:B---3--:R-:W-:Y:S02]  /*1de20*/  @P1 IMAD.MOV.U32 R18, RZ, RZ, R34 ;  /* 0x000000ffff121224 */ /* 0x008fe400078e0022 */
[----:B------:R-:W-:Y:S01]  /*1de30*/  @P1 IMAD.MOV.U32 R19, RZ, RZ, R42 ;  /* 0x000000ffff131224 */ /* 0x000fe200078e002a */
[----:B0-----:R-:W3:Y:S04]  /*1de40*/  LDL R40, [R1+0x390] ;  /* 0x0003900001287983 */ /* 0x001ee80000100800 */
[----:B------:R3:W3:Y:S04]  /*1de50*/  @P1 LDG.E.U8 R25, desc[UR20][R18.64] ;  /* 0x0000001412191981 */ /* 0x0006e8000c1e1100 */
[----:B------:R0:W-:Y:S04]  /*1de60*/  STL [R1+0x44], R32 ;  /* 0x0000442001007387 */ /* 0x0001e80000100800 */
[----:B------:R-:W3:Y:S04]  /*1de70*/  LDL R21, [R1+0x3c4] ;  /* 0x0003c40001157983 */ /* 0x000ee80000100800 */
[----:B0-----:R-:W3:Y:S04]  /*1de80*/  LDL R32, [R1+0x3c0] ;  /* 0x0003c00001207983 */ /* 0x001ee80000100800 */
[----:B------:R0:W-:Y:S04]  /*1de90*/  STL [R1+0x40], R20 ;  /* 0x0000401401007387 */ /* 0x0001e80000100800 */
[----:B------:R-:W3:Y:S04]  /*1dea0*/  LDL R37, [R1+0x3cc] ;  /* 0x0003cc0001257983 */ /* 0x000ee80000100800 */
[----:B0-----:R-:W3:Y:S04]  /*1deb0*/  LDL R20, [R1+0x3c8] ;  /* 0x0003c80001147983 */ /* 0x001ee80000100800 */
[----:B----4-:R0:W-:Y:S04]  /*1dec0*/  STL [R1+0x3c], R29 ;  /* 0x00003c1d01007387 */ /* 0x0101e80000100800 */
[----:B------:R-:W4:Y:S04]  /*1ded0*/  LDL R35, [R1+0x3d4] ;  /* 0x0003d40001237983 */ /* 0x000f280000100800 */
[----:B0-----:R-:W4:Y:S04]  /*1dee0*/  LDL R29, [R1+0x3d0] ;  /* 0x0003d000011d7983 */ /* 0x001f280000100800 */
[----:B--2---:R0:W-:Y:S01]  /*1def0*/  STL [R1+0x34], R26 ;  /* 0x0000341a01007387 */ /* 0x0041e20000100800 */
[----:B------:R-:W-:-:S02]  /*1df00*/  ISETP.GT.AND P3, PT, R16, 0x25, PT ;  /* 0x000000251000780c */ /* 0x000fc40003f64270 */
[----:B------:R-:W-:Y:S01]  /*1df10*/  ISETP.GT.AND P2, PT, R16, 0x26, PT ;  /* 0x000000261000780c */ /* 0x000fe20003f44270 */
[----:B------:R-:W2:Y:S04]  /*1df20*/  LDL R34, [R1+0x3dc] ;  /* 0x0003dc0001227983 */ /* 0x000ea80000100800 */
[----:B0-----:R-:W2:Y:S01]  /*1df30*/  LDL R26, [R1+0x3d8] ;  /* 0x0003d800011a7983 */ /* 0x001ea20000100800 */
[----:B------:R-:W-:-:S05]  /*1df40*/  PRMT R39, RZ, 0x7610, R39 ;  /* 0x00007610ff277816 */ /* 0x000fca0000000027 */
[----:B---3--:R-:W-:Y:S02]  /*1df50*/  @P3 IMAD.MOV.U32 R18, RZ, RZ, R40 ;  /* 0x000000ffff123224 */ /* 0x008fe400078e0028 */
[----:B------:R-:W-:Y:S01]  /*1df60*/  @P3 IMAD.MOV.U32 R19, RZ, RZ, R41 ;  /* 0x000000ffff133224 */ /* 0x000fe200078e0029 */
[----:B------:R0:W-:Y:S01]  /*1df70*/  STL [R1+0x30], R25 ;  /* 0x0000301901007387 */ /* 0x0001e20000100800 */
[----:B------:R-:W-:-:S03]  /*1df80*/  PRMT R38, RZ, 0x7610, R38 ;  /* 0x00007610ff267816 */ /* 0x000fc60000000026 */
[----:B------:R1:W3:Y:S04]  /*1df90*/  @P3 LDG.E.U8 R39, desc[UR20][R18.64] ;  /* 0x0000001412273981 */ /* 0x0002e8000c1e1100 */
[----:B0-----:R-:W3:Y:S01]  /*1dfa0*/  LDL R25, [R1+0x3e0] ;  /* 0x0003e00001197983 */ /* 0x001ee20000100800 */
[----:B-1----:R-:W-:Y:S02]  /*1dfb0*/  @P3 IMAD.MOV.U32 R19, RZ, RZ, R33 ;  /* 0x000000ffff133224 */ /* 0x002fe400078e0021 */
[----:B------:R-:W-:Y:S01]  /*1dfc0*/  @P3 IMAD.MOV.U32 R18, RZ, RZ, R32 ;  /* 0x000000ffff123224 */ /* 0x000fe200078e0020 */
[----:B------:R-:W3:Y:S04]  /*1dfd0*/  LDL R33, [R1+0x3e4] ;  /* 0x0003e40001217983 */ /* 0x000ee80000100800 */
[----:B------:R-:W3:Y:S01]  /*1dfe0*/  LDL R32, [R1+0x3e8] ;  /* 0x0003e80001207983 */ /* 0x000ee20000100800 */
[----:B------:R-:W-:-:S03]  /*1dff0*/  PRMT R160, RZ, 0x7610, R160 ;  /* 0x00007610ffa07816 */ /* 0x000fc600000000a0 */
[----:B------:R0:W3:Y:S01]  /*1e000*/  @P3 LDG.E.U8 R38, desc[UR20][R18.64] ;  /* 0x0000001412263981 */ /* 0x0000e2000c1e1100 */
[----:B------:R-:W-:Y:S01]  /*1e010*/  ISETP.GT.AND P1, PT, R16, 0x27, PT ;  /* 0x000000271000780c */ /* 0x000fe20003f24270 */
[----:B0-----:R-:W-:Y:S02]  /*1e020*/  @P2 IMAD.MOV.U32 R18, RZ, RZ, R20 ;  /* 0x000000ffff122224 */ /* 0x001fe400078e0014 */
[----:B------:R-:W-:Y:S01]  /*1e030*/  @P2 IMAD.MOV.U32 R19, RZ, RZ, R21 ;  /* 0x000000ffff132224 */ /* 0x000fe200078e0015 */
[----:B------:R-:W-:Y:S01]  /*1e040*/  PRMT R3, RZ, 0x7610, R3 ;  /* 0x00007610ff037816 */ /* 0x000fe20000000003 */
[----:B------:R-:W3:Y:S04]  /*1e050*/  LDL R21, [R1+0x3ec] ;  /* 0x0003ec0001157983 */ /* 0x000ee80000100800 */
[----:B------:R0:W3:Y:S01]  /*1e060*/  @P2 LDG.E.U8 R160, desc[UR20][R18.64] ;  /* 0x0000001412a02981 */ /* 0x0000e2000c1e1100 */
[----:B------:R-:W-:-:S03]  /*1e070*/  PRMT R144, RZ, 0x7610, R144 ;  /* 0x00007610ff907816 */ /* 0x000fc60000000090 */
[----:B------:R-:W3:Y:S01]  /*1e080*/  LDL R20, [R1+0x3f0] ;  /* 0x0003f00001147983 */ /* 0x000ee20000100800 */
[----:B0-----:R-:W-:Y:S02]  /*1e090*/  @P2 IMAD.MOV.U32 R19, RZ, RZ, R37 ;  /* 0x000000ffff132224 */ /* 0x001fe400078e0025 */
[----:B----4-:R-:W-:-:S05]  /*1e0a0*/  @P2 IMAD.MOV.U32 R18, RZ, RZ, R29 ;  /* 0x000000ffff122224 */ /* 0x010fca00078e001d */
[----:B------:R0:W4:Y:S02]  /*1e0b0*/  @P2 LDG.E.U8 R3, desc[UR20][R18.64] ;  /* 0x0000001412032981 */ /* 0x000124000c1e1100 */
[----:B0-----:R-:W-:Y:S02]  /*1e0c0*/  @P1 IMAD.MOV.U32 R19, RZ, RZ, R35 ;  /* 0x000000ffff131224 */ /* 0x001fe400078e0023 */
[----:B--2---:R-:W-:-:S05]  /*1e0d0*/  @P1 IMAD.MOV.U32 R18, RZ, RZ, R26 ;  /* 0x000000ffff121224 */ /* 0x004fca00078e001a */
[----:B------:R0:W2:Y:S01]  /*1e0e0*/  @P1 LDG.E.U8 R144, desc[UR20][R18.64] ;  /* 0x0000001412901981 */ /* 0x0000a2000c1e1100 */
[----:B------:R-:W-:Y:S02]  /*1e0f0*/  ISETP.GT.AND P3, PT, R16, 0x28, PT ;  /* 0x000000281000780c */ /* 0x000fe40003f64270 */
[----:B------:R-:W-:Y:S02]  /*1e100*/  PRMT R15, RZ, 0x7610, R15 ;  /* 0x00007610ff0f7816 */ /* 0x000fe4000000000f */
[----:B------:R-:W-:Y:S01]  /*1e110*/  PRMT R23, RZ, 0x7610, R23 ;  /* 0x00007610ff177816 */ /* 0x000fe20000000017 */
[----:B0-----:R-:W-:Y:S02]  /*1e120*/  @P1 IMAD.MOV.U32 R19, RZ, RZ, R34 ;  /* 0x000000ffff131224 */ /* 0x001fe400078e0022 */
[----:B---3--:R-:W-:-:S05]  /*1e130*/  @P1 IMAD.MOV.U32 R18, RZ, RZ, R25 ;  /* 0x000000ffff121224 */ /* 0x008fca00078e0019 */
[----:B------:R0:W3:Y:S02]  /*1e140*/  @P1 LDG.E.U8 R15, desc[UR20][R18.64] ;  /* 0x00000014120f1981 */ /* 0x0000e4000c1e1100 */
[----:B0-----:R-:W-:Y:S02]  /*1e150*/  @P3 IMAD.MOV.U32 R18, RZ, RZ, R32 ;  /* 0x000000ffff123224 */ /* 0x001fe400078e0020 */
[----:B------:R-:W-:-:S05]  /*1e160*/  @P3 IMAD.MOV.U32 R19, RZ, RZ, R33 ;  /* 0x000000ffff133224 */ /* 0x000fca00078e0021 */
[----:B------:R0:W3:Y:S04]  /*1e170*/  @P3 LDG.E.U8 R23, desc[UR20][R18.64] ;  /* 0x0000001412173981 */ /* 0x0000e8000c1e1100 */
[----:B------:R-:W-:Y:S04]  /*1e180*/  STL [R1+0xbac], R160 ;  /* 0x000baca001007387 */ /* 0x000fe80000100800 */
[----:B------:R-:W-:Y:S04]  /*1e190*/  STL [R1+0x38], R44 ;  /* 0x0000382c01007387 */ /* 0x000fe80000100800 */
[----:B------:R-:W3:Y:S04]  /*1e1a0*/  LDL R40, [R1+0x3f4] ;  /* 0x0003f40001287983 */ /* 0x000ee80000100800 */
[----:B------:R-:W3:Y:S01]  /*1e1b0*/  LDL R29, [R1+0x3f8] ;  /* 0x0003f800011d7983 */ /* 0x000ee20000100800 */
[----:B------:R-:W-:-:S03]  /*1e1c0*/  PRMT R6, RZ, 0x7610, R6 ;  /* 0x00007610ff067816 */ /* 0x000fc60000000006 */
[----:B----4-:R-:W-:Y:S04]  /*1e1d0*/  STL [R1+0xbb0], R3 ;  /* 0x000bb00301007387 */ /* 0x010fe80000100800 */
[----:B------:R1:W-:Y:S04]  /*1e1e0*/  STL [R1+0x2c], R39 ;  /* 0x00002c2701007387 */ /* 0x0003e80000100800 */
[----:B------:R-:W4:Y:S01]  /*1e1f0*/  LDL R26, [R1+0x400] ;  /* 0x00040000011a7983 */ /* 0x000f220000100800 */
[----:B0-----:R-:W-:-:S03]  /*1e200*/  @P3 IMAD.MOV.U32 R18, RZ, RZ, R20 ;  /* 0x000000ffff123224 */ /* 0x001fc600078e0014 */
[----:B-1----:R-:W4:Y:S01]  /*1e210*/  LDL R39, [R1+0x3fc] ;  /* 0x0003fc0001277983 */ /* 0x002f220000100800 */
[----:B------:R-:W-:-:S05]  /*1e220*/  @P3 IMAD.MOV.U32 R19, RZ, RZ, R21 ;  /* 0x000000ffff133224 */ /* 0x000fca00078e0015 */
[----:B------:R0:W4:Y:S04]  /*1e230*/  @P3 LDG.E.U8 R6, desc[UR20][R18.64] ;  /* 0x0000001412063981 */ /* 0x000128000c1e1100 */
[----:B--2---:R-:W-:Y:S04]  /*1e240*/  STL [R1+0xbb4], R144 ;  /* 0x000bb49001007387 */ /* 0x004fe80000100800 */
[----:B------:R1:W-:Y:S04]  /*1e250*/  STL [R1+0x28], R38 ;  /* 0x0000282601007387 */ /* 0x0003e80000100800 */
[----:B------:R-:W2:Y:S04]  /*1e260*/  LDL R37, [R1+0x408] ;  /* 0x0004080001257983 */ /* 0x000ea80000100800 */
[----:B------:R-:W2:Y:S04]  /*1e270*/  LDL R35, [R1+0x40c] ;  /* 0x00040c0001237983 */ /* 0x000ea80000100800 */
[----:B-1----:R-:W2:Y:S04]  /*1e280*/  LDL R38, [R1+0x404] ;  /* 0x0004040001267983 */ /* 0x002ea80000100800 */
[----:B------:R-:W2:Y:S01]  /*1e290*/  LDL R25, [R1+0x410] ;  /* 0x0004100001197983 */ /* 0x000ea20000100800 */
[----:B------:R-:W-:-:S03]  /*1e2a0*/  ISETP.GT.AND P2, PT, R16, 0x29, PT ;  /* 0x000000291000780c */ /* 0x000fc60003f44270 */
[----:B---3--:R-:W-:Y:S04]  /*1e2b0*/  STL [R1+0xbb8], R15 ;  /* 0x000bb80f01007387 */ /* 0x008fe80000100800 */
[----:B------:R-:W3:Y:S01]  /*1e2c0*/  LDL R34, [R1+0x414] ;  /* 0x0004140001227983 */ /* 0x000ee20000100800 */
[----:B------:R-:W-:-:S03]  /*1e2d0*/  PRMT R28, RZ, 0x7610, R28 ;  /* 0x00007610ff1c7816 */ /* 0x000fc6000000001c */
[----:B------:R1:W-:Y:S04]  /*1e2e0*/  STL [R1+0x24], R23 ;  /* 0x0000241701007387 */ /* 0x0003e80000100800 */
[----:B------:R-:W3:Y:S04]  /*1e2f0*/  LDL R33, [R1+0x41c] ;  /* 0x00041c0001217983 */ /* 0x000ee80000100800 */
[----:B------:R-:W3:Y:S04]  /*1e300*/  LDL R32, [R1+0x420] ;  /* 0x0004200001207983 */ /* 0x000ee80000100800 */
[----:B-1----:R-:W3:Y:S01]  /*1e310*/  LDL R23, [R1+0x418] ;  /* 0x0004180001177983 */ /* 0x002ee20000100800 */
[----:B------:R-:W-:-:S03]  /*1e320*/  ISETP.GT.AND P1, PT, R16, 0x2a, PT ;  /* 0x0000002a1000780c */ /* 0x000fc60003f24270 */
[----:B------:R-:W3:Y:S01]  /*1e330*/  LDL R21, [R1+0x638] ;  /* 0x0006380001157983 */ /* 0x000ee20000100800 */
[----:B0-----:R-:W-:-:S03]  /*1e340*/  @P2 IMAD.MOV.U32 R19, RZ, RZ, R40 ;  /* 0x000000ffff132224 */ /* 0x001fc600078e0028 */
[----:B------:R-:W3:Y:S01]  /*1e350*/  LDL R20, [R1+0x63c] ;  /* 0x00063c0001147983 */ /* 0x000ee20000100800 */
[----:B------:R-:W-:-:S05]  /*1e360*/  @P2 IMAD.MOV.U32 R18, RZ, RZ, R29 ;  /* 0x000000ffff122224 */ /* 0x000fca00078e001d */
[----:B------:R4:W3:Y:S01]  /*1e370*/  @P2 LDG.E.U8 R28, desc[UR20][R18.64] ;  /* 0x00000014121c2981 */ /* 0x0008e2000c1e1100 */
[----:B------:R-:W-:Y:S02]  /*1e380*/  PRMT R24, RZ, 0x7610, R24 ;  /* 0x00007610ff187816 */ /* 0x000fe40000000018 */
[----:B------:R-:W-:Y:S01]  /*1e390*/  PRMT R36, RZ, 0x7610, R36 ;  /* 0x00007610ff247816 */ /* 0x000fe20000000024 */
[----:B----4-:R-:W-:Y:S02]  /*1e3a0*/  @P2 IMAD.MOV.U32 R18, RZ, RZ, R26 ;  /* 0x000000ffff122224 */ /* 0x010fe400078e001a */
[----:B------:R-:W-:-:S05]  /*1e3b0*/  @P2 IMAD.MOV.U32 R19, RZ, RZ, R39 ;  /* 0x000000ffff132224 */ /* 0x000fca00078e0027 */
[----:B------:R2:W4:Y:S04]  /*1e3c0*/  @P2 LDG.E.U8 R24, desc[UR20][R18.64] ;  /* 0x0000001412182981 */ /* 0x000528000c1e1100 */
[----:B------:R0:W-:Y:S01]  /*1e3d0*/  STL [R1+0xbe4], R6 ;  /* 0x000be40601007387 */ /* 0x0001e20000100800 */
[----:B--2---:R-:W-:Y:S01]  /*1e3e0*/  @P1 IMAD.MOV.U32 R18, RZ, RZ, R37 ;  /* 0x000000ffff121224 */ /* 0x004fe200078e0025 */
[----:B0-----:R-:W-:Y:S02]  /*1e3f0*/  PRMT R6, RZ, 0x7610, R6 ;  /* 0x00007610ff067816 */ /* 0x001fe40000000006 */
[----:B------:R-:W2:Y:S01]  /*1e400*/  LDL R29, [R1+0x640] ;  /* 0x00064000011d7983 */ /* 0x000ea20000100800 */
[----:B------:R-:W-:-:S05]  /*1e410*/  @P1 IMAD.MOV.U32 R19, RZ, RZ, R38 ;  /* 0x000000ffff131224 */ /* 0x000fca00078e0026 */
[----:B------:R0:W2:Y:S02]  /*1e420*/  @P1 LDG.E.U8 R36, desc[UR20][R18.64] ;  /* 0x0000001412241981 */ /* 0x0000a4000c1e1100 */
[----:B0-----:R-:W-:Y:S02]  /*1e430*/  @P1 IMAD.MOV.U32 R18, RZ, RZ, R25 ;  /* 0x000000ffff121224 */ /* 0x001fe400078e0019 */
[----:B------:R-:W-:-:S05]  /*1e440*/  @P1 IMAD.MOV.U32 R19, RZ, RZ, R35 ;  /* 0x000000ffff131224 */ /* 0x000fca00078e0023 */
[----:B------:R3:W2:Y:S01]  /*1e450*/  @P1 LDG.E.U8 R6, desc[UR20][R18.64] ;  /* 0x0000001412061981 */ /* 0x0006a2000c1e1100 */
[C---:B------:R-:W-:Y:S02]  /*1e460*/  ISETP.GT.AND P3, PT, R16.reuse, 0x2b, PT ;  /* 0x0000002b1000780c */ /* 0x040fe40003f64270 */
[----:B------:R-:W-:Y:S02]  /*1e470*/  ISETP.GT.AND P2, PT, R16, 0x2c, PT ;  /* 0x0000002c1000780c */ /* 0x000fe40003f44270 */
[----:B------:R-:W-:Y:S02]  /*1e480*/  PRMT R22, RZ, 0x7610, R22 ;  /* 0x00007610ff167816 */ /* 0x000fe40000000016 */
[----:B------:R-:W-:-:S07]  /*1e490*/  PRMT R31, RZ, 0x7610, R31 ;  /* 0x00007610ff1f7816 */ /* 0x000fce000000001f */
[----:B---3--:R-:W-:Y:S02]  /*1e4a0*/  @P3 IMAD.MOV.U32 R18, RZ, RZ, R23 ;  /* 0x000000ffff123224 */ /* 0x008fe400078e0017 */
[----:B------:R-:W-:-:S05]  /*1e4b0*/  @P3 IMAD.MOV.U32 R19, RZ, RZ, R34 ;  /* 0x000000ffff133224 */ /* 0x000fca00078e0022 */
[----:B------:R0:W3:Y:S01]  /*1e4c0*/  @P3 LDG.E.U8 R22, desc[UR20][R18.64] ;  /* 0x0000001412163981 */ /* 0x0000e2000c1e1100 */
[----:B------:R-:W-:-:S03]  /*1e4d0*/  PRMT R30, RZ, 0x7610, R30 ;  /* 0x00007610ff1e7816 */ /* 0x000fc6000000001e */
[----:B------:R1:W-:Y:S04]  /*1e4e0*/  STL [R1+0x1c], R28 ;  /* 0x00001c1c01007387 */ /* 0x0003e80000100800 */
[----:B------:R-:W3:Y:S01]  /*1e4f0*/  LDL R26, [R1+0x648] ;  /* 0x00064800011a7983 */ /* 0x000ee20000100800 */
[----:B0-----:R-:W-:Y:S02]  /*1e500*/  @P3 IMAD.MOV.U32 R18, RZ, RZ, R32 ;  /* 0x000000ffff123224 */ /* 0x001fe400078e0020 */
[----:B------:R-:W-:Y:S01]  /*1e510*/  @P3 IMAD.MOV.U32 R19, RZ, RZ, R33 ;  /* 0x000000ffff133224 */ /* 0x000fe200078e0021 */
[----:B-1----:R-:W3:Y:S04]  /*1e520*/  LDL R28, [R1+0x644] ;  /* 0x00064400011c7983 */ /* 0x002ee80000100800 */
[----:B------:R0:W3:Y:S02]  /*1e530*/  @P3 LDG.E.U8 R31, desc[UR20][R18.64] ;  /* 0x00000014121f3981 */ /* 0x0000e4000c1e1100 */
[----:B0-----:R-:W-:-:S02]  /*1e540*/  @P2 IMAD.MOV.U32 R18, RZ, RZ, R20 ;  /* 0x000000ffff122224 */ /* 0x001fc400078e0014 */
[----:B------:R-:W-:-:S05]  /*1e550*/  @P2 IMAD.MOV.U32 R19, RZ, RZ, R21 ;  /* 0x000000ffff132224 */ /* 0x000fca00078e0015 */
[----:B------:R0:W3:Y:S04]  /*1e560*/  @P2 LDG.E.U8 R30, desc[UR20][R18.64] ;  /* 0x00000014121e2981 */ /* 0x0000e8000c1e1100 */
[----:B----4-:R1:W-:Y:S04]  /*1e570*/  STL [R1+0x18], R24 ;  /* 0x0000181801007387 */ /* 0x0103e80000100800 */
[----:B------:R-:W4:Y:S04]  /*1e580*/  LDL R25, [R1+0x650] ;  /* 0x0006500001197983 */ /* 0x000f280000100800 */
[----:B-1----:R-:W4:Y:S04]  /*1e590*/  LDL R24, [R1+0x64c] ;  /* 0x00064c0001187983 */ /* 0x002f280000100800 */
[----:B--2---:R1:W-:Y:S04]  /*1e5a0*/  STL [R1+0x10], R6 ;  /* 0x0000100601007387 */ /* 0x0043e80000100800 */
[----:B------:R-:W2:Y:S04]  /*1e5b0*/  LDL R23, [R1+0x424] ;  /* 0x0004240001177983 */ /* 0x000ea80000100800 */
[----:B-1----:R-:W2:Y:S01]  /*1e5c0*/  LDL R6, [R1+0x654] ;  /* 0x0006540001067983 */ /* 0x002ea20000100800 */
[----:B------:R-:W-:Y:S01]  /*1e5d0*/  PRMT R27, RZ, 0x7610, R27 ;  /* 0x00007610ff1b7816 */ /* 0x000fe2000000001b */
[----:B0-----:R-:W-:-:S02]  /*1e5e0*/  @P2 IMAD.MOV.U32 R19, RZ, RZ, R29 ;  /* 0x000000ffff132224 */ /* 0x001fc400078e001d */
[----:B---3--:R0:W-:Y:S04]  /*1e5f0*/  STL [R1+0xc], R22 ;  /* 0x00000c1601007387 */ /* 0x0081e80000100800 */
[----:B------:R-:W3:Y:S04]  /*1e600*/  LDL R21, [R1+0x42c] ;  /* 0x00042c0001157983 */ /* 0x000ee80000100800 */
[----:B------:R-:W3:Y:S04]  /*1e610*/  LDL R20, [R1+0x430] ;  /* 0x0004300001147983 */ /* 0x000ee80000100800 */
[----:B0-----:R-:W3:Y:S01]  /*1e620*/  LDL R22, [R1+0x428] ;  /* 0x0004280001167983 */ /* 0x001ee20000100800 */
[----:B------:R-:W-:Y:S01]  /*1e630*/  @P2 IMAD.MOV.U32 R18, RZ, RZ, R28 ;  /* 0x000000ffff122224 */ /* 0x000fe200078e001c */
[----:B------:R-:W-:-:S04]  /*1e640*/  ISETP.GT.AND P1, PT, R16, 0x2d, PT ;  /* 0x0000002d1000780c */ /* 0x000fc80003f24270 */
[----:B------:R0:W3:Y:S01]  /*1e650*/  @P2 LDG.E.U8 R27, desc[UR20][R18.64] ;  /* 0x00000014121b2981 */ /* 0x0000e2000c1e1100 */
[----:B------:R-:W-:-:S03]  /*1e660*/  PRMT R144, RZ, 0x7610, R144 ;  /* 0x00007610ff907816 */ /* 0x000fc60000000090 */
[----:B------:R1:W-:Y:S04]  /*1e670*/  STL [R1+0x4], R30 ;  /* 0x0000041e01007387 */ /* 0x0003e80000100800 */
[----:B------:R-:W3:Y:S04]  /*1e680*/  LDL R29, [R1+0x634] ;  /* 0x00063400011d7983 */ /* 0x000ee80000100800 */
[----:B-1----:R-:W3:Y:S01]  /*1e690*/  LDL R30, [R1+0x434] ;  /* 0x00043400011e7983 */ /* 0x002ee20000100800 */
[----:B0-----:R-:W-:Y:S02]  /*1e6a0*/  @P1 IMAD.MOV.U32 R19, RZ, RZ, R26 ;  /* 0x000000ffff131224 */ /* 0x001fe400078e001a */
[----:B----4-:R-:W-:Y:S01]  /*1e6b0*/  @P1 IMAD.MOV.U32 R18, RZ, RZ, R24 ;  /* 0x000000ffff121224 */ /* 0x010fe200078e0018 */
[----:B------:R-:W-:-:S04]  /*1e6c0*/  PRMT R3, RZ, 0x7610, R3 ;  /* 0x00007610ff037816 */ /* 0x000fc80000000003 */
[----:B------:R0:W4:Y:S02]  /*1e6d0*/  @P1 LDG.E.U8 R144, desc[UR20][R18.64] ;  /* 0x0000001412901981 */ /* 0x000124000c1e1100 */
[----:B0-----:R-:W-:Y:S02]  /*1e6e0*/  @P1 IMAD.MOV.U32 R19, RZ, RZ, R25 ;  /* 0x000000ffff131224 */ /* 0x001fe400078e0019 */
[----:B--2---:R-:W-:-:S05]  /*1e6f0*/  @P1 IMAD.MOV.U32 R18, RZ, RZ, R6 ;  /* 0x000000ffff121224 */ /* 0x004fca00078e0006 */
[----:B------:R0:W2:Y:S01]  /*1e700*/  @P1 LDG.E.U8 R3, desc[UR20][R18.64] ;  /* 0x0000001412031981 */ /* 0x0000a2000c1e1100 */
[C---:B------:R-:W-:Y:S02]  /*1e710*/  ISETP.GT.AND P3, PT, R16.reuse, 0x2e, PT ;  /* 0x0000002e1000780c */ /* 0x040fe40003f64270 */
[----:B------:R-:W-:Y:S02]  /*1e720*/  ISETP.GT.AND P2, PT, R16, 0x2f, PT ;  /* 0x0000002f1000780c */ /* 0x000fe40003f44270 */
[----:B------:R-:W-:Y:S02]  /*1e730*/  PRMT R2, RZ, 0x7610, R2 ;  /* 0x00007610ff027816 */ /* 0x000fe40000000002 */
[----:B------:R-:W-:-:S07]  /*1e740*/  PRMT R5, RZ, 0x7610, R5 ;  /* 0x00007610ff057816 */ /* 0x000fce0000000005 */
[----:B0-----:R-:W-:Y:S02]  /*1e750*/  @P3 IMAD.MOV.U32 R19, RZ, RZ, R23 ;  /* 0x000000ffff133224 */ /* 0x001fe400078e0017 */
[----:B---3--:R-:W-:-:S05]  /*1e760*/  @P3 IMAD.MOV.U32 R18, RZ, RZ, R22 ;  /* 0x000000ffff123224 */ /* 0x008fca00078e0016 */
[----:B------:R0:W3:Y:S01]  /*1e770*/  @P3 LDG.E.U8 R2, desc[UR20][R18.64] ;  /* 0x0000001412023981 */ /* 0x0000e2000c1e1100 */
[----:B------:R-:W-:-:S03]  /*1e780*/  PRMT R14, RZ, 0x7610, R14 ;  /* 0x00007610ff0e7816 */ /* 0x000fc6000000000e */
[----:B------:R1:W-:Y:S01]  /*1e790*/  STL [R1], R27 ;  /* 0x0000001b01007387 */ /* 0x0003e20000100800 */
[----:B0-----:R-:W-:Y:S02]  /*1e7a0*/  @P3 IMAD.MOV.U32 R18, RZ, RZ, R20 ;  /* 0x000000ffff123224 */ /* 0x001fe400078e0014 */
[----:B------:R-:W-:Y:S01]  /*1e7b0*/  @P3 IMAD.MOV.U32 R19, RZ, RZ, R21 ;  /* 0x000000ffff133224 */ /* 0x000fe200078e0015 */
[----:B------:R-:W-:Y:S04]  /*1e7c0*/  STL [R1+0x14], R36 ;  /* 0x0000142401007387 */ /* 0x000fe80000100800 */
[----:B------:R0:W3:Y:S04]  /*1e7d0*/  @P3 LDG.E.U8 R5, desc[UR20][R18.64] ;  /* 0x0000001412053981 */ /* 0x0000e8000c1e1100 */
[----:B-1----:R-:W3:Y:S04]  /*1e7e0*/  LDL R27, [R1+0x438] ;  /* 0x00043800011b7983 */ /* 0x002ee80000100800 */
[----:B------:R-:W3:Y:S01]  /*1e7f0*/  LDL R24, [R1+0x43c] ;  /* 0x00043c0001187983 */ /* 0x000ee20000100800 */
[----:B0-----:R-:W-:-:S02]  /*1e800*/  @P2 IMAD.MOV.U32 R18, RZ, RZ, R29 ;  /* 0x000000ffff122224 */ /* 0x001fc400078e001d */
[----:B------:R-:W-:Y:S01]  /*1e810*/  @P2 IMAD.MOV.U32 R19, RZ, RZ, R30 ;  /* 0x000000ffff132224 */ /* 0x000fe200078e001e */
[----:B------:R-:W3:Y:S04]  /*1e820*/  LDL R28, [R1+0x658] ;  /* 0x00065800011c7983 */ /* 0x000ee80000100800 */
[----:B------:R0:W3:Y:S04]  /*1e830*/  @P2 LDG.E.U8 R14, desc[UR20][R18.64] ;  /* 0x00000014120e2981 */ /* 0x0000e8000c1e1100 */
[----:B------:R-:W3:Y:S04]  /*1e840*/  LDL R26, [R1+0x65c] ;  /* 0x00065c00011a7983 */ /* 0x000ee80000100800 */
[----:B----4-:R-:W-:Y:S04]  /*1e850*/  STL [R1+0xbbc], R144 ;  /* 0x000bbc9001007387 */ /* 0x010fe80000100800 */
[----:B------:R-:W4:Y:S04]  /*1e860*/  LDL R25, [R1+0x660] ;  /* 0x0006600001197983 */ /* 0x000f280000100800 */
[----:B------:R-:W4:Y:S04]  /*1e870*/  LDL R6, [R1+0x664] ;  /* 0x0006640001067983 */ /* 0x000f280000100800 */
[----:B--2---:R-:W-:Y:S04]  /*1e880*/  STL [R1+0xbc0], R3 ;  /* 0x000bc00301007387 */ /* 0x004fe80000100800 */
[----:B------:R-:W-:Y:S04]  /*1e890*/  STL [R1+0x8], R31 ;  /* 0x0000081f01007387 */ /* 0x000fe80000100800 */
[----:B------:R-:W2:Y:S04]  /*1e8a0*/  LDL R23, [R1+0x668] ;  /* 0x0006680001177983 */ /* 0x000ea80000100800 */
[----:B------:R-:W2:Y:S01]  /*1e8b0*/  LDL R22, [R1+0x66c] ;  /* 0x00066c0001167983 */ /* 0x000ea20000100800 */
[----:B------:R-:W-:-:S02]  /*1e8c0*/  ISETP.GT.AND P1, PT, R16, 0x30, PT ;  /* 0x000000301000780c */ /* 0x000fc40003f24270 */
[----:B------:R-:W-:Y:S01]  /*1e8d0*/  PRMT R13, RZ, 0x7610, R13 ;  /* 0x00007610ff0d7816 */ /* 0x000fe2000000000d */
[----:B---3--:R-:W-:Y:S04]  /*1e8e0*/  STL [R1+0xbc4], R2 ;  /* 0x000bc40201007387 */ /* 0x008fe80000100800 */
[----:B------:R-:W3:Y:S04]  /*1e8f0*/  LDL R21, [R1+0x670] ;  /* 0x0006700001157983 */ /* 0x000ee80000100800 */
[----:B------:R-:W3:Y:S01]  /*1e900*/  LDL R20, [R1+0x674] ;  /* 0x0006740001147983 */ /* 0x000ee20000100800 */
[----:B------:R-:W-:-:S03]  /*1e910*/  ISETP.GT.AND P3, PT, R16, 0x31, PT ;  /* 0x000000311000780c */ /* 0x000fc60003f64270 */
[----:B------:R1:W-:Y:S01]  /*1e920*/  STL [R1+0xbc8], R5 ;  /* 0x000bc80501007387 */ /* 0x0003e20000100800 */
[----:B0-----:R-:W-:Y:S02]  /*1e930*/  @P2 IMAD.MOV.U32 R19, RZ, RZ, R27 ;  /* 0x000000ffff132224 */ /* 0x001fe400078e001b */
[----:B------:R-:W-:-:S05]  /*1e940*/  @P2 IMAD.MOV.U32 R18, RZ, RZ, R24 ;  /* 0x000000ffff122224 */ /* 0x000fca00078e0018 */
[----:B------:R0:W3:Y:S04]  /*1e950*/  @P2 LDG.E.U8 R13, desc[UR20][R18.64] ;  /* 0x00000014120d2981 */ /* 0x0000e8000c1e1100 */
[----:B------:R0:W-:Y:S01]  /*1e960*/  STL [R1+0xbcc], R14 ;  /* 0x000bcc0e01007387 */ /* 0x0001e20000100800 */
[----:B-1----:R-:W-:Y:S02]  /*1e970*/  PRMT R5, RZ, 0x7610, R5 ;  /* 0x00007610ff057816 */ /* 0x002fe40000000005 */
[----:B------:R-:W-:Y:S01]  /*1e980*/  PRMT R2, RZ, 0x7610, R2 ;  /* 0x00007610ff027816 */ /* 0x000fe20000000002 */
[----:B------:R-:W3:Y:S01]  /*1e990*/  LDL R27, [R1+0x678] ;  /* 0x00067800011b7983 */ /* 0x000ee20000100800 */
[----:B0-----:R-:W-:Y:S02]  /*1e9a0*/  @P1 IMAD.MOV.U32 R18, RZ, RZ, R26 ;  /* 0x000000ffff121224 */ /* 0x001fe400078e001a */
[----:B------:R-:W-:Y:S01]  /*1e9b0*/  @P1 IMAD.MOV.U32 R19, RZ, RZ, R28 ;  /* 0x000000ffff131224 */ /* 0x000fe200078e001c */
[----:B------:R-:W-:Y:S01]  /*1e9c0*/  PRMT R7, RZ, 0x7610, R7 ;  /* 0x00007610ff077816 */ /* 0x000fe20000000007 */
[----:B------:R-:W3:Y:S01]  /*1e9d0*/  LDL R24, [R1+0x67c] ;  /* 0x00067c0001187983 */ /* 0x000ee20000100800 */
[----:B------:R-:W-:-:S06]  /*1e9e0*/  PRMT R14, RZ, 0x7610, R14 ;  /* 0x00007610ff0e7816 */ /* 0x000fcc000000000e */
[----:B------:R4:W3:Y:S02]  /*1e9f0*/  @P1 LDG.E.U8 R14, desc[UR20][R18.64] ;  /* 0x00000014120e1981 */ /* 0x0008e4000c1e1100 */
[----:B----4-:R-:W-:Y:S02]  /*1ea00*/  @P1 IMAD.MOV.U32 R18, RZ, RZ, R6 ;  /* 0x000000ffff121224 */ /* 0x010fe400078e0006 */
[----:B------:R-:W-:-:S05]  /*1ea10*/  @P1 IMAD.MOV.U32 R19, RZ, RZ, R25 ;  /* 0x000000ffff131224 */ /* 0x000fca00078e0019 */
[----:B------:R2:W4:Y:S02]  /*1ea20*/  @P1 LDG.E.U8 R5, desc[UR20][R18.64] ;  /* 0x0000001412051981 */ /* 0x000524000c1e1100 */
[----:B--2---:R-:W-:Y:S02]  /*1ea30*/  @P3 IMAD.MOV.U32 R19, RZ, RZ, R23 ;  /* 0x000000ffff133224 */ /* 0x004fe400078e0017 */
[----:B------:R-:W-:-:S05]  /*1ea40*/  @P3 IMAD.MOV.U32 R18, RZ, RZ, R22 ;  /* 0x000000ffff123224 */ /* 0x000fca00078e0016 */
[----:B------:R3:W2:Y:S02]  /*1ea50*/  @P3 LDG.E.U8 R2, desc[UR20][R18.64] ;  /* 0x0000001412023981 */ /* 0x0006a4000c1e1100 */
[----:B---3--:R-:W-:Y:S02]  /*1ea60*/  @P3 IMAD.MOV.U32 R19, RZ, RZ, R21 ;  /* 0x000000ffff133224 */ /* 0x008fe400078e0015 */
[----:B------:R-:W-:-:S05]  /*1ea70*/  @P3 IMAD.MOV.U32 R18, RZ, RZ, R20 ;  /* 0x000000ffff123224 */ /* 0x000fca00078e0014 */
[----:B------:R-:W3:Y:S04]  /*1ea80*/  @P3 LDG.E.U8 R7, desc[UR20][R18.64] ;  /* 0x0000001412073981 */ /* 0x000ee8000c1e1100 */
[----:B------:R0:W-:Y:S04]  /*1ea90*/  STL [R1+0xbd0], R13 ;  /* 0x000bd00d01007387 */ /* 0x0001e80000100800 */
[----:B------:R-:W3:Y:S04]  /*1eaa0*/  LDL R26, [R1+0x680] ;  /* 0x00068000011a7983 */ /* 0x000ee80000100800 */
[----:B0-----:R-:W3:Y:S04]  /*1eab0*/  LDL R13, [R1+0x684] ;  /* 0x00068400010d7983 */ /* 0x001ee80000100800 */
[----:B------:R-:W-:Y:S04]  /*1eac0*/  STL [R1+0xbe8], R14 ;  /* 0x000be80e01007387 */ /* 0x000fe80000100800 */
[----:B------:R-:W3:Y:S04]  /*1ead0*/  LDL R25, [R1+0x688] ;  /* 0x0006880001197983 */ /* 0x000ee80000100800 */
[----:B------:R-:W3:Y:S04]  /*1eae0*/  LDL R6, [R1+0x68c] ;  /* 0x00068c0001067983 */ /* 0x000ee80000100800 */
[----:B----4-:R-:W-:Y:S04]  /*1eaf0*/  STL [R1+0xbec], R5 ;  /* 0x000bec0501007387 */ /* 0x010fe80000100800 */
[----:B------:R-:W4:Y:S04]  /*1eb00*/  LDL R23, [R1+0x690] ;  /* 0x0006900001177983 */ /* 0x000f280000100800 */
[----:B------:R-:W4:Y:S04]  /*1eb10*/  LDL R22, [R1+0x694] ;  /* 0x0006940001167983 */ /* 0x000f280000100800 */
[----:B--2---:R0:W-:Y:S04]  /*1eb20*/  STL [R1+0xbd4], R2 ;  /* 0x000bd40201007387 */ /* 0x0041e80000100800 */
[----:B------:R-:W2:Y:S04]  /*1eb30*/  LDL R21, [R1+0x698] ;  /* 0x0006980001157983 */ /* 0x000ea80000100800 */
[----:B------:R-:W2:Y:S01]  /*1eb40*/  LDL R20, [R1+0x69c] ;  /* 0x00069c0001147983 */ /* 0x000ea20000100800 */
[----:B------:R-:W-:-:S02]  /*1eb50*/  ISETP.GT.AND P2, PT, R16, 0x32, PT ;  /* 0x000000321000780c */ /* 0x000fc40003f44270 */
[----:B------:R-:W-:Y:S02]  /*1eb60*/  ISETP.GT.AND P1, PT, R16, 0x33, PT ;  /* 0x000000331000780c */ /* 0x000fe40003f24270 */
[----:B------:R-:W-:Y:S01]  /*1eb70*/  PRMT R3, RZ, 0x7610, R3 ;  /* 0x00007610ff037816 */ /* 0x000fe20000000003 */
[----:B---3--:R-:W-:Y:S08]  /*1eb80*/  STL [R1+0xbd8], R7 ;  /* 0x000bd80701007387 */ /* 0x008ff00000100800 */
[----:B------:R-:W-:Y:S01]  /*1eb90*/  @P2 IMAD.MOV.U32 R18, RZ, RZ, R24 ;  /* 0x000000ffff122224 */ /* 0x000fe200078e0018 */
[----:B0-----:R-:W3:Y:S01]  /*1eba0*/  LDL R2, [R1+0x6a4] ;  /* 0x0006a40001027983 */ /* 0x001ee20000100800 */
[----:B------:R-:W-:-:S03]  /*1ebb0*/  @P2 IMAD.MOV.U32 R19, RZ, RZ, R27 ;  /* 0x000000ffff132224 */ /* 0x000fc600078e001b */
[----:B------:R-:W3:Y:S01]  /*1ebc0*/  LDL R24, [R1+0x6a0] ;  /* 0x0006a00001187983 */ /* 0x000ee20000100800 */
[----:B------:R-:W-:-:S03]  /*1ebd0*/  PRMT R8, RZ, 0x7610, R8 ;  /* 0x00007610ff087816 */ /* 0x000fc60000000008 */
[----:B------:R0:W3:Y:S01]  /*1ebe0*/  @P2 LDG.E.U8 R3, desc[UR20][R18.64] ;  /* 0x0000001412032981 */ /* 0x0000e2000c1e1100 */
[----:B------:R-:W-:Y:S01]  /*1ebf0*/  PRMT R144, RZ, 0x7610, R144 ;  /* 0x00007610ff907816 */ /* 0x000fe20000000090 */
[----:B0-----:R-:W-:Y:S02]  /*1ec00*/  @P2 IMAD.MOV.U32 R19, RZ, RZ, R26 ;  /* 0x000000ffff132224 */ /* 0x001fe400078e001a */
[----:B------:R-:W-:-:S05]  /*1ec10*/  @P2 IMAD.MOV.U32 R18, RZ, RZ, R13 ;  /* 0x000000ffff122224 */ /* 0x000fca00078e000d */
[----:B------:R0:W3:Y:S01]  /*1ec20*/  @P2 LDG.E.U8 R8, desc[UR20][R18.64] ;  /* 0x0000001412082981 */ /* 0x0000e2000c1e1100 */
[----:B------:R-:W-:Y:S01]  /*1ec30*/  ISETP.GT.AND P3, PT, R16, 0x34, PT ;  /* 0x000000341000780c */ /* 0x000fe20003f64270 */
[----:B0-----:R-:W-:Y:S02]  /*1ec40*/  @P1 IMAD.MOV.U32 R19, RZ, RZ, R25 ;  /* 0x000000ffff131224 */ /* 0x001fe400078e0019 */
[----:B------:R-:W-:-:S05]  /*1ec50*/  @P1 IMAD.MOV.U32 R18, RZ, RZ, R6 ;  /* 0x000000ffff121224 */ /* 0x000fca00078e0006 */
[----:B------:R4:W3:Y:S01]  /*1ec60*/  @P1 LDG.E.U8 R144, desc[UR20][R18.64] ;  /* 0x0000001412901981 */ /* 0x0008e2000c1e1100 */
[----:B------:R-:W-:Y:S02]  /*1ec70*/  PRMT R9, RZ, 0x7610, R9 ;  /* 0x00007610ff097816 */ /* 0x000fe40000000009 */
[----:B------:R-:W-:Y:S01]  /*1ec80*/  PRMT R15, RZ, 0x7610, R15 ;  /* 0x00007610ff0f7816 */ /* 0x000fe2000000000f */
[----:B----4-:R-:W-:Y:S02]  /*1ec90*/  @P1 IMAD.MOV.U32 R19, RZ, RZ, R23 ;  /* 0x000000ffff131224 */ /* 0x010fe400078e0017 */
[----:B------:R-:W-:-:S05]  /*1eca0*/  @P1 IMAD.MOV.U32 R18, RZ, RZ, R22 ;  /* 0x000000ffff121224 */ /* 0x000fca00078e0016 */
[----:B------:R2:W4:Y:S02]  /*1ecb0*/  @P1 LDG.E.U8 R9, desc[UR20][R18.64] ;  /* 0x0000001412091981 */ /* 0x000524000c1e1100 */
[----:B--2---:R-:W-:Y:S02]  /*1ecc0*/  @P3 IMAD.MOV.U32 R19, RZ, RZ, R21 ;  /* 0x000000ffff133224 */ /* 0x004fe400078e0015 */
[----:B------:R-:W-:-:S05]  /*1ecd0*/  @P3 IMAD.MOV.U32 R18, RZ, RZ, R20 ;  /* 0x000000ffff123224 */ /* 0x000fca00078e0014 */
[----:B------:R3:W2:Y:S01]  /*1ece0*/  @P3 LDG.E.U8 R15, desc[UR20][R18.64] ;  /* 0x00000014120f3981 */ /* 0x0006a2000c1e1100 */
[----:B------:R-:W-:Y:S01]  /*1ecf0*/  PRMT R10, RZ, 0x7610, R10 ;  /* 0x00007610ff0a7816 */ /* 0x000fe2000000000a */
[----:B---3--:R-:W-:Y:S02]  /*1ed00*/  @P3 IMAD.MOV.U32 R18, RZ, RZ, R2 ;  /* 0x000000ffff123224 */ /* 0x008fe400078e0002 */
[----:B------:R-:W-:Y:S01]  /*1ed10*/  @P3 IMAD.MOV.U32 R19, RZ, RZ, R24 ;  /* 0x000000ffff133224 */ /* 0x000fe200078e0018 */
[----:B------:R-:W-:Y:S04]  /*1ed20*/  STL [R1+0xbdc], R3 ;  /* 0x000bdc0301007387 */ /* 0x000fe80000100800 */
[----:B------:R-:W3:Y:S04]  /*1ed30*/  LDL R14, [R1+0x6a8] ;  /* 0x0006a800010e7983 */ /* 0x000ee80000100800 */
[----:B------:R-:W3:Y:S04]  /*1ed40*/  LDL R13, [R1+0x6ac] ;  /* 0x0006ac00010d7983 */ /* 0x000ee80000100800 */
[----:B------:R3:W3:Y:S04]  /*1ed50*/  @P3 LDG.E.U8 R10, desc[UR20][R18.64] ;  /* 0x00000014120a3981 */ /* 0x0006e8000c1e1100 */
[----:B------:R0:W-:Y:S04]  /*1ed60*/  STL [R1+0xbe0], R8 ;  /* 0x000be00801007387 */ /* 0x0001e80000100800 */
[----:B------:R-:W3:Y:S04]  /*1ed70*/  LDL R6, [R1+0x6b0] ;  /* 0x0006b00001067983 */ /* 0x000ee80000100800 */
[----:B------:R-:W3:Y:S04]  /*1ed80*/  LDL R5, [R1+0x6b4] ;  /* 0x0006b40001057983 */ /* 0x000ee80000100800 */
[----:B------:R-:W-:Y:S04]  /*1ed90*/  STL [R1+0xbf0], R144 ;  /* 0x000bf09001007387 */ /* 0x000fe80000100800 */
[----:B------:R-:W3:Y:S04]  /*1eda0*/  LDL R23, [R1+0x6b8] ;  /* 0x0006b80001177983 */ /* 0x000ee80000100800 */
[----:B------:R-:W3:Y:S04]  /*1edb0*/  LDL R22, [R1+0x6bc] ;  /* 0x0006bc0001167983 */ /* 0x000ee80000100800 */
[----:B0-----:R-:W3:Y:S04]  /*1edc0*/  LDL R8, [R1+0x6c0] ;  /* 0x0006c00001087983 */ /* 0x001ee80000100800 */
[----:B------:R-:W3:Y:S04]  /*1edd0*/  LDL R7, [R1+0x6c4] ;  /* 0x0006c40001077983 */ /* 0x000ee80000100800 */
[----:B----4-:R-:W-:Y:S04]  /*1ede0*/  STL [R1+0xbf4], R9 ;  /* 0x000bf40901007387 */ /* 0x010fe80000100800 */
[----:B------:R-:W4:Y:S04]  /*1edf0*/  LDL R21, [R1+0x6c8] ;  /* 0x0006c80001157983 */ /* 0x000f280000100800 */
[----:B------:R-:W4:Y:S04]  /*1ee00*/  LDL R20, [R1+0x6cc] ;  /* 0x0006cc0001147983 */ /* 0x000f280000100800 */
[----:B--2---:R-:W-:Y:S04]  /*1ee10*/  STL [R1+0xbf8], R15 ;  /* 0x000bf80f01007387 */ /* 0x004fe80000100800 */
[----:B------:R-:W2:Y:S04]  /*1ee20*/  LDL R2, [R1+0x6d4] ;  /* 0x0006d40001027983 */ /* 0x000ea80000100800 */
[----:B------:R-:W2:Y:S01]  /*1ee30*/  LDL R3, [R1+0x6d0] ;  /* 0x0006d00001037983 */ /* 0x000ea20000100800 */
[----:B------:R-:W-:-:S02]  /*1ee40*/  ISETP.GT.AND P2, PT, R16, 0x35, PT ;  /* 0x000000351000780c */ /* 0x000fc40003f44270 */
[----:B------:R-:W-:Y:S02]  /*1ee50*/  ISETP.GT.AND P1, PT, R16, 0x36, PT ;  /* 0x000000361000780c */ /* 0x000fe40003f24270 */
[----:B------:R-:W-:Y:S02]  /*1ee60*/  PRMT R160, RZ, 0x7610, R160 ;  /* 0x00007610ffa07816 */ /* 0x000fe400000000a0 */
[----:B------:R-:W-:-:S07]  /*1ee70*/  PRMT R11, RZ, 0x7610, R11 ;  /* 0x00007610ff0b7816 */ /* 0x000fce000000000b */
[----:B---3--:R-:W-:Y:S02]  /*1ee80*/  @P2 IMAD.MOV.U32 R19, RZ, RZ, R14 ;  /* 0x000000ffff132224 */ /* 0x008fe400078e000e */
[----:B------:R-:W-:Y:S01]  /*1ee90*/  @P2 IMAD.MOV.U32 R18, RZ, RZ, R13 ;  /* 0x000000ffff122224 */ /* 0x000fe200078e000d */
[----:B------:R0:W-:Y:S04]  /*1eea0*/  STL [R1+0xbfc], R10 ;  /* 0x000bfc0a01007387 */ /* 0x0001e80000100800 */
[----:B------:R-:W3:Y:S04]  /*1eeb0*/  LDL R14, [R1+0x6d8] ;  /* 0x0006d800010e7983 */ /* 0x000ee80000100800 */
[----:B------:R-:W3:Y:S04]  /*1eec0*/  LDL R13, [R1+0x6dc] ;  /* 0x0006dc00010d7983 */ /* 0x000ee80000100800 */
[----:B------:R1:W3:Y:S01]  /*1eed0*/  @P2 LDG.E.U8 R160, desc[UR20][R18.64] ;  /* 0x0000001412a02981 */ /* 0x0002e2000c1e1100 */
[----:B------:R-:W-:-:S02]  /*1eee0*/  ISETP.GT.AND P3, PT, R16, 0x37, PT ;  /* 0x000000371000780c */ /* 0x000fc40003f64270 */
[----:B------:R-:W-:Y:S01]  /*1eef0*/  PRMT R4, RZ, 0x7610, R4 ;  /* 0x00007610ff047816 */ /* 0x000fe20000000004 */
[----:B0-----:R-:W3:Y:S04]  /*1ef00*/  LDL R10, [R1+0x6e8] ;  /* 0x0006e800010a7983 */ /* 0x001ee80000100800 */
[----:B------:R-:W3:Y:S01]  /*1ef10*/  LDL R9, [R1+0x6ec] ;  /* 0x0006ec0001097983 */ /* 0x000ee20000100800 */
[----:B-1----:R-:W-:Y:S02]  /*1ef20*/  @P2 IMAD.MOV.U32 R18, RZ, RZ, R5 ;  /* 0x000000ffff122224 */ /* 0x002fe400078e0005 */
[----:B------:R-:W-:Y:S01]  /*1ef30*/  @P2 IMAD.MOV.U32 R19, RZ, RZ, R6 ;  /* 0x000000ffff132224 */ /* 0x000fe200078e0006 */
[----:B------:R-:W3:Y:S04]  /*1ef40*/  LDL R5, [R1+0x6e4] ;  /* 0x0006e40001057983 */ /* 0x000ee80000100800 */
[----:B------:R-:W3:Y:S04]  /*1ef50*/  LDL R6, [R1+0x6e0] ;  /* 0x0006e00001067983 */ /* 0x000ee80000100800 */
[----:B------:R0:W3:Y:S01]  /*1ef60*/  @P2 LDG.E.U8 R11, desc[UR20][R18.64] ;  /* 0x00000014120b2981 */ /* 0x0000e2000c1e1100 */
[----:B------:R-:W-:-:S02]  /*1ef70*/  PRMT R12, RZ, 0x7610, R12 ;  /* 0x00007610ff0c7816 */ /* 0x000fc4000000000c */
[----:B------:R-:W-:Y:S01]  /*1ef80*/  PRMT R0, RZ, 0x7610, R0 ;  /* 0x00007610ff007816 */ /* 0x000fe20000000000 */
[----:B------:R-:W3:Y:S01]  /*1ef90*/  LDL R15, [R1+0x70c] ;  /* 0x00070c00010f7983 */ /* 0x000ee20000100800 */
[----:B------:R-:W-:Y:S02]  /*1efa0*/  PRMT R164, RZ, 0x7610, R164 ;  /* 0x00007610ffa47816 */ /* 0x000fe400000000a4 */
[----:B------:R-:W-:Y:S01]  /*1efb0*/  PRMT R162, RZ, 0x7610, R162 ;  /* 0x00007610ffa27816 */ /* 0x000fe200000000a2 */
[----:B------:R-:W3:Y:S01]  /*1efc0*/  LDL R27, [R1+0x838] ;  /* 0x00083800011b7983 */ /* 0x000ee20000100800 */
[----:B0-----:R-:W-:Y:S02]  /*1efd0*/  @P1 IMAD.MOV.U32 R18, RZ, RZ, R22 ;  /* 0x000000ffff121224 */ /* 0x001fe400078e0016 */
[----:B------:R-:W-:Y:S01]  /*1efe0*/  @P1 IMAD.MOV.U32 R19, RZ, RZ, R23 ;  /* 0x000000ffff131224 */ /* 0x000fe200078e0017 */
        /* <DEDUP_REMOVED lines=19> */
[----:B----4-:R-:W-:Y:S02]  /*1f120*/  @P3 IMAD.MOV.U32 R18, RZ, RZ, R20 ;  /* 0x000000ffff123224 */ /* 0x010fe400078e0014 */
[----:B------:R-:W-:Y:S01]  /*1f130*/  @P3 IMAD.MOV.U32 R19, RZ, RZ, R21 ;  /* 0x000000ffff133224 */ /* 0x000fe200078e0015 */
[C---:B------:R-:W-:Y:S01]  /*1f140*/  ISETP.GT.AND P2, PT, R16.reuse, 0x38, PT ;  /* 0x000000381000780c */ /* 0x040fe20003f44270 */
[----:B------:R-:W4:Y:S04]  /*1f150*/  LDL R21, [R1+0x6fc] ;  /* 0x0006fc0001157983 */ /* 0x000f280000100800 */
[----:B------:R2:W4:Y:S01]  /*1f160*/  @P3 LDG.E.U8 R0, desc[UR20][R18.64] ;  /* 0x0000001412003981 */ /* 0x000522000c1e1100 */
[----:B------:R-:W-:-:S03]  /*1f170*/  ISETP.GT.AND P1, PT, R16, 0x39, PT ;  /* 0x000000391000780c */ /* 0x000fc60003f24270 */
[----:B------:R-:W4:Y:S01]  /*1f180*/  LDL R20, [R1+0x708] ;  /* 0x0007080001147983 */ /* 0x000f220000100800 */
[----:B------:R-:W-:Y:S02]  /*1f190*/  PRMT R140, RZ, 0x7610, R140 ;  /* 0x00007610ff8c7816 */ /* 0x000fe4000000008c */
[----:B------:R-:W-:Y:S01]  /*1f1a0*/  PRMT R138, RZ, 0x7610, R138 ;  /* 0x00007610ff8a7816 */ /* 0x000fe2000000008a */
[----:B------:R-:W4:Y:S01]  /*1f1b0*/  LDL R36, [R1+0x888] ;  /* 0x0008880001247983 */ /* 0x000f220000100800 */
[----:B------:R-:W-:Y:S02]  /*1f1c0*/  PRMT R136, RZ, 0x7610, R136 ;  /* 0x00007610ff887816 */ /* 0x000fe40000000088 */
[----:B------:R-:W-:Y:S01]  /*1f1d0*/  PRMT R134, RZ, 0x7610, R134 ;  /* 0x00007610ff867816 */ /* 0x000fe20000000086 */
[----:B------:R-:W4:Y:S01]  /*1f1e0*/  LDL R43, [R1+0x8b8] ;  /* 0x0008b800012b7983 */ /* 0x000f220000100800 */
[----:B------:R-:W-:Y:S02]  /*1f1f0*/  PRMT R132, RZ, 0x7610, R132 ;  /* 0x00007610ff847816 */ /* 0x000fe40000000084 */
[----:B------:R-:W-:Y:S01]  /*1f200*/  PRMT R130, RZ, 0x7610, R130 ;  /* 0x00007610ff827816 */ /* 0x000fe20000000082 */
[----:B------:R-:W4:Y:S01]  /*1f210*/  LDL R42, [R1+0x8bc] ;  /* 0x0008bc00012a7983 */ /* 0x000f220000100800 */
[----:B------:R-:W-:-:S02]  /*1f220*/  PRMT R128, RZ, 0x7610, R128 ;  /* 0x00007610ff807816 */ /* 0x000fc40000000080 */
        /* <DEDUP_REMOVED lines=14> */
[----:B--2---:R-:W-:-:S03]  /*1f310*/  @P3 IMAD.MOV.U32 R18, RZ, RZ, R2 ;  /* 0x000000ffff123224 */ /* 0x004fc600078e0002 */
[----:B------:R-:W2:Y:S01]  /*1f320*/  LDL R2, [R1+0x704] ;  /* 0x0007040001027983 */ /* 0x000ea20000100800 */
[----:B------:R-:W-:-:S03]  /*1f330*/  @P3 IMAD.MOV.U32 R19, RZ, RZ, R3 ;  /* 0x000000ffff133224 */ /* 0x000fc600078e0003 */
[----:B------:R-:W2:Y:S04]  /*1f340*/  LDL R3, [R1+0x700] ;  /* 0x0007000001037983 */ /* 0x000ea80000100800 */
[----:B------:R3:W2:Y:S01]  /*1f350*/  @P3 LDG.E.U8 R164, desc[UR20][R18.64] ;  /* 0x0000001412a43981 */ /* 0x0006a2000c1e1100 */
[----:B------:R-:W-:Y:S01]  /*1f360*/  ISETP.GT.AND P3, PT, R16, 0x3a, PT ;  /* 0x0000003a1000780c */ /* 0x000fe20003f64270 */
[----:B---3--:R-:W-:Y:S02]  /*1f370*/  @P2 IMAD.MOV.U32 R19, RZ, RZ, R14 ;  /* 0x000000ffff132224 */ /* 0x008fe400078e000e */
[----:B------:R-:W3:Y:S01]  /*1f380*/  LDL R14, [R1+0x718] ;  /* 0x00071800010e7983 */ /* 0x000ee20000100800 */
[----:B------:R-:W-:-:S03]  /*1f390*/  @P2 IMAD.MOV.U32 R18, RZ, RZ, R13 ;  /* 0x000000ffff122224 */ /* 0x000fc600078e000d */
[----:B------:R-:W3:Y:S04]  /*1f3a0*/  LDL R13, [R1+0x71c] ;  /* 0x00071c00010d7983 */ /* 0x000ee80000100800 */
[----:B------:R0:W3:Y:S02]  /*1f3b0*/  @P2 LDG.E.U8 R162, desc[UR20][R18.64] ;  /* 0x0000001412a22981 */ /* 0x0000e4000c1e1100 */
[----:B0-----:R-:W-:Y:S02]  /*1f3c0*/  @P2 IMAD.MOV.U32 R18, RZ, RZ, R5 ;  /* 0x000000ffff122224 */ /* 0x001fe400078e0005 */
[----:B------:R-:W3:Y:S01]  /*1f3d0*/  LDL R5, [R1+0x714] ;  /* 0x0007140001057983 */ /* 0x000ee20000100800 */
[----:B------:R-:W-:-:S03]  /*1f3e0*/  @P2 IMAD.MOV.U32 R19, RZ, RZ, R6 ;  /* 0x000000ffff132224 */ /* 0x000fc600078e0006 */
[----:B------:R-:W3:Y:S04]  /*1f3f0*/  LDL R6, [R1+0x710] ;  /* 0x0007100001067983 */ /* 0x000ee80000100800 */
[----:B------:R0:W3:Y:S02]  /*1f400*/  @P2 LDG.E.U8 R158, desc[UR20][R18.64] ;  /* 0x00000014129e2981 */ /* 0x0000e4000c1e1100 */
[----:B0-----:R-:W-:Y:S02]  /*1f410*/  @P1 IMAD.MOV.U32 R18, RZ, RZ, R9 ;  /* 0x000000ffff121224 */ /* 0x001fe400078e0009 */
[----:B------:R-:W-:Y:S01]  /*1f420*/  @P1 IMAD.MOV.U32 R19, RZ, RZ, R10 ;  /* 0x000000ffff131224 */ /* 0x000fe200078e000a */
[----:B------:R-:W3:Y:S04]  /*1f430*/  LDL R9, [R1+0x72c] ;  /* 0x00072c0001097983 */ /* 0x000ee80000100800 */
[----:B------:R0:W3:Y:S04]  /*1f440*/  @P1 LDG.E.U8 R156, desc[UR20][R18.64] ;  /* 0x00000014129c1981 */ /* 0x0000e8000c1e1100 */
[----:B------:R-:W3:Y:S01]  /*1f450*/  LDL R10, [R1+0x728] ;  /* 0x00072800010a7983 */ /* 0x000ee20000100800 */
[----:B0-----:R-:W-:-:S03]  /*1f460*/  @P1 IMAD.MOV.U32 R18, RZ, RZ, R7 ;  /* 0x000000ffff121224 */ /* 0x001fc600078e0007 */
[----:B------:R-:W3:Y:S01]  /*1f470*/  LDL R7, [R1+0x724] ;  /* 0x0007240001077983 */ /* 0x000ee20000100800 */
[----:B------:R-:W-:-:S03]  /*1f480*/  @P1 IMAD.MOV.U32 R19, RZ, RZ, R8 ;  /* 0x000000ffff131224 */ /* 0x000fc600078e0008 */
[----:B------:R-:W3:Y:S04]  /*1f490*/  LDL R8, [R1+0x720] ;  /* 0x0007200001087983 */ /* 0x000ee80000100800 */
[----:B------:R0:W3:Y:S02]  /*1f4a0*/  @P1 LDG.E.U8 R154, desc[UR20][R18.64] ;  /* 0x00000014129a1981 */ /* 0x0000e4000c1e1100 */
[----:B0-----:R-:W-:Y:S02]  /*1f4b0*/  @P3 IMAD.MOV.U32 R19, RZ, RZ, R22 ;  /* 0x000000ffff133224 */ /* 0x001fe400078e0016 */
[----:B----4-:R-:W-:Y:S01]  /*1f4c0*/  @P3 IMAD.MOV.U32 R18, RZ, RZ, R21 ;  /* 0x000000ffff123224 */ /* 0x010fe200078e0015 */
[C---:B------:R-:W-:Y:S01]  /*1f4d0*/  ISETP.GT.AND P2, PT, R16.reuse, 0x3b, PT ;  /* 0x0000003b1000780c */ /* 0x040fe20003f44270 */
[----:B------:R-:W4:Y:S04]  /*1f4e0*/  LDL R22, [R1+0x738] ;  /* 0x0007380001167983 */ /* 0x000f280000100800 */
[----:B------:R2:W4:Y:S01]  /*1f4f0*/  @P3 LDG.E.U8 R152, desc[UR20][R18.64] ;  /* 0x0000001412983981 */ /* 0x000522000c1e1100 */
[----:B------:R-:W-:-:S03]  /*1f500*/  ISETP.GT.AND P1, PT, R16, 0x3c, PT ;  /* 0x0000003c1000780c */ /* 0x000fc60003f24270 */
[----:B------:R-:W4:Y:S01]  /*1f510*/  LDL R21, [R1+0x73c] ;  /* 0x00073c0001157983 */ /* 0x000f220000100800 */
[----:B--2---:R-:W-:-:S03]  /*1f520*/  @P3 IMAD.MOV.U32 R18, RZ, RZ, R2 ;  /* 0x000000ffff123224 */ /* 0x004fc600078e0002 */
[----:B------:R-:W2:Y:S01]  /*1f530*/  LDL R2, [R1+0x734] ;  /* 0x0007340001027983 */ /* 0x000ea20000100800 */
[----:B------:R-:W-:-:S03]  /*1f540*/  @P3 IMAD.MOV.U32 R19, RZ, RZ, R3 ;  /* 0x000000ffff133224 */ /* 0x000fc600078e0003 */
[----:B------:R-:W4:Y:S04]  /*1f550*/  LDL R3, [R1+0x730] ;  /* 0x0007300001037983 */ /* 0x000f280000100800 */
[----:B------:R0:W4:Y:S02]  /*1f560*/  @P3 LDG.E.U8 R150, desc[UR20][R18.64] ;  /* 0x0000001412963981 */ /* 0x000124000c1e1100 */
[----:B0-----:R-:W-:Y:S02]  /*1f570*/  @P2 IMAD.MOV.U32 R18, RZ, RZ, R15 ;  /* 0x000000ffff122224 */ /* 0x001fe400078e000f */
[----:B------:R-:W-:Y:S01]  /*1f580*/  @P2 IMAD.MOV.U32 R19, RZ, RZ, R20 ;  /* 0x000000ffff132224 */ /* 0x000fe200078e0014 */
[----:B------:R-:W-:Y:S01]  /*1f590*/  ISETP.GT.AND P3, PT, R16, 0x3d, PT ;  /* 0x0000003d1000780c */ /* 0x000fe20003f64270 */
[----:B------:R-:W4:Y:S04]  /*1f5a0*/  LDL R20, [R1+0x748] ;  /* 0x0007480001147983 */ /* 0x000f280000100800 */
[----:B------:R3:W4:Y:S04]  /*1f5b0*/  @P2 LDG.E.U8 R148, desc[UR20][R18.64] ;  /* 0x0000001412942981 */ /* 0x000728000c1e1100 */
[----:B------:R-:W4:Y:S01]  /*1f5c0*/  LDL R15, [R1+0x74c] ;  /* 0x00074c00010f7983 */ /* 0x000f220000100800 */
[----:B---3--:R-:W-:-:S03]  /*1f5d0*/  @P2 IMAD.MOV.U32 R18, RZ, RZ, R5 ;  /* 0x000000ffff122224 */ /* 0x008fc600078e0005 */
        /* <DEDUP_REMOVED lines=15> */
[----:B------:R-:W-:Y:S01]  /*1f6d0*/  @P3 IMAD.MOV.U32 R19, RZ, RZ, R10 ;  /* 0x000000ffff133224 */ /* 0x000fe200078e000a */
[C---:B------:R-:W-:Y:S01]  /*1f6e0*/  ISETP.GT.AND P2, PT, R16.reuse, 0x3e, PT ;  /* 0x0000003e1000780c */ /* 0x040fe20003f44270 */
[----:B------:R-:W3:Y:S04]  /*1f6f0*/  LDL R10, [R1+0x768] ;  /* 0x00076800010a7983 */ /* 0x000ee80000100800 */
[----:B------:R2:W3:Y:S01]  /*1f700*/  @P3 LDG.E.U8 R138, desc[UR20][R18.64] ;  /* 0x00000014128a3981 */ /* 0x0004e2000c1e1100 */
[----:B------:R-:W-:-:S03]  /*1f710*/  ISETP.GT.AND P1, PT, R16, 0x3f, PT ;  /* 0x0000003f1000780c */ /* 0x000fc60003f24270 */
[----:B------:R-:W3:Y:S01]  /*1f720*/  LDL R9, [R1+0x76c] ;  /* 0x00076c0001097983 */ /* 0x000ee20000100800 */
[----:B--2---:R-:W-:-:S03]  /*1f730*/  @P3 IMAD.MOV.U32 R18, RZ, RZ, R2 ;  /* 0x000000ffff123224 */ /* 0x004fc600078e0002 */
[----:B------:R-:W2:Y:S01]  /*1f740*/  LDL R2, [R1+0x764] ;  /* 0x0007640001027983 */ /* 0x000ea20000100800 */
[----:B----4-:R-:W-:-:S03]  /*1f750*/  @P3 IMAD.MOV.U32 R19, RZ, RZ, R3 ;  /* 0x000000ffff133224 */ /* 0x010fc600078e0003 */
        /* <DEDUP_REMOVED lines=67> */
[----:B------:R0:W4:Y:S01]  /*1fb90*/  @P3 LDG.E.U8 R112, desc[UR20][R18.64] ;  /* 0x0000001412703981 */ /* 0x000122000c1e1100 */
[----:B------:R-:W-:Y:S01]  /*1fba0*/  PRMT R108, RZ, 0x7610, R108 ;  /* 0x00007610ff6c7816 */ /* 0x000fe2000000006c */
[----:B0-----:R-:W-:Y:S02]  /*1fbb0*/  @P2 IMAD.MOV.U32 R18, RZ, RZ, R13 ;  /* 0x000000ffff122224 */ /* 0x001fe400078e000d */
[----:B------:R-:W-:Y:S01]  /*1fbc0*/  @P2 IMAD.MOV.U32 R19, RZ, RZ, R14 ;  /* 0x000000ffff132224 */ /* 0x000fe200078e000e */
[----:B------:R-:W-:Y:S01]  /*1fbd0*/  ISETP.GT.AND P3, PT, R16, 0x46, PT ;  /* 0x000000461000780c */ /* 0x000fe20003f64270 */
[----:B------:R-:W4:Y:S04]  /*1fbe0*/  LDL R14, [R1+0x7d8] ;  /* 0x0007d800010e7983 */ /* 0x000f280000100800 */
[----:B------:R3:W4:Y:S01]  /*1fbf0*/  @P2 LDG.E.U8 R110, desc[UR20][R18.64] ;  /* 0x00000014126e2981 */ /* 0x000722000c1e1100 */
[----:B------:R-:W-:-:S03]  /*1fc00*/  PRMT R106, RZ, 0x7610, R106 ;  /* 0x00007610ff6a7816 */ /* 0x000fc6000000006a */
[----:B------:R-:W4:Y:S01]  /*1fc10*/  LDL R13, [R1+0x7dc] ;  /* 0x0007dc00010d7983 */ /* 0x000f220000100800 */
[----:B------:R-:W-:Y:S01]  /*1fc20*/  PRMT R104, RZ, 0x7610, R104 ;  /* 0x00007610ff687816 */ /* 0x000fe20000000068 */
[----:B---3--:R-:W-:Y:S02]  /*1fc30*/  @P2 IMAD.MOV.U32 R18, RZ, RZ, R5 ;  /* 0x000000ffff122224 */ /* 0x008fe400078e0005 */
[----:B------:R-:W3:Y:S01]  /*1fc40*/  LDL R5, [R1+0x7d4] ;  /* 0x0007d40001057983 */ /* 0x000ee20000100800 */
[----:B------:R-:W-:-:S03]  /*1fc50*/  @P2 IMAD.MOV.U32 R19, RZ, RZ, R6 ;  /* 0x000000ffff132224 */ /* 0x000fc600078e0006 */
[----:B------:R-:W3:Y:S04]  /*1fc60*/  LDL R6, [R1+0x7d0] ;  /* 0x0007d00001067983 */ /* 0x000ee80000100800 */
[----:B------:R0:W3:Y:S02]  /*1fc70*/  @P2 LDG.E.U8 R108, desc[UR20][R18.64] ;  /* 0x00000014126c2981 */ /* 0x0000e4000c1e1100 */
[----:B0-----:R-:W-:Y:S02]  /*1fc80*/  @P1 IMAD.MOV.U32 R18, RZ, RZ, R9 ;  /* 0x000000ffff121224 */ /* 0x001fe400078e0009 */
[----:B------:R-:W-:Y:S01]  /*1fc90*/  @P1 IMAD.MOV.U32 R19, RZ, RZ, R10 ;  /* 0x000000ffff131224 */ /* 0x000fe200078e000a */
[----:B------:R-:W-:Y:S01]  /*1fca0*/  PRMT R102, RZ, 0x7610, R102 ;  /* 0x00007610ff667816 */ /* 0x000fe20000000066 */
        /* <DEDUP_REMOVED lines=10> */
[----:B------:R-:W-:Y:S01]  /*1fd50*/  ISETP.GT.AND P2, PT, R16, 0x47, PT ;  /* 0x000000471000780c */ /* 0x000fe20003f44270 */
[----:B------:R-:W3:Y:S04]  /*1fd60*/  LDL R22, [R1+0x7f8] ;  /* 0x0007f80001167983 */ /* 0x000ee80000100800 */
[----:B------:R2:W3:Y:S01]  /*1fd70*/  @P3 LDG.E.U8 R102, desc[UR20][R18.64] ;  /* 0x0000001412663981 */ /* 0x0004e2000c1e1100 */
[----:B------:R-:W-:-:S02]  /*1fd80*/  PRMT R100, RZ, 0x7610, R100 ;  /* 0x00007610ff647816 */ /* 0x000fc40000000064 */
[----:B------:R-:W-:Y:S01]  /*1fd90*/  ISETP.GT.AND P1, PT, R16, 0x48, PT ;  /* 0x000000481000780c */ /* 0x000fe20003f24270 */
[----:B------:R-:W3:Y:S01]  /*1fda0*/  LDL R21, [R1+0x7fc] ;  /* 0x0007fc0001157983 */ /* 0x000ee20000100800 */
[----:B--2---:R-:W-:-:S03]  /*1fdb0*/  @P3 IMAD.MOV.U32 R18, RZ, RZ, R2 ;  /* 0x000000ffff123224 */ /* 0x004fc600078e0002 */
[----:B------:R-:W2:Y:S01]  /*1fdc0*/  LDL R2, [R1+0x7f4] ;  /* 0x0007f40001027983 */ /* 0x000ea20000100800 */
[----:B----4-:R-:W-:-:S03]  /*1fdd0*/  @P3 IMAD.MOV.U32 R19, RZ, RZ, R3 ;  /* 0x000000ffff133224 */ /* 0x010fc600078e0003 */
[----:B------:R-:W4:Y:S01]  /*1fde0*/  LDL R3, [R1+0x7f0] ;  /* 0x0007f00001037983 */ /* 0x000f220000100800 */
[----:B------:R-:W-:-:S03]  /*1fdf0*/  PRMT R98, RZ, 0x7610, R98 ;  /* 0x00007610ff627816 */ /* 0x000fc60000000062 */
[----:B------:R0:W4:Y:S01]  /*1fe00*/  @P3 LDG.E.U8 R100, desc[UR20][R18.64] ;  /* 0x0000001412643981 */ /* 0x000122000c1e1100 */
[----:B------:R-:W-:Y:S01]  /*1fe10*/  PRMT R96, RZ, 0x7610, R96 ;  /* 0x00007610ff607816 */ /* 0x000fe20000000060 */
[----:B0-----:R-:W-:Y:S02]  /*1fe20*/  @P2 IMAD.MOV.U32 R18, RZ, RZ, R15 ;  /* 0x000000ffff122224 */ /* 0x001fe400078e000f */
[----:B------:R-:W-:Y:S01]  /*1fe30*/  @P2 IMAD.MOV.U32 R19, RZ, RZ, R20 ;  /* 0x000000ffff132224 */ /* 0x000fe200078e0014 */
[----:B------:R-:W-:Y:S01]  /*1fe40*/  ISETP.GT.AND P3, PT, R16, 0x49, PT ;  /* 0x000000491000780c */ /* 0x000fe20003f64270 */
[----:B------:R-:W4:Y:S04]  /*1fe50*/  LDL R20, [R1+0x808] ;  /* 0x0008080001147983 */ /* 0x000f280000100800 */
[----:B------:R3:W4:Y:S01]  /*1fe60*/  @P2 LDG.E.U8 R98, desc[UR20][R18.64] ;  /* 0x0000001412622981 */ /* 0x000722000c1e1100 */
[----:B------:R-:W-:-:S02]  /*1fe70*/  PRMT R94, RZ, 0x7610, R94 ;  /* 0x00007610ff5e7816 */ /* 0x000fc4000000005e */
[----:B------:R-:W-:Y:S01]  /*1fe80*/  PRMT R92, RZ, 0x7610, R92 ;  /* 0x00007610ff5c7816 */ /* 0x000fe2000000005c */
        /* <DEDUP_REMOVED lines=31> */
[----:B------:R-:W-:Y:S01]  /*20080*/  ISETP.GT.AND P3, PT, R16, 0x4c, PT ;  /* 0x0000004c1000780c */ /* 0x000fe20003f64270 */
[----:B0-----:R-:W-:Y:S02]  /*20090*/  @P2 IMAD.MOV.U32 R18, RZ, RZ, R21 ;  /* 0x000000ffff122224 */ /* 0x001fe400078e0015 */
[----:B------:R-:W-:-:S05]  /*200a0*/  @P2 IMAD.MOV.U32 R19, RZ, RZ, R22 ;  /* 0x000000ffff132224 */ /* 0x000fca00078e0016 */
[----:B------:R3:W4:Y:S01]  /*200b0*/  @P2 LDG.E.U8 R86, desc[UR20][R18.64] ;  /* 0x0000001412562981 */ /* 0x000722000c1e1100 */
[----:B------:R-:W-:Y:S01]  /*200c0*/  PRMT R84, RZ, 0x7610, R84 ;  /* 0x00007610ff547816 */ /* 0x000fe20000000054 */
[----:B------:R-:W-:Y:S01]  /*200d0*/  @P1 IMAD.MOV.U32 R21, RZ, RZ, R20 ;  /* 0x000000ffff151224 */ /* 0x000fe200078e0014 */
[----:B------:R-:W-:Y:S01]  /*200e0*/  PRMT R17, RZ, 0x7610, R17 ;  /* 0x00007610ff117816 */ /* 0x000fe20000000011 */
[----:B------:R-:W-:Y:S02]  /*200f0*/  @P1 IMAD.MOV.U32 R20, RZ, RZ, R15 ;  /* 0x000000ffff141224 */ /* 0x000fe400078e000f */
[----:B------:R-:W4:Y:S04]  /*20100*/  LDL R15, [R1+0x84c] ;  /* 0x00084c00010f7983 */ /* 0x000f280000100800 */
[----:B------:R-:W4:Y:S01]  /*20110*/  @P1 LDG.E.U8 R17, desc[UR20][R20.64] ;  /* 0x0000001414111981 */ /* 0x000f22000c1e1100 */
[----:B---3--:R-:W-:-:S03]  /*20120*/  @P2 IMAD.MOV.U32 R18, RZ, RZ, R5 ;  /* 0x000000ffff122224 */ /* 0x008fc600078e0005 */
[----:B------:R-:W3:Y:S01]  /*20130*/  LDL R5, [R1+0x834] ;  /* 0x0008340001057983 */ /* 0x000ee20000100800 */
[----:B------:R-:W-:-:S03]  /*20140*/  @P2 IMAD.MOV.U32 R19, RZ, RZ, R6 ;  /* 0x000000ffff132224 */ /* 0x000fc600078e0006 */
[----:B------:R-:W3:Y:S04]  /*20150*/  LDL R6, [R1+0x830] ;  /* 0x0008300001067983 */ /* 0x000ee80000100800 */
[----:B------:R0:W3:Y:S02]  /*20160*/  @P2 LDG.E.U8 R84, desc[UR20][R18.64] ;  /* 0x0000001412542981 */ /* 0x0000e4000c1e1100 */
[----:B0-----:R-:W-:Y:S01]  /*20170*/  PRMT R19, RZ, 0x7610, R19 ;  /* 0x00007610ff137816 */ /* 0x001fe20000000013 */
[----:B------:R-:W-:Y:S02]  /*20180*/  @P3 IMAD.MOV.U32 R22, RZ, RZ, R13 ;  /* 0x000000ffff163224 */ /* 0x000fe400078e000d */
[----:B------:R-:W-:Y:S02]  /*20190*/  @P3 IMAD.MOV.U32 R23, RZ, RZ, R14 ;  /* 0x000000ffff173224 */ /* 0x000fe400078e000e */
[----:B------:R-:W-:-:S03]  /*201a0*/  @P1 IMAD.MOV.U32 R20, RZ, RZ, R7 ;  /* 0x000000ffff141224 */ /* 0x000fc600078e0007 */
[----:B------:R2:W3:Y:S01]  /*201b0*/  @P3 LDG.E.U8 R19, desc[UR20][R22.64] ;  /* 0x0000001416133981 */ /* 0x0004e2000c1e1100 */
[----:B------:R-:W-:-:S03]  /*201c0*/  @P1 IMAD.MOV.U32 R21, RZ, RZ, R8 ;  /* 0x000000ffff151224 */ /* 0x000fc600078e0008 */
[----:B------:R-:W3:Y:S04]  /*201d0*/  LDL R7, [R1+0x844] ;  /* 0x0008440001077983 */ /* 0x000ee80000100800 */
[----:B------:R-:W3:Y:S01]  /*201e0*/  LDL R8, [R1+0x840] ;  /* 0x0008400001087983 */ /* 0x000ee20000100800 */
[----:B------:R-:W-:Y:S02]  /*201f0*/  ISETP.GT.AND P2, PT, R16, 0x4d, PT ;  /* 0x0000004d1000780c */ /* 0x000fe40003f44270 */
[----:B------:R-:W-:Y:S01]  /*20200*/  PRMT R18, RZ, 0x7610, R18 ;  /* 0x00007610ff127816 */ /* 0x000fe20000000012 */
[----:B------:R-:W3:Y:S04]  /*20210*/  LDL R14, [R1+0x858] ;  /* 0x00085800010e7983 */ /* 0x000ee80000100800 */
[----:B------:R-:W3:Y:S04]  /*20220*/  LDL R13, [R1+0x85c] ;  /* 0x00085c00010d7983 */ /* 0x000ee80000100800 */
[----:B------:R0:W3:Y:S01]  /*20230*/  @P1 LDG.E.U8 R18, desc[UR20][R20.64] ;  /* 0x0000001414121981 */ /* 0x0000e2000c1e1100 */
[----:B--2---:R-:W-:-:S03]  /*20240*/  @P3 IMAD.MOV.U32 R22, RZ, RZ, R2 ;  /* 0x000000ffff163224 */ /* 0x004fc600078e0002 */
[----:B------:R-:W2:Y:S01]  /*20250*/  LDL R2, [R1+0x854] ;  /* 0x0008540001027983 */ /* 0x000ea20000100800 */
[----:B----4-:R-:W-:-:S03]  /*20260*/  @P3 IMAD.MOV.U32 R23, RZ, RZ, R3 ;  /* 0x000000ffff173224 */ /* 0x010fc600078e0003 */
[----:B------:R-:W4:Y:S01]  /*20270*/  LDL R3, [R1+0x850] ;  /* 0x0008500001037983 */ /* 0x000f220000100800 */
[----:B0-----:R-:W-:Y:S01]  /*20280*/  PRMT R20, RZ, 0x7610, R20 ;  /* 0x00007610ff147816 */ /* 0x001fe20000000014 */
[----:B------:R-:W-:Y:S01]  /*20290*/  @P2 IMAD.MOV.U32 R24, RZ, RZ, R9 ;  /* 0x000000ffff182224 */ /* 0x000fe200078e0009 */
[----:B------:R-:W-:Y:S01]  /*202a0*/  PRMT R21, RZ, 0x7610, R21 ;  /* 0x00007610ff157816 */ /* 0x000fe20000000015 */
[----:B------:R-:W-:Y:S01]  /*202b0*/  @P2 IMAD.MOV.U32 R25, RZ, RZ, R10 ;  /* 0x000000ffff192224 */ /* 0x000fe200078e000a */
[C---:B------:R-:W-:Y:S01]  /*202c0*/  ISETP.GT.AND P1, PT, R16.reuse, 0x4e, PT ;  /* 0x0000004e1000780c */ /* 0x040fe20003f24270 */
[----:B------:R-:W4:Y:S04]  /*202d0*/  LDL R10, [R1+0x868] ;  /* 0x00086800010a7983 */ /* 0x000f280000100800 */
[----:B------:R0:W4:Y:S01]  /*202e0*/  @P3 LDG.E.U8 R20, desc[UR20][R22.64] ;  /* 0x0000001416143981 */ /* 0x000122000c1e1100 */
[----:B------:R-:W-:-:S03]  /*202f0*/  ISETP.GT.AND P3, PT, R16, 0x4f, PT ;  /* 0x0000004f1000780c */ /* 0x000fc60003f64270 */
[----:B------:R3:W4:Y:S04]  /*20300*/  @P2 LDG.E.U8 R21, desc[UR20][R24.64] ;  /* 0x0000001418152981 */ /* 0x000728000c1e1100 */
[----:B------:R-:W4:Y:S01]  /*20310*/  LDL R9, [R1+0x86c] ;  /* 0x00086c0001097983 */ /* 0x000f220000100800 */
[----:B0-----:R-:W-:Y:S02]  /*20320*/  PRMT R22, RZ, 0x7610, R22 ;  /* 0x00007610ff167816 */ /* 0x001fe40000000016 */
[----:B------:R-:W-:-:S03]  /*20330*/  PRMT R23, RZ, 0x7610, R23 ;  /* 0x00007610ff177816 */ /* 0x000fc60000000017 */
[----:B------:R-:W-:Y:S02]  /*20340*/  @P3 IMAD.MOV.U32 R29, RZ, RZ, R28 ;  /* 0x000000ffff1d3224 */ /* 0x000fe400078e001c */
[----:B------:R-:W-:Y:S01]  /*20350*/  @P3 IMAD.MOV.U32 R28, RZ, RZ, R15 ;  /* 0x000000ffff1c3224 */ /* 0x000fe200078e000f */
[----:B------:R-:W4:Y:S04]  /*20360*/  @P1 LDG.E.U8 R23, desc[UR20][R26.64] ;  /* 0x000000141a171981 */ /* 0x000f28000c1e1100 */
[----:B------:R-:W4:Y:S01]  /*20370*/  LDL R15, [R1+0x88c] ;  /* 0x00088c00010f7983 */ /* 0x000f220000100800 */
[----:B---3--:R-:W-:-:S03]  /*20380*/  @P2 IMAD.MOV.U32 R24, RZ, RZ, R5 ;  /* 0x000000ffff182224 */ /* 0x008fc600078e0005 */
[----:B------:R-:W3:Y:S01]  /*20390*/  LDL R5, [R1+0x864] ;  /* 0x0008640001057983 */ /* 0x000ee20000100800 */
[----:B------:R-:W-:-:S03]  /*203a0*/  @P2 IMAD.MOV.U32 R25, RZ, RZ, R6 ;  /* 0x000000ffff192224 */ /* 0x000fc600078e0006 */
[----:B------:R-:W3:Y:S04]  /*203b0*/  LDL R6, [R1+0x860] ;  /* 0x0008600001067983 */ /* 0x000ee80000100800 */
[----:B------:R0:W3:Y:S02]  /*203c0*/  @P2 LDG.E.U8 R22, desc[UR20][R24.64] ;  /* 0x0000001418162981 */ /* 0x0000e4000c1e1100 */
[----:B0-----:R-:W-:-:S06]  /*203d0*/  PRMT R25, RZ, 0x7610, R25 ;  /* 0x00007610ff197816 */ /* 0x001fcc0000000019 */
[----:B------:R2:W3:Y:S01]  /*203e0*/  @P3 LDG.E.U8 R25, desc[UR20][R28.64] ;  /* 0x000000141c193981 */ /* 0x0004e2000c1e1100 */
[----:B------:R-:W-:-:S03]  /*203f0*/  @P1 IMAD.MOV.U32 R26, RZ, RZ, R7 ;  /* 0x000000ffff1a1224 */ /* 0x000fc600078e0007 */
[----:B------:R-:W3:Y:S01]  /*20400*/  LDL R7, [R1+0x874] ;  /* 0x0008740001077983 */ /* 0x000ee20000100800 */
[----:B------:R-:W-:-:S03]  /*20410*/  @P1 IMAD.MOV.U32 R27, RZ, RZ, R8 ;  /* 0x000000ffff1b1224 */ /* 0x000fc600078e0008 */
[----:B------:R-:W3:Y:S01]  /*20420*/  LDL R8, [R1+0x870] ;  /* 0x0008700001087983 */ /* 0x000ee20000100800 */
[----:B--2---:R-:W-:-:S03]  /*20430*/  @P3 IMAD.MOV.U32 R28, RZ, RZ, R2 ;  /* 0x000000ffff1c3224 */ /* 0x004fc600078e0002 */
[----:B------:R-:W2:Y:S01]  /*20440*/  LDL R2, [R1+0x884] ;  /* 0x0008840001027983 */ /* 0x000ea20000100800 */
[----:B----4-:R-:W-:-:S03]  /*20450*/  @P3 IMAD.MOV.U32 R29, RZ, RZ, R3 ;  /* 0x000000ffff1d3224 */ /* 0x010fc600078e0003 */
[----:B------:R-:W4:Y:S01]  /*20460*/  LDL R3, [R1+0x880] ;  /* 0x0008800001037983 */ /* 0x000f220000100800 */
[----:B------:R-:W-:Y:S02]  /*20470*/  ISETP.GT.AND P2, PT, R16, 0x50, PT ;  /* 0x000000501000780c */ /* 0x000fe40003f44270 */
[----:B------:R-:W-:-:S06]  /*20480*/  PRMT R24, RZ, 0x7610, R24 ;  /* 0x00007610ff187816 */ /* 0x000fcc0000000018 */
[----:B------:R0:W4:Y:S01]  /*20490*/  @P1 LDG.E.U8 R24, desc[UR20][R26.64] ;  /* 0x000000141a181981 */ /* 0x000122000c1e1100 */
[----:B------:R-:W-:-:S04]  /*204a0*/  ISETP.GT.AND P1, PT, R16, 0x51, PT ;  /* 0x000000511000780c */ /* 0x000fc80003f24270 */
[----:B------:R-:W-:Y:S02]  /*204b0*/  @P2 IMAD.MOV.U32 R30, RZ, RZ, R13 ;  /* 0x000000ffff1e2224 */ /* 0x000fe400078e000d */
[----:B------:R-:W-:Y:S01]  /*204c0*/  @P2 IMAD.MOV.U32 R31, RZ, RZ, R14 ;  /* 0x000000ffff1f2224 */ /* 0x000fe200078e000e */
[----:B------:R-:W4:Y:S01]  /*204d0*/  LDL R13, [R1+0x89c] ;  /* 0x00089c00010d7983 */ /* 0x000f220000100800 */
[----:B0-----:R-:W-:Y:S02]  /*204e0*/  PRMT R27, RZ, 0x7610, R27 ;  /* 0x00007610ff1b7816 */ /* 0x001fe4000000001b */
[----:B------:R-:W-:Y:S01]  /*204f0*/  PRMT R26, RZ, 0x7610, R26 ;  /* 0x00007610ff1a7816 */ /* 0x000fe2000000001a */
[----:B------:R-:W4:Y:S04]  /*20500*/  LDL R14, [R1+0x898] ;  /* 0x00089800010e7983 */ /* 0x000f280000100800 */
[----:B------:R-:W4:Y:S01]  /*20510*/  @P2 LDG.E.U8 R27, desc[UR20][R30.64] ;  /* 0x000000141e1b2981 */ /* 0x000f22000c1e1100 */
[----:B------:R-:W-:-:S03]  /*20520*/  @P1 IMAD.MOV.U32 R32, RZ, RZ, R9 ;  /* 0x000000ffff201224 */ /* 0x000fc600078e0009 */
[----:B------:R0:W4:Y:S01]  /*20530*/  @P3 LDG.E.U8 R26, desc[UR20][R28.64] ;  /* 0x000000141c1a3981 */ /* 0x000122000c1e1100 */
[----:B------:R-:W-:Y:S01]  /*20540*/  ISETP.GT.AND P3, PT, R16, 0x52, PT ;  /* 0x000000521000780c */ /* 0x000fe20003f64270 */
[----:B------:R-:W-:Y:S02]  /*20550*/  @P1 IMAD.MOV.U32 R33, RZ, RZ, R10 ;  /* 0x000000ffff211224 */ /* 0x000fe400078e000a */
[----:B------:R-:W4:Y:S04]  /*20560*/  LDL R10, [R1+0x8a0] ;  /* 0x0008a000010a7983 */ /* 0x000f280000100800 */
[----:B------:R-:W4:Y:S01]  /*20570*/  LDL R9, [R1+0x8a4] ;  /* 0x0008a40001097983 */ /* 0x000f220000100800 */
[----:B0-----:R-:W-:Y:S01]  /*20580*/  PRMT R28, RZ, 0x7610, R28 ;  /* 0x00007610ff1c7816 */ /* 0x001fe2000000001c */
[----:B---3--:R-:W-:-:S02]  /*20590*/  @P2 IMAD.MOV.U32 R30, RZ, RZ, R5 ;  /* 0x000000ffff1e2224 */ /* 0x008fc400078e0005 */
[----:B------:R-:W3:Y:S01]  /*205a0*/  LDL R5, [R1+0x894] ;  /* 0x0008940001057983 */ /* 0x000ee20000100800 */
[----:B------:R-:W-:-:S03]  /*205b0*/  @P2 IMAD.MOV.U32 R31, RZ, RZ, R6 ;  /* 0x000000ffff1f2224 */ /* 0x000fc600078e0006 */
[----:B------:R-:W3:Y:S01]  /*205c0*/  LDL R6, [R1+0x890] ;  /* 0x0008900001067983 */ /* 0x000ee20000100800 */
[----:B------:R-:W-:-:S03]  /*205d0*/  PRMT R29, RZ, 0x7610, R29 ;  /* 0x00007610ff1d7816 */ /* 0x000fc6000000001d */
[----:B------:R0:W3:Y:S04]  /*205e0*/  @P2 LDG.E.U8 R28, desc[UR20][R30.64] ;  /* 0x000000141e1c2981 */ /* 0x0000e8000c1e1100 */
[----:B------:R1:W3:Y:S01]  /*205f0*/  @P1 LDG.E.U8 R29, desc[UR20][R32.64] ;  /* 0x00000014201d1981 */ /* 0x0002e2000c1e1100 */
[----:B0-----:R-:W-:-:S06]  /*20600*/  PRMT R31, RZ, 0x7610, R31 ;  /* 0x00007610ff1f7816 */ /* 0x001fcc000000001f */
[----:B------:R2:W3:Y:S01]  /*20610*/  @P3 LDG.E.U8 R31, desc[UR20][R34.64] ;  /* 0x00000014221f3981 */ /* 0x0004e2000c1e1100 */
[----:B-1----:R-:W-:-:S03]  /*20620*/  @P1 IMAD.MOV.U32 R32, RZ, RZ, R7 ;  /* 0x000000ffff201224 */ /* 0x002fc600078e0007 */
        /* <DEDUP_REMOVED lines=12> */
[----:B------:R-:W-:Y:S02]  /*206f0*/  @P2 IMAD.MOV.U32 R36, RZ, RZ, R15 ;  /* 0x000000ffff242224 */ /* 0x000fe400078e000f */
[----:B------:R-:W4:Y:S01]  /*20700*/  LDL R15, [R1+0x8cc] ;  /* 0x0008cc00010f7983 */ /* 0x000f220000100800 */
[----:B0-----:R-:W-:Y:S02]  /*20710*/  PRMT R32, RZ, 0x7610, R32 ;  /* 0x00007610ff207816 */ /* 0x001fe40000000020 */
[----:B------:R-:W-:-:S04]  /*20720*/  PRMT R33, RZ, 0x7610, R33 ;  /* 0x00007610ff217816 */ /* 0x000fc80000000021 */
[----:B------:R0:W4:Y:S01]  /*20730*/  @P3 LDG.E.U8 R32, desc[UR20][R34.64] ;  /* 0x0000001422203981 */ /* 0x000122000c1e1100 */
[----:B------:R-:W-:-:S03]  /*20740*/  ISETP.GT.AND P3, PT, R16, 0x55, PT ;  /* 0x000000551000780c */ /* 0x000fc60003f64270 */
[----:B------:R3:W4:Y:S01]  /*20750*/  @P2 LDG.E.U8 R33, desc[UR20][R36.64] ;  /* 0x0000001424212981 */ /* 0x000722000c1e1100 */
[----:B------:R-:W-:Y:S02]  /*20760*/  @P1 IMAD.MOV.U32 R38, RZ, RZ, R13 ;  /* 0x000000ffff261224 */ /* 0x000fe400078e000d */
[----:B------:R-:W-:Y:S01]  /*20770*/  @P1 IMAD.MOV.U32 R39, RZ, RZ, R14 ;  /* 0x000000ffff271224 */ /* 0x000fe200078e000e */
[----:B------:R-:W4:Y:S01]  /*20780*/  LDL R13, [R1+0x8d4] ;  /* 0x0008d400010d7983 */ /* 0x000f220000100800 */
[----:B0-----:R-:W-:-:S03]  /*20790*/  PRMT R34, RZ, 0x7610, R34 ;  /* 0x00007610ff227816 */ /* 0x001fc60000000022 */
[----:B------:R-:W4:Y:S01]  /*207a0*/  LDL R14, [R1+0x8d0] ;  /* 0x0008d000010e7983 */ /* 0x000f220000100800 */
[----:B---3--:R-:W-:-:S03]  /*207b0*/  @P2 IMAD.MOV.U32 R36, RZ, RZ, R5 ;  /* 0x000000ffff242224 */ /* 0x008fc600078e0005 */
[----:B------:R-:W3:Y:S01]  /*207c0*/  LDL R5, [R1+0x8c4] ;  /* 0x0008c40001057983 */ /* 0x000ee20000100800 */
[----:B------:R-:W-:-:S03]  /*207d0*/  @P2 IMAD.MOV.U32 R37, RZ, RZ, R6 ;  /* 0x000000ffff252224 */ /* 0x000fc600078e0006 */
[----:B------:R-:W3:Y:S04]  /*207e0*/  LDL R6, [R1+0x8c0] ;  /* 0x0008c00001067983 */ /* 0x000ee80000100800 */
[----:B------:R0:W3:Y:S02]  /*207f0*/  @P2 LDG.E.U8 R34, desc[UR20][R36.64] ;  /* 0x0000001424222981 */ /* 0x0000e4000c1e1100 */
[----:B0-----:R-:W-:Y:S01]  /*20800*/  PRMT R37, RZ, 0x7610, R37 ;  /* 0x00007610ff257816 */ /* 0x001fe20000000025 */
[----:B------:R-:W-:Y:S02]  /*20810*/  @P3 IMAD.MOV.U32 R40, RZ, RZ, R7 ;  /* 0x000000ffff283224 */ /* 0x000fe400078e0007 */
[----:B------:R-:W3:Y:S01]  /*20820*/  LDL R7, [R1+0x8dc] ;  /* 0x0008dc0001077983 */ /* 0x000ee20000100800 */
[----:B------:R-:W-:-:S03]  /*20830*/  @P3 IMAD.MOV.U32 R41, RZ, RZ, R8 ;  /* 0x000000ffff293224 */ /* 0x000fc600078e0008 */
[----:B------:R-:W3:Y:S04]  /*20840*/  LDL R8, [R1+0x8d8] ;  /* 0x0008d80001087983 */ /* 0x000ee80000100800 */
[----:B------:R2:W3:Y:S02]  /*20850*/  @P3 LDG.E.U8 R37, desc[UR20][R40.64] ;  /* 0x0000001428253981 */ /* 0x0004e4000c1e1100 */
[----:B--2---:R-:W-:Y:S02]  /*20860*/  @P3 IMAD.MOV.U32 R40, RZ, RZ, R2 ;  /* 0x000000ffff283224 */ /* 0x004fe400078e0002 */
[----:B------:R-:W2:Y:S01]  /*20870*/  LDL R2, [R1+0x8e4] ;  /* 0x0008e40001027983 */ /* 0x000ea20000100800 */
[----:B----4-:R-:W-:-:S03]  /*20880*/  @P3 IMAD.MOV.U32 R41, RZ, RZ, R3 ;  /* 0x000000ffff293224 */ /* 0x010fc600078e0003 */
[----:B------:R-:W4:Y:S01]  /*20890*/  LDL R3, [R1+0x8e0] ;  /* 0x0008e00001037983 */ /* 0x000f220000100800 */
[----:B------:R-:W-:Y:S02]  /*208a0*/  PRMT R35, RZ, 0x7610, R35 ;  /* 0x00007610ff237816 */ /* 0x000fe40000000023 */
[----:B------:R-:W-:-:S04]  /*208b0*/  PRMT R36, RZ, 0x7610, R36 ;  /* 0x00007610ff247816 */ /* 0x000fc80000000024 */
[----:B------:R0:W4:Y:S01]  /*208c0*/  @P1 LDG.E.U8 R35, desc[UR20][R38.64] ;  /* 0x0000001426231981 */ /* 0x000122000c1e1100 */
[C---:B------:R-:W-:Y:S01]  /*208d0*/  ISETP.GT.AND P2, PT, R16.reuse, 0x56, PT ;  /* 0x000000561000780c */ /* 0x040fe20003f44270 */
[----:B0-----:R-:W-:Y:S02]  /*208e0*/  @P1 IMAD.MOV.U32 R38, RZ, RZ, R9 ;  /* 0x000000ffff261224 */ /* 0x001fe400078e0009 */
[----:B------:R-:W-:Y:S01]  /*208f0*/  @P1 IMAD.MOV.U32 R39, RZ, RZ, R10 ;  /* 0x000000ffff271224 */ /* 0x000fe200078e000a */
[----:B------:R-:W4:Y:S04]  /*20900*/  LDL R9, [R1+0x8ec] ;  /* 0x0008ec0001097983 */ /* 0x000f280000100800 */
[----:B------:R0:W4:Y:S01]  /*20910*/  @P1 LDG.E.U8 R36, desc[UR20][R38.64] ;  /* 0x0000001426241981 */ /* 0x000122000c1e1100 */
[----:B------:R-:W-:-:S03]  /*20920*/  ISETP.GT.AND P1, PT, R16, 0x57, PT ;  /* 0x000000571000780c */ /* 0x000fc60003f24270 */
[----:B------:R-:W4:Y:S01]  /*20930*/  LDL R10, [R1+0x8e8] ;  /* 0x0008e800010a7983 */ /* 0x000f220000100800 */
[----:B0-----:R-:W-:Y:S02]  /*20940*/  PRMT R38, RZ, 0x7610, R38 ;  /* 0x00007610ff267816 */ /* 0x001fe40000000026 */
[----:B------:R-:W-:-:S07]  /*20950*/  PRMT R39, RZ, 0x7610, R39 ;  /* 0x00007610ff277816 */ /* 0x000fce0000000027 */
[----:B------:R-:W-:Y:S01]  /*20960*/  @P1 IMAD.MOV.U32 R45, RZ, RZ, R44 ;  /* 0x000000ffff2d1224 */ /* 0x000fe200078e002c */
[----:B------:R0:W4:Y:S01]  /*20970*/  @P3 LDG.E.U8 R38, desc[UR20][R40.64] ;  /* 0x0000001428263981 */ /* 0x000122000c1e1100 */
[----:B------:R-:W-:Y:S01]  /*20980*/  ISETP.GT.AND P3, PT, R16, 0x58, PT ;  /* 0x000000581000780c */ /* 0x000fe20003f64270 */
[----:B------:R-:W-:Y:S02]  /*20990*/  @P1 IMAD.MOV.U32 R44, RZ, RZ, R15 ;  /* 0x000000ffff2c1224 */ /* 0x000fe400078e000f */
[----:B------:R3:W4:Y:S04]  /*209a0*/  @P2 LDG.E.U8 R39, desc[UR20][R42.64] ;  /* 0x000000142a272981 */ /* 0x000728000c1e1100 */
[----:B------:R-:W4:Y:S01]  /*209b0*/  LDL R15, [R1+0x8fc] ;  /* 0x0008fc00010f7983 */ /* 0x000f220000100800 */
[----:B0-----:R-:W-:Y:S01]  /*209c0*/  PRMT R41, RZ, 0x7610, R41 ;  /* 0x00007610ff297816 */ /* 0x001fe20000000029 */
[----:B---3--:R-:W-:-:S02]  /*209d0*/  @P2 IMAD.MOV.U32 R42, RZ, RZ, R5 ;  /* 0x000000ffff2a2224 */ /* 0x008fc400078e0005 */
[----:B------:R-:W-:Y:S01]  /*209e0*/  @P2 IMAD.MOV.U32 R43, RZ, RZ, R6 ;  /* 0x000000ffff2b2224 */ /* 0x000fe200078e0006 */
[----:B------:R-:W3:Y:S04]  /*209f0*/  LDL R5, [R1+0x8f4] ;  /* 0x0008f40001057983 */ /* 0x000ee80000100800 */
[----:B------:R-:W3:Y:S01]  /*20a00*/  LDL R6, [R1+0x8f0] ;  /* 0x0008f00001067983 */ /* 0x000ee20000100800 */
[----:B------:R-:W-:-:S03]  /*20a10*/  PRMT R40, RZ, 0x7610, R40 ;  /* 0x00007610ff287816 */ /* 0x000fc60000000028 */
[----:B------:R0:W3:Y:S04]  /*20a20*/  @P1 LDG.E.U8 R41, desc[UR20][R44.64] ;  /* 0x000000142c291981 */ /* 0x0000e8000c1e1100 */
[----:B------:R1:W3:Y:S01]  /*20a30*/  @P2 LDG.E.U8 R40, desc[UR20][R42.64] ;  /* 0x000000142a282981 */ /* 0x0002e2000c1e1100 */
[----:B0-----:R-:W-:Y:S02]  /*20a40*/  @P1 IMAD.MOV.U32 R44, RZ, RZ, R13 ;  /* 0x000000ffff2c1224 */ /* 0x001fe400078e000d */
[----:B------:R-:W-:Y:S01]  /*20a50*/  @P1 IMAD.MOV.U32 R45, RZ, RZ, R14 ;  /* 0x000000ffff2d1224 */ /* 0x000fe200078e000e */
[----:B------:R-:W3:Y:S04]  /*20a60*/  LDL R13, [R1+0x904] ;  /* 0x00090400010d7983 */ /* 0x000ee80000100800 */
[----:B------:R-:W3:Y:S01]  /*20a70*/  LDL R14, [R1+0x900] ;  /* 0x00090000010e7983 */ /* 0x000ee20000100800 */
[----:B-1----:R-:W-:Y:S01]  /*20a80*/  PRMT R43, RZ, 0x7610, R43 ;  /* 0x00007610ff2b7816 */ /* 0x002fe2000000002b */
[----:B------:R-:W-:-:S02]  /*20a90*/  @P3 IMAD.MOV.U32 R46, RZ, RZ, R7 ;  /* 0x000000ffff2e3224 */ /* 0x000fc400078e0007 */
        /* <DEDUP_REMOVED lines=9> */
[----:B------:R-:W-:-:S04]  /*20b30*/  ISETP.GT.AND P2, PT, R16, 0x59, PT ;  /* 0x000000591000780c */ /* 0x000fc80003f44270 */
[----:B------:R0:W4:Y:S01]  /*20b40*/  @P1 LDG.E.U8 R42, desc[UR20][R44.64] ;  /* 0x000000142c2a1981 */ /* 0x000122000c1e1100 */
[----:B------:R-:W-:Y:S02]  /*20b50*/  ISETP.GT.AND P1, PT, R16, 0x5a, PT ;  /* 0x0000005a1000780c */ /* 0x000fe40003f24270 */
[----:B0-----:R-:W-:-:S06]  /*20b60*/  PRMT R44, RZ, 0x7610, R44 ;  /* 0x00007610ff2c7816 */ /* 0x001fcc000000002c */
[----:B------:R-:W-:Y:S01]  /*20b70*/  @P2 IMAD.MOV.U32 R48, RZ, RZ, R9 ;  /* 0x000000ffff302224 */ /* 0x000fe200078e0009 */
[----:B------:R-:W-:Y:S01]  /*20b80*/  PRMT R45, RZ, 0x7610, R45 ;  /* 0x00007610ff2d7816 */ /* 0x000fe2000000002d */
[----:B------:R-:W4:Y:S01]  /*20b90*/  LDL R9, [R1+0x91c] ;  /* 0x00091c0001097983 */ /* 0x000f220000100800 */
[----:B------:R-:W-:-:S03]  /*20ba0*/  @P2 IMAD.MOV.U32 R49, RZ, RZ, R10 ;  /* 0x000000ffff312224 */ /* 0x000fc600078e000a */
[----:B------:R0:W4:Y:S04]  /*20bb0*/  @P3 LDG.E.U8 R44, desc[UR20][R46.64] ;  /* 0x000000142e2c3981 */ /* 0x000128000c1e1100 */
[----:B------:R-:W4:Y:S01]  /*20bc0*/  LDL R10, [R1+0x918] ;  /* 0x00091800010a7983 */ /* 0x000f220000100800 */
[----:B------:R-:W-:Y:S01]  /*20bd0*/  ISETP.GT.AND P3, PT, R16, 0x5b, PT ;  /* 0x0000005b1000780c */ /* 0x000fe20003f64270 */
[----:B------:R-:W-:Y:S02]  /*20be0*/  @P1 IMAD.MOV.U32 R51, RZ, RZ, R50 ;  /* 0x000000ffff331224 */ /* 0x000fe400078e0032 */
[----:B------:R3:W4:Y:S01]  /*20bf0*/  @P2 LDG.E.U8 R45, desc[UR20][R48.64] ;  /* 0x00000014302d2981 */ /* 0x000722000c1e1100 */
[----:B0-----:R-:W-:Y:S02]  /*20c00*/  PRMT R47, RZ, 0x7610, R47 ;  /* 0x00007610ff2f7816 */ /* 0x001fe4000000002f */
[----:B------:R-:W-:Y:S01]  /*20c10*/  PRMT R46, RZ, 0x7610, R46 ;  /* 0x00007610ff2e7816 */ /* 0x000fe2000000002e */
[----:B------:R-:W-:-:S02]  /*20c20*/  @P1 IMAD.MOV.U32 R50, RZ, RZ, R15 ;  /* 0x000000ffff321224 */ /* 0x000fc400078e000f */
[----:B------:R-:W4:Y:S04]  /*20c30*/  LDL R15, [R1+0x954] ;  /* 0x00095400010f7983 */ /* 0x000f280000100800 */
[----:B------:R0:W4:Y:S01]  /*20c40*/  @P1 LDG.E.U8 R47, desc[UR20][R50.64] ;  /* 0x00000014322f1981 */ /* 0x000122000c1e1100 */
[----:B---3--:R-:W-:-:S03]  /*20c50*/  @P2 IMAD.MOV.U32 R48, RZ, RZ, R5 ;  /* 0x000000ffff302224 */ /* 0x008fc600078e0005 */
[----:B------:R-:W3:Y:S01]  /*20c60*/  LDL R5, [R1+0x924] ;  /* 0x0009240001057983 */ /* 0x000ee20000100800 */
[----:B------:R-:W-:-:S03]  /*20c70*/  @P2 IMAD.MOV.U32 R49, RZ, RZ, R6 ;  /* 0x000000ffff312224 */ /* 0x000fc600078e0006 */
[----:B------:R-:W3:Y:S04]  /*20c80*/  LDL R6, [R1+0x920] ;  /* 0x0009200001067983 */ /* 0x000ee80000100800 */
[----:B------:R1:W3:Y:S01]  /*20c90*/  @P2 LDG.E.U8 R46, desc[UR20][R48.64] ;  /* 0x00000014302e2981 */ /* 0x0002e2000c1e1100 */
[----:B0-----:R-:W-:-:S03]  /*20ca0*/  @P1 IMAD.MOV.U32 R50, RZ, RZ, R13 ;  /* 0x000000ffff321224 */ /* 0x001fc600078e000d */
[----:B------:R-:W3:Y:S01]  /*20cb0*/  LDL R13, [R1+0x934] ;  /* 0x00093400010d7983 */ /* 0x000ee20000100800 */
[----:B------:R-:W-:-:S03]  /*20cc0*/  @P1 IMAD.MOV.U32 R51, RZ, RZ, R14 ;  /* 0x000000ffff331224 */ /* 0x000fc600078e000e */
[----:B------:R-:W3:Y:S01]  /*20cd0*/  LDL R14, [R1+0x930] ;  /* 0x00093000010e7983 */ /* 0x000ee20000100800 */
[----:B-1----:R-:W-:Y:S01]  /*20ce0*/  PRMT R49, RZ, 0x7610, R49 ;  /* 0x00007610ff317816 */ /* 0x002fe20000000031 */
        /* <DEDUP_REMOVED lines=9> */
[----:B------:R-:W-:Y:S02]  /*20d80*/  ISETP.GT.AND P2, PT, R16, 0x5c, PT ;  /* 0x0000005c1000780c */ /* 0x000fe40003f44270 */
[----:B------:R-:W-:-:S06]  /*20d90*/  PRMT R48, RZ, 0x7610, R48 ;  /* 0x00007610ff307816 */ /* 0x000fcc0000000030 */
[----:B------:R0:W4:Y:S01]  /*20da0*/  @P1 LDG.E.U8 R48, desc[UR20][R50.64] ;  /* 0x0000001432301981 */ /* 0x000122000c1e1100 */
[----:B------:R-:W-:-:S04]  /*20db0*/  ISETP.GT.AND P1, PT, R16, 0x5d, PT ;  /* 0x0000005d1000780c */ /* 0x000fc80003f24270 */
[----:B------:R-:W-:Y:S01]  /*20dc0*/  @P2 IMAD.MOV.U32 R54, RZ, RZ, R9 ;  /* 0x000000ffff362224 */ /* 0x000fe200078e0009 */
[----:B0-----:R-:W-:Y:S01]  /*20dd0*/  PRMT R50, RZ, 0x7610, R50 ;  /* 0x00007610ff327816 */ /* 0x001fe20000000032 */
[----:B------:R-:W4:Y:S01]  /*20de0*/  LDL R9, [R1+0x94c] ;  /* 0x00094c0001097983 */ /* 0x000f220000100800 */
[----:B------:R-:W-:-:S04]  /*20df0*/  PRMT R51, RZ, 0x7610, R51 ;  /* 0x00007610ff337816 */ /* 0x000fc80000000033 */
[----:B------:R0:W4:Y:S01]  /*20e00*/  @P3 LDG.E.U8 R50, desc[UR20][R52.64] ;  /* 0x0000001434323981 */ /* 0x000122000c1e1100 */
[----:B------:R-:W-:-:S03]  /*20e10*/  @P2 IMAD.MOV.U32 R55, RZ, RZ, R10 ;  /* 0x000000ffff372224 */ /* 0x000fc600078e000a */
[----:B------:R-:W4:Y:S01]  /*20e20*/  LDL R10, [R1+0x948] ;  /* 0x00094800010a7983 */ /* 0x000f220000100800 */
[----:B------:R-:W-:-:S03]  /*20e30*/  ISETP.GT.AND P3, PT, R16, 0x5e, PT ;  /* 0x0000005e1000780c */ /* 0x000fc60003f64270 */
[----:B------:R3:W4:Y:S01]  /*20e40*/  @P2 LDG.E.U8 R51, desc[UR20][R54.64] ;  /* 0x0000001436332981 */ /* 0x000722000c1e1100 */
[----:B0-----:R-:W-:Y:S02]  /*20e50*/  PRMT R53, RZ, 0x7610, R53 ;  /* 0x00007610ff357816 */ /* 0x001fe40000000035 */
[----:B------:R-:W-:-:S04]  /*20e60*/  PRMT R52, RZ, 0x7610, R52 ;  /* 0x00007610ff347816 */ /* 0x000fc80000000034 */
        /* <DEDUP_REMOVED lines=27> */
[----:B------:R-:W4:Y:S05]  /*21020*/  LDL R9, [R1+0x97c] ;  /* 0x00097c0001097983 */ /* 0x000f2a0000100800 */
[----:B------:R0:W4:Y:S01]  /*21030*/  @P3 LDG.E.U8 R56, desc[UR20][R58.64] ;  /* 0x000000143a383981 */ /* 0x000122000c1e1100 */
[----:B------:R-:W-:-:S03]  /*21040*/  @P2 IMAD.MOV.U32 R61, RZ, RZ, R10 ;  /* 0x000000ffff3d2224 */ /* 0x000fc600078e000a */
[----:B------:R-:W4:Y:S01]  /*21050*/  LDL R10, [R1+0x978] ;  /* 0x00097800010a7983 */ /* 0x000f220000100800 */
[----:B------:R-:W-:-:S03]  /*21060*/  ISETP.GT.AND P3, PT, R16, 0x61, PT ;  /* 0x000000611000780c */ /* 0x000fc60003f64270 */
[----:B------:R1:W4:Y:S01]  /*21070*/  @P2 LDG.E.U8 R57, desc[UR20][R60.64] ;  /* 0x000000143c392981 */ /* 0x000322000c1e1100 */
[----:B0-----:R-:W-:Y:S02]  /*21080*/  PRMT R59, RZ, 0x7610, R59 ;  /* 0x00007610ff3b7816 */ /* 0x001fe4000000003b */
[----:B------:R-:W-:Y:S01]  /*21090*/  PRMT R58, RZ, 0x7610, R58 ;  /* 0x00007610ff3a7816 */ /* 0x000fe2000000003a */
[----:B-1----:R-:W-:Y:S02]  /*210a0*/  @P2 IMAD.MOV.U32 R61, RZ, RZ, R62 ;  /* 0x000000ffff3d2224 */ /* 0x002fe400078e003e */
[----:B------:R-:W-:-:S05]  /*210b0*/  @P2 IMAD.MOV.U32 R60, RZ, RZ, R15 ;  /* 0x000000ffff3c2224 */ /* 0x000fca00078e000f */
[----:B------:R0:W4:Y:S01]  /*210c0*/  @P2 LDG.E.U8 R58, desc[UR20][R60.64] ;  /* 0x000000143c3a2981 */ /* 0x000122000c1e1100 */
[----:B---3--:R-:W-:-:S03]  /*210d0*/  @P1 IMAD.MOV.U32 R62, RZ, RZ, R5 ;  /* 0x000000ffff3e1224 */ /* 0x008fc600078e0005 */
[----:B------:R-:W3:Y:S01]  /*210e0*/  LDL R5, [R1+0x984] ;  /* 0x0009840001057983 */ /* 0x000ee20000100800 */
[----:B------:R-:W-:-:S03]  /*210f0*/  @P1 IMAD.MOV.U32 R63, RZ, RZ, R6 ;  /* 0x000000ffff3f1224 */ /* 0x000fc600078e0006 */
[----:B------:R-:W3:Y:S04]  /*21100*/  LDL R6, [R1+0x980] ;  /* 0x0009800001067983 */ /* 0x000ee80000100800 */
[----:B------:R1:W3:Y:S01]  /*21110*/  @P1 LDG.E.U8 R59, desc[UR20][R62.64] ;  /* 0x000000143e3b1981 */ /* 0x0002e2000c1e1100 */
[----:B0-----:R-:W-:Y:S01]  /*21120*/  PRMT R61, RZ, 0x7610, R61 ;  /* 0x00007610ff3d7816 */ /* 0x001fe2000000003d */
[----:B-1----:R-:W-:Y:S02]  /*21130*/  @P1 IMAD.MOV.U32 R62, RZ, RZ, R13 ;  /* 0x000000ffff3e1224 */ /* 0x002fe400078e000d */
[----:B------:R-:W3:Y:S01]  /*21140*/  LDL R13, [R1+0x98c] ;  /* 0x00098c00010d7983 */ /* 0x000ee20000100800 */
[----:B------:R-:W-:-:S03]  /*21150*/  @P1 IMAD.MOV.U32 R63, RZ, RZ, R14 ;  /* 0x000000ffff3f1224 */ /* 0x000fc600078e000e */
[----:B------:R-:W3:Y:S01]  /*21160*/  LDL R14, [R1+0x988] ;  /* 0x00098800010e7983 */ /* 0x000ee20000100800 */
[----:B------:R-:W-:-:S03]  /*21170*/  @P3 IMAD.MOV.U32 R64, RZ, RZ, R7 ;  /* 0x000000ffff403224 */ /* 0x000fc600078e0007 */
        /* <DEDUP_REMOVED lines=15> */
[----:B------:R-:W-:Y:S02]  /*21270*/  PRMT R62, RZ, 0x7610, R62 ;  /* 0x00007610ff3e7816 */ /* 0x000fe4000000003e */
[----:B------:R-:W-:-:S04]  /*21280*/  ISETP.GT.AND P2, PT, R16, 0x64, PT ;  /* 0x000000641000780c */ /* 0x000fc80003f44270 */
[----:B------:R0:W4:Y:S01]  /*21290*/  @P3 LDG.E.U8 R62, desc[UR20][R64.64] ;  /* 0x00000014403e3981 */ /* 0x000122000c1e1100 */
[----:B------:R-:W-:-:S03]  /*212a0*/  @P4 IMAD.MOV.U32 R67, RZ, RZ, R10 ;  /* 0x000000ffff434224 */ /* 0x000fc600078e000a */
[----:B------:R-:W4:Y:S04]  /*212b0*/  LDL R10, [R1+0x9a0] ;  /* 0x0009a000010a7983 */ /* 0x000f280000100800 */
[----:B------:R3:W4:Y:S01]  /*212c0*/  @P4 LDG.E.U8 R63, desc[UR20][R66.64] ;  /* 0x00000014423f4981 */ /* 0x000722000c1e1100 */
[----:B0-----:R-:W-:Y:S02]  /*212d0*/  PRMT R64, RZ, 0x7610, R64 ;  /* 0x00007610ff407816 */ /* 0x001fe40000000040 */
[----:B------:R-:W-:Y:S01]  /*212e0*/  PRMT R65, RZ, 0x7610, R65 ;  /* 0x00007610ff417816 */ /* 0x000fe20000000041 */
[----:B---3--:R-:W-:Y:S02]  /*212f0*/  @P4 IMAD.MOV.U32 R66, RZ, RZ, R5 ;  /* 0x000000ffff424224 */ /* 0x008fe400078e0005 */
[----:B------:R-:W3:Y:S01]  /*21300*/  LDL R5, [R1+0x9ac] ;  /* 0x0009ac0001057983 */ /* 0x000ee20000100800 */
[----:B------:R-:W-:-:S03]  /*21310*/  @P4 IMAD.MOV.U32 R67, RZ, RZ, R6 ;  /* 0x000000ffff434224 */ /* 0x000fc600078e0006 */
[----:B------:R-:W3:Y:S04]  /*21320*/  LDL R6, [R1+0x9a8] ;  /* 0x0009a80001067983 */ /* 0x000ee80000100800 */
[----:B------:R0:W3:Y:S01]  /*21330*/  @P4 LDG.E.U8 R64, desc[UR20][R66.64] ;  /* 0x0000001442404981 */ /* 0x0000e2000c1e1100 */
[----:B------:R-:W-:Y:S02]  /*21340*/  @P1 IMAD.MOV.U32 R68, RZ, RZ, R13 ;  /* 0x000000ffff441224 */ /* 0x000fe400078e000d */
[----:B------:R-:W-:Y:S01]  /*21350*/  @P1 IMAD.MOV.U32 R69, RZ, RZ, R14 ;  /* 0x000000ffff451224 */ /* 0x000fe200078e000e */
[----:B0-----:R-:W-:Y:S01]  /*21360*/  PRMT R66, RZ, 0x7610, R66 ;  /* 0x00007610ff427816 */ /* 0x001fe20000000042 */
[----:B------:R-:W3:Y:S04]  /*21370*/  LDL R14, [R1+0x9b0] ;  /* 0x0009b000010e7983 */ /* 0x000ee80000100800 */
[----:B------:R0:W3:Y:S01]  /*21380*/  @P1 LDG.E.U8 R65, desc[UR20][R68.64] ;  /* 0x0000001444411981 */ /* 0x0000e2000c1e1100 */
[----:B------:R-:W-:-:S03]  /*21390*/  ISETP.GT.AND P3, PT, R16, 0x65, PT ;  /* 0x000000651000780c */ /* 0x000fc60003f64270 */
[----:B------:R-:W3:Y:S01]  /*213a0*/  LDL R13, [R1+0x9b4] ;  /* 0x0009b400010d7983 */ /* 0x000ee20000100800 */
[----:B0-----:R-:W-:Y:S02]  /*213b0*/  @P1 IMAD.MOV.U32 R68, RZ, RZ, R7 ;  /* 0x000000ffff441224 */ /* 0x001fe400078e0007 */
[----:B------:R-:W-:Y:S01]  /*213c0*/  @P1 IMAD.MOV.U32 R69, RZ, RZ, R8 ;  /* 0x000000ffff451224 */ /* 0x000fe200078e0008 */
[----:B------:R-:W3:Y:S04]  /*213d0*/  LDL R7, [R1+0x9bc] ;  /* 0x0009bc0001077983 */ /* 0x000ee80000100800 */
[----:B------:R-:W3:Y:S04]  /*213e0*/  LDL R8, [R1+0x9b8] ;  /* 0x0009b80001087983 */ /* 0x000ee80000100800 */
[----:B------:R2:W3:Y:S02]  /*213f0*/  @P1 LDG.E.U8 R66, desc[UR20][R68.64] ;  /* 0x0000001444421981 */ /* 0x0004e4000c1e1100 */
[----:B--2---:R-:W-:-:S02]  /*21400*/  @P2 IMAD.MOV.U32 R68, RZ, RZ, R2 ;  /* 0x000000ffff442224 */ /* 0x004fc400078e0002 */
[----:B------:R-:W2:Y:S01]  /*21410*/  LDL R2, [R1+0x9dc] ;  /* 0x0009dc0001027983 */ /* 0x000ea20000100800 */
[----:B----4-:R-:W-:-:S03]  /*21420*/  @P2 IMAD.MOV.U32 R69, RZ, RZ, R3 ;  /* 0x000000ffff452224 */ /* 0x010fc600078e0003 */
[----:B------:R-:W4:Y:S01]  /*21430*/  LDL R3, [R1+0x9d8] ;  /* 0x0009d80001037983 */ /* 0x000f220000100800 */
[----:B------:R-:W-:Y:S02]  /*21440*/  PRMT R67, RZ, 0x7610, R67 ;  /* 0x00007610ff437816 */ /* 0x000fe40000000043 */
[C---:B------:R-:W-:Y:S02]  /*21450*/  ISETP.GT.AND P1, PT, R16.reuse, 0x66, PT ;  /* 0x000000661000780c */ /* 0x040fe40003f24270 */
[----:B------:R-:W-:Y:S02]  /*21460*/  ISETP.GT.AND P4, PT, R16, 0x68, PT ;  /* 0x000000681000780c */ /* 0x000fe40003f84270 */
[----:B------:R0:W4:Y:S02]  /*21470*/  @P2 LDG.E.U8 R67, desc[UR20][R68.64] ;  /* 0x0000001444432981 */ /* 0x000124000c1e1100 */
[----:B0-----:R-:W-:Y:S01]  /*21480*/  PRMT R68, RZ, 0x7610, R68 ;  /* 0x00007610ff447816 */ /* 0x001fe20000000044 */
[----:B------:R-:W-:-:S02]  /*21490*/  @P2 IMAD.MOV.U32 R70, RZ, RZ, R9 ;  /* 0x000000ffff462224 */ /* 0x000fc400078e0009 */
[----:B------:R-:W4:Y:S01]  /*214a0*/  LDL R9, [R1+0x9e4] ;  /* 0x0009e40001097983 */ /* 0x000f220000100800 */
[----:B------:R-:W-:-:S03]  /*214b0*/  @P2 IMAD.MOV.U32 R71, RZ, RZ, R10 ;  /* 0x000000ffff472224 */ /* 0x000fc600078e000a */
[----:B------:R-:W4:Y:S04]  /*214c0*/  LDL R10, [R1+0x9e0] ;  /* 0x0009e000010a7983 */ /* 0x000f280000100800 */
[----:B------:R0:W4:Y:S01]  /*214d0*/  @P2 LDG.E.U8 R68, desc[UR20][R70.64] ;  /* 0x0000001446442981 */ /* 0x000122000c1e1100 */
[----:B---3--:R-:W-:-:S03]  /*214e0*/  @P3 IMAD.MOV.U32 R72, RZ, RZ, R5 ;  /* 0x000000ffff483224 */ /* 0x008fc600078e0005 */
[----:B------:R-:W3:Y:S01]  /*214f0*/  LDL R5, [R1+0x9ec] ;  /* 0x0009ec0001057983 */ /* 0x000ee20000100800 */
[----:B------:R-:W-:-:S03]  /*21500*/  @P3 IMAD.MOV.U32 R73, RZ, RZ, R6 ;  /* 0x000000ffff493224 */ /* 0x000fc600078e0006 */
[----:B------:R-:W3:Y:S01]  /*21510*/  LDL R6, [R1+0x9e8] ;  /* 0x0009e80001067983 */ /* 0x000ee20000100800 */
        /* <DEDUP_REMOVED lines=11> */
[C---:B------:R-:W-:Y:S02]  /*215d0*/  ISETP.GT.AND P2, PT, R16.reuse, 0x69, PT ;  /* 0x000000691000780c */ /* 0x040fe40003f44270 */
[----:B------:R-:W-:Y:S02]  /*215e0*/  PRMT R70, RZ, 0x7610, R70 ;  /* 0x00007610ff467816 */ /* 0x000fe40000000046 */
[----:B------:R0:W4:Y:S02]  /*215f0*/  @P3 LDG.E.U8 R69, desc[UR20][R72.64] ;  /* 0x0000001448453981 */ /* 0x000124000c1e1100 */
[----:B0-----:R-:W-:Y:S02]  /*21600*/  @P3 IMAD.MOV.U32 R72, RZ, RZ, R13 ;  /* 0x000000ffff483224 */ /* 0x001fe400078e000d */
[----:B------:R-:W-:Y:S01]  /*21610*/  @P3 IMAD.MOV.U32 R73, RZ, RZ, R14 ;  /* 0x000000ffff493224 */ /* 0x000fe200078e000e */
[----:B------:R-:W-:Y:S01]  /*21620*/  PRMT R85, RZ, 0x7610, R85 ;  /* 0x00007610ff557816 */ /* 0x000fe20000000055 */
[----:B------:R-:W4:Y:S04]  /*21630*/  LDL R14, [R1+0xa48] ;  /* 0x000a4800010e7983 */ /* 0x000f280000100800 */
[----:B------:R0:W4:Y:S01]  /*21640*/  @P3 LDG.E.U8 R70, desc[UR20][R72.64] ;  /* 0x0000001448463981 */ /* 0x000122000c1e1100 */
[----:B------:R-:W-:-:S02]  /*21650*/  ISETP.GT.AND P3, PT, R16, 0x6a, PT ;  /* 0x0000006a1000780c */ /* 0x000fc40003f64270 */
[----:B------:R-:W-:Y:S01]  /*21660*/  PRMT R87, RZ, 0x7610, R87 ;  /* 0x00007610ff577816 */ /* 0x000fe20000000057 */
[----:B------:R-:W4:Y:S01]  /*21670*/  LDL R13, [R1+0xa4c] ;  /* 0x000a4c00010d7983 */ /* 0x000f220000100800 */
[----:B0-----:R-:W-:-:S06]  /*21680*/  PRMT R72, RZ, 0x7610, R72 ;  /* 0x00007610ff487816 */ /* 0x001fcc0000000048 */
[----:B------:R0:W4:Y:S01]  /*21690*/  @P4 LDG.E.U8 R72, desc[UR20][R74.64] ;  /* 0x000000144a484981 */ /* 0x000122000c1e1100 */
[----:B---3--:R-:W-:-:S03]  /*216a0*/  @P2 IMAD.MOV.U32 R76, RZ, RZ, R5 ;  /* 0x000000ffff4c2224 */ /* 0x008fc600078e0005 */
[----:B------:R-:W3:Y:S01]  /*216b0*/  LDL R5, [R1+0xa0c] ;  /* 0x000a0c0001057983 */ /* 0x000ee20000100800 */
[----:B------:R-:W-:-:S03]  /*216c0*/  @P2 IMAD.MOV.U32 R77, RZ, RZ, R6 ;  /* 0x000000ffff4d2224 */ /* 0x000fc600078e0006 */
[----:B------:R-:W3:Y:S01]  /*216d0*/  LDL R6, [R1+0xa08] ;  /* 0x000a080001067983 */ /* 0x000ee20000100800 */
[----:B0-----:R-:W-:Y:S02]  /*216e0*/  @P4 IMAD.MOV.U32 R74, RZ, RZ, R9 ;  /* 0x000000ffff4a4224 */ /* 0x001fe400078e0009 */
[----:B------:R-:W-:Y:S01]  /*216f0*/  @P4 IMAD.MOV.U32 R75, RZ, RZ, R10 ;  /* 0x000000ffff4b4224 */ /* 0x000fe200078e000a */
[----:B------:R-:W3:Y:S04]  /*21700*/  LDL R9, [R1+0xa04] ;  /* 0x000a040001097983 */ /* 0x000ee80000100800 */
[----:B------:R-:W3:Y:S01]  /*21710*/  LDL R10, [R1+0xa00] ;  /* 0x000a0000010a7983 */ /* 0x000ee20000100800 */
[----:B--2---:R-:W-:-:S03]  /*21720*/  @P3 IMAD.MOV.U32 R78, RZ, RZ, R2 ;  /* 0x000000ffff4e3224 */ /* 0x004fc600078e0002 */
[----:B------:R-:W2:Y:S01]  /*21730*/  LDL R2, [R1+0xa14] ;  /* 0x000a140001027983 */ /* 0x000ea20000100800 */
[----:B----4-:R-:W-:-:S03]  /*21740*/  @P3 IMAD.MOV.U32 R79, RZ, RZ, R3 ;  /* 0x000000ffff4f3224 */ /* 0x010fc600078e0003 */
[----:B------:R-:W4:Y:S01]  /*21750*/  LDL R3, [R1+0xa10] ;  /* 0x000a100001037983 */ /* 0x000f220000100800 */
[----:B------:R-:W-:-:S06]  /*21760*/  PRMT R73, RZ, 0x7610, R73 ;  /* 0x00007610ff497816 */ /* 0x000fcc0000000049 */
[----:B------:R0:W4:Y:S02]  /*21770*/  @P4 LDG.E.U8 R73, desc[UR20][R74.64] ;  /* 0x000000144a494981 */ /* 0x000124000c1e1100 */
[----:B0-----:R-:W-:Y:S02]  /*21780*/  PRMT R74, RZ, 0x7610, R74 ;  /* 0x00007610ff4a7816 */ /* 0x001fe4000000004a */
[----:B------:R-:W-:-:S04]  /*21790*/  PRMT R75, RZ, 0x7610, R75 ;  /* 0x00007610ff4b7816 */ /* 0x000fc8000000004b */
[----:B------:R0:W4:Y:S02]  /*217a0*/  @P2 LDG.E.U8 R74, desc[UR20][R76.64] ;  /* 0x000000144c4a2981 */ /* 0x000124000c1e1100 */
[----:B0-----:R-:W-:Y:S02]  /*217b0*/  @P2 IMAD.MOV.U32 R76, RZ, RZ, R7 ;  /* 0x000000ffff4c2224 */ /* 0x001fe400078e0007 */
[----:B------:R-:W-:Y:S01]  /*217c0*/  @P2 IMAD.MOV.U32 R77, RZ, RZ, R8 ;  /* 0x000000ffff4d2224 */ /* 0x000fe200078e0008 */
[----:B------:R-:W4:Y:S04]  /*217d0*/  LDL R7, [R1+0xa1c] ;  /* 0x000a1c0001077983 */ /* 0x000f280000100800 */
[----:B------:R0:W4:Y:S01]  /*217e0*/  @P2 LDG.E.U8 R75, desc[UR20][R76.64] ;  /* 0x000000144c4b2981 */ /* 0x000122000c1e1100 */
[----:B------:R-:W-:-:S03]  /*217f0*/  ISETP.GT.AND P2, PT, R16, 0x6b, PT ;  /* 0x0000006b1000780c */ /* 0x000fc60003f44270 */
[----:B------:R-:W4:Y:S01]  /*21800*/  LDL R8, [R1+0xa18] ;  /* 0x000a180001087983 */ /* 0x000f220000100800 */
[----:B0-----:R-:W-:-:S09]  /*21810*/  PRMT R76, RZ, 0x7610, R76 ;  /* 0x00007610ff4c7816 */ /* 0x001fd2000000004c */
[----:B---3--:R-:W-:Y:S01]  /*21820*/  @P2 IMAD.MOV.U32 R80, RZ, RZ, R5 ;  /* 0x000000ffff502224 */ /* 0x008fe200078e0005 */
[----:B------:R0:W3:Y:S01]  /*21830*/  @P3 LDG.E.U8 R76, desc[UR20][R78.64] ;  /* 0x000000144e4c3981 */ /* 0x0000e2000c1e1100 */
[----:B------:R-:W-:-:S03]  /*21840*/  @P2 IMAD.MOV.U32 R81, RZ, RZ, R6 ;  /* 0x000000ffff512224 */ /* 0x000fc600078e0006 */
[----:B------:R-:W3:Y:S04]  /*21850*/  LDL R5, [R1+0xa24] ;  /* 0x000a240001057983 */ /* 0x000ee80000100800 */
[----:B------:R-:W3:Y:S01]  /*21860*/  LDL R6, [R1+0xa20] ;  /* 0x000a200001067983 */ /* 0x000ee20000100800 */
[----:B------:R-:W-:Y:S01]  /*21870*/  PRMT R77, RZ, 0x7610, R77 ;  /* 0x00007610ff4d7816 */ /* 0x000fe2000000004d */
[----:B0-----:R-:W-:Y:S02]  /*21880*/  @P3 IMAD.MOV.U32 R78, RZ, RZ, R9 ;  /* 0x000000ffff4e3224 */ /* 0x001fe400078e0009 */
[----:B------:R-:W-:Y:S01]  /*21890*/  @P3 IMAD.MOV.U32 R79, RZ, RZ, R10 ;  /* 0x000000ffff4f3224 */ /* 0x000fe200078e000a */
[----:B------:R-:W3:Y:S04]  /*218a0*/  LDL R9, [R1+0xa5c] ;  /* 0x000a5c0001097983 */ /* 0x000ee80000100800 */
[----:B------:R0:W3:Y:S04]  /*218b0*/  @P3 LDG.E.U8 R77, desc[UR20][R78.64] ;  /* 0x000000144e4d3981 */ /* 0x0000e8000c1e1100 */
[----:B------:R-:W3:Y:S01]  /*218c0*/  LDL R10, [R1+0xa58] ;  /* 0x000a5800010a7983 */ /* 0x000ee20000100800 */
[----:B0-----:R-:W-:-:S06]  /*218d0*/  PRMT R78, RZ, 0x7610, R78 ;  /* 0x00007610ff4e7816 */ /* 0x001fcc000000004e */
        /* <DEDUP_REMOVED lines=8> */
[----:B------:R-:W-:Y:S02]  /*21960*/  ISETP.GT.AND P2, PT, R16, 0x70, PT ;  /* 0x000000701000780c */ /* 0x000fe40003f44270 */
[----:B0-----:R-:W-:Y:S02]  /*21970*/  PRMT R80, RZ, 0x7610, R80 ;  /* 0x00007610ff507816 */ /* 0x001fe40000000050 */
[----:B------:R-:W-:Y:S01]  /*21980*/  PRMT R81, RZ, 0x7610, R81 ;  /* 0x00007610ff517816 */ /* 0x000fe20000000051 */
[----:B------:R-:W-:Y:S02]  /*21990*/  @P3 IMAD.MOV.U32 R82, RZ, RZ, R7 ;  /* 0x000000ffff523224 */ /* 0x000fe400078e0007 */
        /* <DEDUP_REMOVED lines=18> */
[C---:B------:R-:W-:Y:S02]  /*21ac0*/  ISETP.GT.AND P3, PT, R16.reuse, 0x78, PT ;  /* 0x000000781000780c */ /* 0x040fe40003f64270 */
[----:B------:R-:W-:Y:S01]  /*21ad0*/  PRMT R89, RZ, 0x7610, R89 ;  /* 0x00007610ff597816 */ /* 0x000fe20000000059 */
[----:B------:R0:W4:Y:S01]  /*21ae0*/  @P2 LDG.E.U8 R87, desc[UR20][R82.64] ;  /* 0x0000001452572981 */ /* 0x000122000c1e1100 */
[----:B------:R-:W-:Y:S02]  /*21af0*/  PRMT R91, RZ, 0x7610, R91 ;  /* 0x00007610ff5b7816 */ /* 0x000fe4000000005b */
[----:B------:R-:W-:Y:S02]  /*21b00*/  ISETP.GT.AND P2, PT, R16, 0x6d, PT ;  /* 0x0000006d1000780c */ /* 0x000fe40003f44270 */
[----:B------:R-:W-:-:S05]  /*21b10*/  PRMT R93, RZ, 0x7610, R93 ;  /* 0x00007610ff5d7816 */ /* 0x000fca000000005d */
[----:B0-----:R-:W-:Y:S02]  /*21b20*/  @P3 IMAD.MOV.U32 R82, RZ, RZ, R7 ;  /* 0x000000ffff523224 */ /* 0x001fe400078e0007 */
        /* <DEDUP_REMOVED lines=8> */
[----:B------:R0:W3:Y:S01]  /*21bb0*/  @P3 LDG.E.U8 R91, desc[UR20][R82.64] ;  /* 0x00000014525b3981 */ /* 0x0000e2000c1e1100 */
[----:B------:R-:W-:Y:S01]  /*21bc0*/  ISETP.GT.AND P3, PT, R16, 0x71, PT ;  /* 0x000000711000780c */ /* 0x000fe20003f64270 */
[----:B0-----:R-:W-:Y:S02]  /*21bd0*/  @P2 IMAD.MOV.U32 R82, RZ, RZ, R9 ;  /* 0x000000ffff522224 */ /* 0x001fe400078e0009 */
        /* <DEDUP_REMOVED lines=9> */
[----:B------:R-:W-:Y:S02]  /*21c70*/  ISETP.GT.AND P4, PT, R16, 0x79, PT ;  /* 0x000000791000780c */ /* 0x000fe40003f84270 */
[----:B------:R-:W-:Y:S02]  /*21c80*/  PRMT R97, RZ, 0x7610, R97 ;  /* 0x00007610ff617816 */ /* 0x000fe40000000061 */
[----:B------:R0:W4:Y:S01]  /*21c90*/  @P3 LDG.E.U8 R95, desc[UR20][R82.64] ;  /* 0x00000014525f3981 */ /* 0x000122000c1e1100 */
[----:B------:R-:W-:Y:S02]  /*21ca0*/  PRMT R99, RZ, 0x7610, R99 ;  /* 0x00007610ff637816 */ /* 0x000fe40000000063 */
[----:B------:R-:W-:Y:S01]  /*21cb0*/  PRMT R101, RZ, 0x7610, R101 ;  /* 0x00007610ff657816 */ /* 0x000fe20000000065 */
[----:B0-----:R-:W-:-:S02]  /*21cc0*/  @P3 IMAD.MOV.U32 R82, RZ, RZ, R7 ;  /* 0x000000ffff523224 */ /* 0x001fc400078e0007 */
[----:B------:R-:W4:Y:S01]  /*21cd0*/  LDL R7, [R1+0xa84] ;  /* 0x000a840001077983 */ /* 0x000f220000100800 */
[----:B------:R-:W-:-:S03]  /*21ce0*/  @P3 IMAD.MOV.U32 R83, RZ, RZ, R8 ;  /* 0x000000ffff533224 */ /* 0x000fc600078e0008 */
[----:B------:R-:W4:Y:S04]  /*21cf0*/  LDL R8, [R1+0xa80] ;  /* 0x000a800001087983 */ /* 0x000f280000100800 */
[----:B------:R3:W4:Y:S01]  /*21d00*/  @P3 LDG.E.U8 R97, desc[UR20][R82.64] ;  /* 0x0000001452613981 */ /* 0x000722000c1e1100 */
[----:B------:R-:W-:Y:S01]  /*21d10*/  ISETP.GT.AND P3, PT, R16, 0x72, PT ;  /* 0x000000721000780c */ /* 0x000fe20003f64270 */
[----:B---3--:R-:W-:Y:S02]  /*21d20*/  @P4 IMAD.MOV.U32 R82, RZ, RZ, R5 ;  /* 0x000000ffff524224 */ /* 0x008fe400078e0005 */
[----:B------:R-:W3:Y:S01]  /*21d30*/  LDL R5, [R1+0xafc] ;  /* 0x000afc0001057983 */ /* 0x000ee20000100800 */
[----:B------:R-:W-:-:S03]  /*21d40*/  @P4 IMAD.MOV.U32 R83, RZ, RZ, R6 ;  /* 0x000000ffff534224 */ /* 0x000fc600078e0006 */
[----:B------:R-:W3:Y:S04]  /*21d50*/  LDL R6, [R1+0xaf8] ;  /* 0x000af80001067983 */ /* 0x000ee80000100800 */
[----:B------:R0:W3:Y:S02]  /*21d60*/  @P4 LDG.E.U8 R99, desc[UR20][R82.64] ;  /* 0x0000001452634981 */ /* 0x0000e4000c1e1100 */
[----:B0-----:R-:W-:Y:S01]  /*21d70*/  @P4 IMAD.MOV.U32 R82, RZ, RZ, R9 ;  /* 0x000000ffff524224 */ /* 0x001fe200078e0009 */
[----:B------:R-:W-:Y:S01]  /*21d80*/  PRMT R103, RZ, 0x7610, R103 ;  /* 0x00007610ff677816 */ /* 0x000fe20000000067 */
[----:B------:R-:W3:Y:S01]  /*21d90*/  LDL R9, [R1+0xa8c] ;  /* 0x000a8c0001097983 */ /* 0x000ee20000100800 */
[----:B------:R-:W-:Y:S01]  /*21da0*/  @P4 IMAD.MOV.U32 R83, RZ, RZ, R10 ;  /* 0x000000ffff534224 */ /* 0x000fe200078e000a */
[----:B------:R-:W-:-:S02]  /*21db0*/  PRMT R105, RZ, 0x7610, R105 ;  /* 0x00007610ff697816 */ /* 0x000fc40000000069 */
[----:B------:R-:W3:Y:S04]  /*21dc0*/  LDL R10, [R1+0xa88] ;  /* 0x000a8800010a7983 */ /* 0x000ee80000100800 */
[----:B------:R2:W3:Y:S02]  /*21dd0*/  @P4 LDG.E.U8 R101, desc[UR20][R82.64] ;  /* 0x0000001452654981 */ /* 0x0004e4000c1e1100 */
[----:B--2---:R-:W-:Y:S02]  /*21de0*/  @P3 IMAD.MOV.U32 R82, RZ, RZ, R2 ;  /* 0x000000ffff523224 */ /* 0x004fe400078e0002 */
[----:B------:R-:W2:Y:S01]  /*21df0*/  LDL R2, [R1+0xb04] ;  /* 0x000b040001027983 */ /* 0x000ea20000100800 */
[----:B----4-:R-:W-:-:S03]  /*21e00*/  @P3 IMAD.MOV.U32 R83, RZ, RZ, R3 ;  /* 0x000000ffff533224 */ /* 0x010fc600078e0003 */
[----:B------:R-:W4:Y:S01]  /*21e10*/  LDL R3, [R1+0xb00] ;  /* 0x000b000001037983 */ /* 0x000f220000100800 */
[----:B------:R-:W-:-:S03]  /*21e20*/  ISETP.GT.AND P4, PT, R16, 0x7a, PT ;  /* 0x0000007a1000780c */ /* 0x000fc60003f84270 */
[----:B------:R0:W4:Y:S01]  /*21e30*/  @P3 LDG.E.U8 R103, desc[UR20][R82.64] ;  /* 0x0000001452673981 */ /* 0x000122000c1e1100 */
[----:B------:R-:W-:Y:S01]  /*21e40*/  PRMT R107, RZ, 0x7610, R107 ;  /* 0x00007610ff6b7816 */ /* 0x000fe2000000006b */
        /* <DEDUP_REMOVED lines=15> */
[----:B------:R-:W-:Y:S02]  /*21f40*/  PRMT R109, RZ, 0x7610, R109 ;  /* 0x00007610ff6d7816 */ /* 0x000fe4000000006d */
[----:B------:R-:W-:-:S04]  /*21f50*/  PRMT R111, RZ, 0x7610, R111 ;  /* 0x00007610ff6f7816 */ /* 0x000fc8000000006f */
[----:B------:R0:W4:Y:S01]  /*21f60*/  @P4 LDG.E.U8 R109, desc[UR20][R82.64] ;  /* 0x00000014526d4981 */ /* 0x000122000c1e1100 */
[----:B------:R-:W-:Y:S02]  /*21f70*/  ISETP.GT.AND P4, PT, R16, 0x7b, PT ;  /* 0x0000007b1000780c */ /* 0x000fe40003f84270 */
[----:B------:R-:W-:Y:S02]  /*21f80*/  PRMT R113, RZ, 0x7610, R113 ;  /* 0x00007610ff717816 */ /* 0x000fe40000000071 */
[----:B0-----:R-:W-:Y:S02]  /*21f90*/  @P3 IMAD.MOV.U32 R82, RZ, RZ, R9 ;  /* 0x000000ffff523224 */ /* 0x001fe400078e0009 */
[----:B------:R-:W-:Y:S01]  /*21fa0*/  @P3 IMAD.MOV.U32 R83, RZ, RZ, R10 ;  /* 0x000000ffff533224 */ /* 0x000fe200078e000a */
[----:B------:R-:W4:Y:S04]  /*21fb0*/  LDL R9, [R1+0xa34] ;  /* 0x000a340001097983 */ /* 0x000f280000100800 */
[----:B------:R-:W4:Y:S04]  /*21fc0*/  LDL R10, [R1+0xa30] ;  /* 0x000a3000010a7983 */ /* 0x000f280000100800 */
[----:B------:R3:W4:Y:S01]  /*21fd0*/  @P3 LDG.E.U8 R111, desc[UR20][R82.64] ;  /* 0x00000014526f3981 */ /* 0x000722000c1e1100 */
[----:B------:R-:W-:Y:S01]  /*21fe0*/  PRMT R115, RZ, 0x7610, R115 ;  /* 0x00007610ff737816 */ /* 0x000fe20000000073 */
[----:B---3--:R-:W-:-:S02]  /*21ff0*/  @P3 IMAD.MOV.U32 R82, RZ, RZ, R5 ;  /* 0x000000ffff523224 */ /* 0x008fc400078e0005 */
        /* <DEDUP_REMOVED lines=15> */
[----:B------:R-:W-:Y:S02]  /*220f0*/  PRMT R119, RZ, 0x7610, R119 ;  /* 0x00007610ff777816 */ /* 0x000fe40000000077 */
[----:B------:R0:W4:Y:S01]  /*22100*/  @P4 LDG.E.U8 R117, desc[UR20][R82.64] ;  /* 0x0000001452754981 */ /* 0x000122000c1e1100 */
[----:B------:R-:W-:Y:S02]  /*22110*/  PRMT R121, RZ, 0x7610, R121 ;  /* 0x00007610ff797816 */ /* 0x000fe40000000079 */
[----:B------:R-:W-:Y:S01]  /*22120*/  ISETP.GT.AND P4, PT, R16, 0x7c, PT ;  /* 0x0000007c1000780c */ /* 0x000fe20003f84270 */
[----:B0-----:R-:W-:Y:S01]  /*22130*/  @P2 IMAD.MOV.U32 R82, RZ, RZ, R9 ;  /* 0x000000ffff522224 */ /* 0x001fe200078e0009 */
[----:B------:R-:W-:Y:S01]  /*22140*/  PRMT R123, RZ, 0x7610, R123 ;  /* 0x00007610ff7b7816 */ /* 0x000fe2000000007b */
        /* <DEDUP_REMOVED lines=13> */
[----:B------:R-:W-:-:S02]  /*22220*/  ISETP.GT.AND P2, PT, R16, 0x75, PT ;  /* 0x000000751000780c */ /* 0x000fc40003f44270 */
[----:B------:R-:W3:Y:S04]  /*22230*/  LDL R8, [R1+0xb28] ;  /* 0x000b280001087983 */ /* 0x000ee80000100800 */
[----:B------:R2:W3:Y:S02]  /*22240*/  @P3 LDG.E.U8 R123, desc[UR20][R82.64] ;  /* 0x00000014527b3981 */ /* 0x0004e4000c1e1100 */
[----:B--2---:R-:W-:Y:S02]  /*22250*/  @P4 IMAD.MOV.U32 R82, RZ, RZ, R2 ;  /* 0x000000ffff524224 */ /* 0x004fe400078e0002 */
[----:B------:R-:W2:Y:S01]  /*22260*/  LDL R2, [R1+0xab4] ;  /* 0x000ab40001027983 */ /* 0x000ea20000100800 */
[----:B----4-:R-:W-:-:S03]  /*22270*/  @P4 IMAD.MOV.U32 R83, RZ, RZ, R3 ;  /* 0x000000ffff534224 */ /* 0x010fc600078e0003 */
[----:B------:R-:W4:Y:S01]  /*22280*/  LDL R3, [R1+0xab0] ;  /* 0x000ab00001037983 */ /* 0x000f220000100800 */
[----:B------:R-:W-:-:S03]  /*22290*/  PRMT R127, RZ, 0x7610, R127 ;  /* 0x00007610ff7f7816 */ /* 0x000fc6000000007f */
[----:B------:R3:W4:Y:S01]  /*222a0*/  @P4 LDG.E.U8 R125, desc[UR20][R82.64] ;  /* 0x00000014527d4981 */ /* 0x000722000c1e1100 */
        /* <DEDUP_REMOVED lines=15> */
[----:B------:R-:W-:Y:S02]  /*223a0*/  ISETP.GT.AND P3, PT, R16, 0x7d, PT ;  /* 0x0000007d1000780c */ /* 0x000fe40003f64270 */
[----:B------:R-:W-:Y:S02]  /*223b0*/  PRMT R131, RZ, 0x7610, R131 ;  /* 0x00007610ff837816 */ /* 0x000fe40000000083 */
[----:B------:R-:W-:-:S04]  /*223c0*/  PRMT R133, RZ, 0x7610, R133 ;  /* 0x00007610ff857816 */ /* 0x000fc80000000085 */
[----:B------:R0:W4:Y:S01]  /*223d0*/  @P2 LDG.E.U8 R131, desc[UR20][R82.64] ;  /* 0x0000001452832981 */ /* 0x000122000c1e1100 */
[----:B------:R-:W-:Y:S02]  /*223e0*/  PRMT R135, RZ, 0x7610, R135 ;  /* 0x00007610ff877816 */ /* 0x000fe40000000087 */
[----:B------:R-:W-:Y:S02]  /*223f0*/  ISETP.GT.AND P2, PT, R16, 0x67, PT ;  /* 0x000000671000780c */ /* 0x000fe40003f44270 */
[----:B0-----:R-:W-:Y:S02]  /*22400*/  @P3 IMAD.MOV.U32 R82, RZ, RZ, R7 ;  /* 0x000000ffff523224 */ /* 0x001fe400078e0007 */
[----:B------:R-:W-:Y:S01]  /*22410*/  @P3 IMAD.MOV.U32 R83, RZ, RZ, R8 ;  /* 0x000000ffff533224 */ /* 0x000fe200078e0008 */
[----:B------:R-:W4:Y:S04]  /*22420*/  LDL R7, [R1+0x9d4] ;  /* 0x0009d40001077983 */ /* 0x000f280000100800 */
[----:B------:R3:W4:Y:S04]  /*22430*/  @P3 LDG.E.U8 R133, desc[UR20][R82.64] ;  /* 0x0000001452853981 */ /* 0x000728000c1e1100 */
[----:B------:R-:W4:Y:S01]  /*22440*/  LDL R8, [R1+0x9d0] ;  /* 0x0009d00001087983 */ /* 0x000f220000100800 */
[----:B------:R-:W-:Y:S01]  /*22450*/  PRMT R137, RZ, 0x7610, R137 ;  /* 0x00007610ff897816 */ /* 0x000fe20000000089 */
[----:B---3--:R-:W-:-:S02]  /*22460*/  @P3 IMAD.MOV.U32 R82, RZ, RZ, R5 ;  /* 0x000000ffff523224 */ /* 0x008fc400078e0005 */
[----:B------:R-:W3:Y:S01]  /*22470*/  LDL R5, [R1+0xa3c] ;  /* 0x000a3c0001057983 */ /* 0x000ee20000100800 */
[----:B------:R-:W-:-:S03]  /*22480*/  @P3 IMAD.MOV.U32 R83, RZ, RZ, R6 ;  /* 0x000000ffff533224 */ /* 0x000fc600078e0006 */
[----:B------:R-:W3:Y:S04]  /*22490*/  LDL R6, [R1+0xa38] ;  /* 0x000a380001067983 */ /* 0x000ee80000100800 */
[----:B------:R0:W3:Y:S02]  /*224a0*/  @P3 LDG.E.U8 R135, desc[UR20][R82.64] ;  /* 0x0000001452873981 */ /* 0x0000e4000c1e1100 */
[----:B0-----:R-:W-:Y:S01]  /*224b0*/  @P1 IMAD.MOV.U32 R82, RZ, RZ, R9 ;  /* 0x000000ffff521224 */ /* 0x001fe200078e0009 */
[----:B------:R-:W-:Y:S01]  /*224c0*/  PRMT R139, RZ, 0x7610, R139 ;  /* 0x00007610ff8b7816 */ /* 0x000fe2000000008b */
        /* <DEDUP_REMOVED lines=9> */
[----:B------:R-:W-:Y:S01]  /*22560*/  PRMT R141, RZ, 0x7610, R141 ;  /* 0x00007610ff8d7816 */ /* 0x000fe2000000008d */
        /* <DEDUP_REMOVED lines=23> */
[----:B------:R-:W-:-:S05]  /*226e0*/  @P2 IMAD.MOV.U32 R83, RZ, RZ, R14 ;  /* 0x000000ffff532224 */ /* 0x000fca00078e000e */
[----:B------:R0:W4:Y:S01]  /*226f0*/  @P2 LDG.E.U8 R147, desc[UR20][R82.64] ;  /* 0x0000001452932981 */ /* 0x000122000c1e1100 */
[----:B------:R-:W-:Y:S01]  /*22700*/  PRMT R151, RZ, 0x7610, R151 ;  /* 0x00007610ff977816 */ /* 0x000fe20000000097 */
[----:B0-----:R-:W-:Y:S02]  /*22710*/  @P2 IMAD.MOV.U32 R82, RZ, RZ, R9 ;  /* 0x000000ffff522224 */ /* 0x001fe400078e0009 */
[----:B------:R-:W-:-:S05]  /*22720*/  @P2 IMAD.MOV.U32 R83, RZ, RZ, R10 ;  /* 0x000000ffff532224 */ /* 0x000fca00078e000a */
[----:B------:R0:W4:Y:S01]  /*22730*/  @P2 LDG.E.U8 R149, desc[UR20][R82.64] ;  /* 0x0000001452952981 */ /* 0x000122000c1e1100 */
[----:B------:R-:W-:Y:S02]  /*22740*/  ISETP.GT.AND P2, PT, R16, 0x77, PT ;  /* 0x000000771000780c */ /* 0x000fe40003f44270 */
[----:B------:R-:W-:Y:S01]  /*22750*/  PRMT R153, RZ, 0x7610, R153 ;  /* 0x00007610ff997816 */ /* 0x000fe20000000099 */
[----:B0-----:R-:W-:Y:S02]  /*22760*/  @P1 IMAD.MOV.U32 R82, RZ, RZ, R7 ;  /* 0x000000ffff521224 */ /* 0x001fe400078e0007 */
[----:B------:R-:W-:-:S05]  /*22770*/  @P1 IMAD.MOV.U32 R83, RZ, RZ, R8 ;  /* 0x000000ffff531224 */ /* 0x000fca00078e0008 */
[----:B------:R3:W4:Y:S02]  /*22780*/  @P1 LDG.E.U8 R151, desc[UR20][R82.64] ;  /* 0x0000001452971981 */ /* 0x000724000c1e1100 */
[----:B---3--:R-:W-:Y:S02]  /*22790*/  @P1 IMAD.MOV.U32 R82, RZ, RZ, R5 ;  /* 0x000000ffff521224 */ /* 0x008fe400078e0005 */
[----:B------:R-:W-:-:S05]  /*227a0*/  @P1 IMAD.MOV.U32 R83, RZ, RZ, R6 ;  /* 0x000000ffff531224 */ /* 0x000fca00078e0006 */
[----:B------:R2:W3:Y:S01]  /*227b0*/  @P1 LDG.E.U8 R153, desc[UR20][R82.64] ;  /* 0x0000001452991981 */ /* 0x0004e2000c1e1100 */
[----:B------:R-:W-:Y:S01]  /*227c0*/  PRMT R155, RZ, 0x7610, R155 ;  /* 0x00007610ff9b7816 */ /* 0x000fe2000000009b */
[----:B--2---:R-:W-:Y:S02]  /*227d0*/  @P2 IMAD.MOV.U32 R82, RZ, RZ, R2 ;  /* 0x000000ffff522224 */ /* 0x004fe400078e0002 */
[----:B------:R-:W2:Y:S04]  /*227e0*/  LDL R2, [R1+0x444] ;  /* 0x0004440001027983 */ /* 0x000ea80000100800 */
[----:B------:R-:W2:Y:S04]  /*227f0*/  LDL.LU R10, [R1+0x134] ;  /* 0x00013400010a7983 */ /* 0x000ea80000300800 */
[----:B------:R-:W2:Y:S01]  /*22800*/  LDL.LU R15, [R1+0x130] ;  /* 0x00013000010f7983 */ /* 0x000ea20000300800 */
[----:B----4-:R-:W-:-:S03]  /*22810*/  @P2 IMAD.MOV.U32 R83, RZ, RZ, R3 ;  /* 0x000000ffff532224 */ /* 0x010fc600078e0003 */
        /* <DEDUP_REMOVED lines=9> */
[----:B------:R0:W2:Y:S04]  /*228b0*/  @P2 LDG.E.U8 R155, desc[UR20][R82.64] ;  /* 0x00000014529b2981 */ /* 0x0000a8000c1e1100 */
[----:B------:R-:W0:Y:S04]  /*228c0*/  LDL R82, [R1+0xad0] ;  /* 0x000ad00001527983 */ /* 0x000e280000100800 */
[----:B------:R-:W0:Y:S01]  /*228d0*/  LDL R83, [R1+0xad4] ;  /* 0x000ad40001537983 */ /* 0x000e220000100800 */
[----:B------:R-:W-:-:S02]  /*228e0*/  PRMT R157, RZ, 0x7610, R157 ;  /* 0x00007610ff9d7816 */ /* 0x000fc4000000009d */
[----:B0-----:R-:W-:-:S04]  /*228f0*/  @P2 LOP3.LUT R83, R83, R82, RZ, 0x3c, !PT ;  /* 0x0000005253532212 */ /* 0x001fc800078e3cff */
        /* <DEDUP_REMOVED lines=10> */
[----:B------:R0:W2:Y:S04]  /*229a0*/  @P1 LDG.E.U8 R159, desc[UR20][R82.64] ;  /* 0x00000014529f1981 */ /* 0x0000a8000c1e1100 */
[----:B------:R-:W0:Y:S04]  /*229b0*/  LDL R82, [R1+0xb40] ;  /* 0x000b400001527983 */ /* 0x000e280000100800 */
[----:B------:R-:W0:Y:S01]  /*229c0*/  LDL R83, [R1+0xb44] ;  /* 0x000b440001537983 */ /* 0x000e220000100800 */
[----:B------:R-:W-:Y:S02]  /*229d0*/  PRMT R161, RZ, 0x7610, R161 ;  /* 0x00007610ffa17816 */ /* 0x000fe400000000a1 */
[----:B------:R-:W-:-:S02]  /*229e0*/  ISETP.GT.AND P2, PT, R16, 0x7f, PT ;  /* 0x0000007f1000780c */ /* 0x000fc40003f44270 */
[----:B0-----:R-:W-:-:S04]  /*229f0*/  @P1 LOP3.LUT R83, R83, R82, RZ, 0x3c, !PT ;  /* 0x0000005253531212 */ /* 0x001fc800078e3cff */
[----:B------:R-:W-:-:S04]  /*22a00*/  @P1 LOP3.LUT R82, R83, R82, RZ, 0x3c, !PT ;  /* 0x0000005253521212 */ /* 0x000fc800078e3cff */
[----:B------:R-:W-:-:S05]  /*22a10*/  @P1 LOP3.LUT R83, R83, R82, RZ, 0x3c, !PT ;  /* 0x0000005253531212 */ /* 0x000fca00078e3cff */
[----:B------:R2:W3:Y:S04]  /*22a20*/  @P1 LDG.E.U8 R161, desc[UR20][R82.64] ;  /* 0x0000001452a11981 */ /* 0x0004e8000c1e1100 */
[----:B------:R-:W3:Y:S01]  /*22a30*/  LDL R83, [R1+0x440] ;  /* 0x0004400001537983 */ /* 0x000ee20000100800 */
[----:B------:R-:W-:Y:S01]  /*22a40*/  PRMT R163, RZ, 0x7610, R163 ;  /* 0x00007610ffa37816 */ /* 0x000fe200000000a3 */
[----:B--2---:R-:W-:-:S05]  /*22a50*/  @P2 IMAD.MOV.U32 R82, RZ, RZ, R2 ;  /* 0x000000ffff522224 */ /* 0x004fca00078e0002 */
[----:B---3--:R0:W2:Y:S04]  /*22a60*/  @P2 LDG.E.U8 R163, desc[UR20][R82.64] ;  /* 0x0000001452a32981 */ /* 0x0080a8000c1e1100 */
[----:B------:R-:W0:Y:S04]  /*22a70*/  LDL R82, [R1+0x448] ;  /* 0x0004480001527983 */ /* 0x000e280000100800 */
[----:B------:R-:W0:Y:S01]  /*22a80*/  LDL R83, [R1+0x44c] ;  /* 0x00044c0001537983 */ /* 0x000e220000100800 */
[----:B------:R-:W1:Y:S01]  /*22a90*/  S2R R2, SR_TID.X ;  /* 0x0000000000027919 */ /* 0x000e620000002100 */
[----:B------:R-:W-:-:S02]  /*22aa0*/  PRMT R165, RZ, 0x7610, R165 ;  /* 0x00007610ffa57816 */ /* 0x000fc400000000a5 */
[----:B-1----:R-:W-:Y:S02]  /*22ab0*/  LOP3.LUT R2, R2, 0x7f, RZ, 0xc0, !PT ;  /* 0x0000007f02027812 */ /* 0x002fe400078ec0ff */
[----:B0-----:R-:W-:-:S04]  /*22ac0*/  @P2 LOP3.LUT R83, R83, R82, RZ, 0x3c, !PT ;  /* 0x0000005253532212 */ /* 0x001fc800078e3cff */
[----:B------:R-:W-:-:S04]  /*22ad0*/  @P2 LOP3.LUT R82, R83, R82, RZ, 0x3c, !PT ;  /* 0x0000005253522212 */ /* 0x000fc800078e3cff */
[----:B------:R-:W-:-:S05]  /*22ae0*/  @P2 LOP3.LUT R83, R83, R82, RZ, 0x3c, !PT ;  /* 0x0000005253532212 */ /* 0x000fca00078e3cff */
[----:B------:R-:W3:Y:S01]  /*22af0*/  @P2 LDG.E.U8 R165, desc[UR20][R82.64] ;  /* 0x0000001452a52981 */ /* 0x000ee2000c1e1100 */
[----:B------:R-:W-:Y:S06]  /*22b00*/  BAR.SYNC.DEFER_BLOCKING 0x0 ;  /* 0x0000000000007b1d */ /* 0x000fec0000010000 */
[----:B------:R0:W-:Y:S04]  /*22b10*/  STS.U8 [R2+UR9+0x8000], R10 ;  /* 0x0080000a02007988 */ /* 0x0001e80008000009 */
[----:B------:R1:W-:Y:S04]  /*22b20*/  STS.U8 [R2+UR9+0xc000], R15 ;  /* 0x00c0000f02007988 */ /* 0x0003e80008000009 */
[----:B----4-:R4:W-:Y:S04]  /*22b30*/  STS.U8 [R2+UR9+0x8400], R9 ;  /* 0x0084000902007988 */ /* 0x0109e80008000009 */
[----:B0-----:R-:W2:Y:S04]  /*22b40*/  LDL.LU R10, [R1+0xbfc] ;  /* 0x000bfc00010a7983 */ /* 0x001ea80000300800 */
[----:B-1----:R-:W2:Y:S04]  /*22b50*/  LDL.LU R15, [R1+0xbf8] ;  /* 0x000bf800010f7983 */ /* 0x002ea80000300800 */
[----:B----4-:R-:W4:Y:S04]  /*22b60*/  LDL.LU R9, [R1+0xbf4] ;  /* 0x000bf40001097983 */ /* 0x010f280000300800 */
[----:B------:R0:W-:Y:S04]  /*22b70*/  STS.U8 [R2+UR9+0xc400], R144 ;  /* 0x00c4009002007988 */ /* 0x0001e80008000009 */
[----:B------:R1:W-:Y:S04]  /*22b80*/  STS.U8 [R2+UR9+0x8800], R5 ;  /* 0x0088000502007988 */ /* 0x0003e80008000009 */
[----:B------:R1:W-:Y:S04]  /*22b90*/  STS.U8 [R2+UR9+0xc800], R14 ;  /* 0x00c8000e02007988 */ /* 0x0003e80008000009 */
[----:B0-----:R-:W2:Y:S04]  /*22ba0*/  LDL.LU R144, [R1+0xbf0] ;  /* 0x000bf00001907983 */ /* 0x001ea80000300800 */
[----:B-1----:R-:W2:Y:S04]  /*22bb0*/  LDL.LU R5, [R1+0xbec] ;  /* 0x000bec0001057983 */ /* 0x002ea80000300800 */
[----:B------:R-:W2:Y:S04]  /*22bc0*/  LDL.LU R14, [R1+0xbe8] ;  /* 0x000be800010e7983 */ /* 0x000ea80000300800 */
[----:B------:R0:W-:Y:S04]  /*22bd0*/  STS.U8 [R2+UR9+0x8c00], R6 ;  /* 0x008c000602007988 */ /* 0x0001e80008000009 */
[----:B0-----:R-:W2:Y:S04]  /*22be0*/  LDL.LU R6, [R1+0xbe4] ;  /* 0x000be40001067983 */ /* 0x001ea80000300800 */
[----:B------:R0:W-:Y:S04]  /*22bf0*/  STS.U8 [R2+UR9+0xcc00], R8 ;  /* 0x00cc000802007988 */ /* 0x0001e80008000009 */
[----:B------:R1:W-:Y:S04]  /*22c00*/  STS.U8 [R2+UR9+0x9000], R3 ;  /* 0x0090000302007988 */ /* 0x0003e80008000009 */
[----:B------:R1:W-:Y:S04]  /*22c10*/  STS.U8 [R2+UR9+0xd000], R7 ;  /* 0x00d0000702007988 */ /* 0x0003e80008000009 */
[----:B------:R-:W-:Y:S01]  /*22c20*/  STS.U8 [R2+UR9+0x9400], R13 ;  /* 0x0094000d02007988 */ /* 0x000fe20008000009 */
[----:B------:R-:W-:-:S03]  /*22c30*/  ISETP.GE.AND P1, PT, R2, R16, PT ;  /* 0x000000100200720c */ /* 0x000fc60003f26270 */
[----:B0-----:R-:W3:Y:S04]  /*22c40*/  LDL.LU R8, [R1+0x12c] ;  /* 0x00012c0001087983 */ /* 0x001ee80000300800 */
[----:B-1----:R-:W3:Y:S04]  /*22c50*/  LDL.LU R3, [R1+0x128] ;  /* 0x0001280001037983 */ /* 0x002ee80000300800 */
[----:B------:R-:W3:Y:S04]  /*22c60*/  LDL.LU R7, [R1+0xf4] ;  /* 0x0000f40001077983 */ /* 0x000ee80000300800 */
[----:B--2---:R-:W-:Y:S04]  /*22c70*/  STS.U8 [R2+UR9+0xd400], R6 ;  /* 0x00d4000602007988 */ /* 0x004fe80008000009 */
[----:B------:R-:W-:Y:S04]  /*22c80*/  STS.U8 [R2+UR9+0x9800], R14 ;  /* 0x0098000e02007988 */ /* 0x000fe80008000009 */
[----:B------:R-:W-:Y:S04]  /*22c90*/  STS.U8 [R2+UR9+0xd800], R5 ;  /* 0x00d8000502007988 */ /* 0x000fe80008000009 */
[----:B------:R0:W-:Y:S04]  /*22ca0*/  STS.U8 [R2+UR9+0x9c00], R162 ;  /* 0x009c00a202007988 */ /* 0x0001e80008000009 */
[----:B0-----:R-:W2:Y:S01]  /*22cb0*/  LDL.LU R2, [R1+0xf0] ;  /* 0x0000f00001027983 */ /* 0x001ea20000300800 */
[----:B------:R-:W0:Y:S01]  /*22cc0*/  S2R R162, SR_TID.X ;  /* 0x0000000000a27919 */ /* 0x000e220000002100 */
[----:B------:R-:W1:Y:S02]  /*22cd0*/  S2R R6, SR_TID.X ;  /* 0x0000000000067919 */ /* 0x000e640000002100 */
[----:B------:R-:W4:Y:S04]  /*22ce0*/  LDL.LU R13, [R1+0xbc] ;  /* 0x0000bc00010d7983 */ /* 0x000f280000300800 */
[----:B------:R-:W4:Y:S04]  /*22cf0*/  LDL.LU R14, [R1+0xb8] ;  /* 0x0000b800010e7983 */ /* 0x000f280000300800 */
[----:B------:R-:W4:Y:S01]  /*22d00*/  LDL.LU R5, [R1+0x84] ;  /* 0x0000840001057983 */ /* 0x000f220000300800 */
[----:B0-----:R-:W-:-:S05]  /*22d10*/  LOP3.LUT R162, R162, 0x7f, RZ, 0xc0, !PT ;  /* 0x0000007fa2a27812 */ /* 0x001fca00078ec0ff */
[----:B------:R0:W-:Y:S04]  /*22d20*/  STS.U8 [R162+UR9+0xdc00], R158 ;  /* 0x00dc009ea2007988 */ /* 0x0001e80008000009 */
[----:B------:R0:W-:Y:S04]  /*22d30*/  STS.U8 [R162+UR9+0xa000], R126 ;  /* 0x00a0007ea2007988 */ /* 0x0001e80008000009 */
[----:B------:R0:W-:Y:S04]  /*22d40*/  STS.U8 [R162+UR9+0xe000], R124 ;  /* 0x00e0007ca2007988 */ /* 0x0001e80008000009 */
[----:B------:R-:W-:Y:S04]  /*22d50*/  STS.U8 [R162+UR9+0xa400], R94 ;  /* 0x00a4005ea2007988 */ /* 0x000fe80008000009 */
[----:B------:R-:W-:Y:S01]  /*22d60*/  STS.U8 [R162+UR9+0xe400], R92 ;  /* 0x00e4005ca2007988 */ /* 0x000fe20008000009 */
[----:B-1----:R-:W-:-:S03]  /*22d70*/  LOP3.LUT R6, R6, 0x7f, RZ, 0xc0, !PT ;  /* 0x0000007f06067812 */ /* 0x002fc600078ec0ff */
[----:B------:R-:W-:Y:S04]  /*22d80*/  STS.U8 [R162+UR9+0xa800], R27 ;  /* 0x00a8001ba2007988 */ /* 0x000fe80008000009 */
[----:B------:R1:W-:Y:S04]  /*22d90*/  STS.U8 [R162+UR9+0xe800], R28 ;  /* 0x00e8001ca2007988 */ /* 0x0003e80008000009 */
[----:B------:R-:W-:Y:S04]  /*22da0*/  STS.U8 [R162+UR9+0xac00], R43 ;  /* 0x00ac002ba2007988 */ /* 0x000fe80008000009 */
[----:B------:R0:W-:Y:S01]  /*22db0*/  STS.U8 [R162+UR9+0xec00], R44 ;  /* 0x00ec002ca2007988 */ /* 0x0001e20008000009 */
[----:B------:R-:W-:-:S03]  /*22dc0*/  LOP3.LUT R6, R6, 0x10, RZ, 0x3c, !PT ;  /* 0x0000001006067812 */ /* 0x000fc600078e3cff */
[----:B------:R-:W-:Y:S04]  /*22dd0*/  STS.U8 [R162+UR9+0xb000], R59 ;  /* 0x00b0003ba2007988 */ /* 0x000fe80008000009 */
[----:B------:R-:W-:Y:S04]  /*22de0*/  STS.U8 [R162+UR9+0xf000], R60 ;  /* 0x00f0003ca2007988 */ /* 0x000fe80008000009 */
[----:B------:R-:W-:Y:S04]  /*22df0*/  STS.U8 [R162+UR9+0xb400], R72 ;  /* 0x00b40048a2007988 */ /* 0x000fe80008000009 */
[----:B------:R-:W-:Y:S04]  /*22e00*/  STS.U8 [R162+UR9+0xf400], R73 ;  /* 0x00f40049a2007988 */ /* 0x000fe80008000009 */
[----:B0-----:R-:W4:Y:S04]  /*22e10*/  LDL.LU R158, [R1+0x18] ;  /* 0x00001800019e7983 */ /* 0x001f280000300800 */
[----:B------:R-:W-:Y:S04]  /*22e20*/  STS.U8 [R162+UR9+0xb800], R85 ;  /* 0x00b80055a2007988 */ /* 0x000fe80008000009 */
[----:B------:R-:W4:Y:S04]  /*22e30*/  LDL.LU R126, [R1+0x1c] ;  /* 0x00001c00017e7983 */ /* 0x000f280000300800 */
[----:B------:R-:W-:Y:S04]  /*22e40*/  STS.U8 [R162+UR9+0xf800], R87 ;  /* 0x00f80057a2007988 */ /* 0x000fe80008000009 */
[----:B------:R-:W4:Y:S04]  /*22e50*/  LDL.LU R124, [R1+0x48] ;  /* 0x00004800017c7983 */ /* 0x000f280000300800 */
[----:B------:R-:W-:Y:S04]  /*22e60*/  STS.U8 [R162+UR9+0xbc00], R89 ;  /* 0x00bc0059a2007988 */ /* 0x000fe80008000009 */
[----:B-1----:R-:W4:Y:S04]  /*22e70*/  LDL.LU R28, [R1+0x4c] ;  /* 0x00004c00011c7983 */ /* 0x002f280000300800 */
[----:B------:R-:W-:Y:S04]  /*22e80*/  STS.U8 [R162+UR9+0xfc00], R91 ;  /* 0x00fc005ba2007988 */ /* 0x000fe80008000009 */
[----:B------:R-:W4:Y:S04]  /*22e90*/  LDL.LU R44, [R1+0x80] ;  /* 0x00008000012c7983 */ /* 0x000f280000300800 */
[----:B---3--:R0:W-:Y:S04]  /*22ea0*/  STS.U8 [R6+UR9+0x8080], R8 ;  /* 0x0080800806007988 */ /* 0x0081e80008000009 */
[----:B------:R1:W-:Y:S04]  /*22eb0*/  STS.U8 [R6+UR9+0xc080], R3 ;  /* 0x00c0800306007988 */ /* 0x0003e80008000009 */
[----:B------:R3:W-:Y:S04]  /*22ec0*/  STS.U8 [R6+UR9+0x8480], R7 ;  /* 0x0084800706007988 */ /* 0x0007e80008000009 */
[----:B0-----:R-:W4:Y:S04]  /*22ed0*/  LDL.LU R8, [R1+0xbe0] ;  /* 0x000be00001087983 */ /* 0x001f280000300800 */
[----:B-1----:R-:W4:Y:S04]  /*22ee0*/  LDL.LU R3, [R1+0xbdc] ;  /* 0x000bdc0001037983 */ /* 0x002f280000300800 */
[----:B---3--:R-:W3:Y:S04]  /*22ef0*/  LDL.LU R7, [R1+0xbd8] ;  /* 0x000bd80001077983 */ /* 0x008ee80000300800 */
[----:B--2---:R0:W-:Y:S04]  /*22f00*/  STS.U8 [R6+UR9+0xc480], R2 ;  /* 0x00c4800206007988 */ /* 0x0041e80008000009 */
[----:B0-----:R-:W2:Y:S04]  /*22f10*/  LDL.LU R2, [R1+0xbd4] ;  /* 0x000bd40001027983 */ /* 0x001ea80000300800 */
[----:B----4-:R0:W-:Y:S04]  /*22f20*/  STS.U8 [R6+UR9+0x8880], R13 ;  /* 0x0088800d06007988 */ /* 0x0101e80008000009 */
[----:B------:R1:W-:Y:S04]  /*22f30*/  STS.U8 [R6+UR9+0xc880], R14 ;  /* 0x00c8800e06007988 */ /* 0x0003e80008000009 */
[----:B------:R4:W-:Y:S04]  /*22f40*/  STS.U8 [R6+UR9+0x8c80], R5 ;  /* 0x008c800506007988 */ /* 0x0009e80008000009 */
[----:B0-----:R-:W3:Y:S04]  /*22f50*/  LDL.LU R13, [R1+0xbd0] ;  /* 0x000bd000010d7983 */ /* 0x001ee80000300800 */
[----:B-1----:R-:W3:Y:S04]  /*22f60*/  LDL.LU R14, [R1+0xbcc] ;  /* 0x000bcc00010e7983 */ /* 0x002ee80000300800 */
[----:B----4-:R-:W4:Y:S04]  /*22f70*/  LDL.LU R5, [R1+0xbc8] ;  /* 0x000bc80001057983 */ /* 0x010f280000300800 */
        /* <DEDUP_REMOVED lines=12> */
[----:B--2---:R0:W-:Y:S04]  /*23040*/  STS.U8 [R6+UR9+0x9880], R2 ;  /* 0x0098800206007988 */ /* 0x0041e80008000009 */
[----:B0-----:R-:W2:Y:S04]  /*23050*/  LDL.LU R2, [R1+0xbc4] ;  /* 0x000bc40001027983 */ /* 0x001ea80000300800 */
[----:B------:R-:W2:Y:S04]  /*23060*/  LDL.LU R44, [R1+0x78] ;  /* 0x00007800012c7983 */ /* 0x000ea80000300800 */
        /* <DEDUP_REMOVED lines=11> */
[----:B---3--:R0:W-:Y:S02]  /*23120*/  STS.U8 [R6+UR9+0xd880], R7 ;  /* 0x00d8800706007988 */ /* 0x0081e40008000009 */
[----:B0-----:R-:W0:Y:S02]  /*23130*/  S2R R7, SR_TID.X ;  /* 0x0000000000077919 */ /* 0x001e240000002100 */
[----:B------:R-:W-:Y:S04]  /*23140*/  STS.U8 [R6+UR9+0xa480], R90 ;  /* 0x00a4805a06007988 */ /* 0x000fe80008000009 */
[----:B------:R-:W-:Y:S04]  /*23150*/  STS.U8 [R6+UR9+0xe480], R88 ;  /* 0x00e4805806007988 */ /* 0x000fe80008000009 */
[----:B------:R-:W-:Y:S04]  /*23160*/  STS.U8 [R6+UR9+0xec80], R46 ;  /* 0x00ec802e06007988 */ /* 0x000fe80008000009 */
[----:B------:R-:W-:Y:S04]  /*23170*/  STS.U8 [R6+UR9+0xb080], R61 ;  /* 0x00b0803d06007988 */ /* 0x000fe80008000009 */
[----:B------:R-:W-:Y:S04]  /*23180*/  STS.U8 [R6+UR9+0xf080], R62 ;  /* 0x00f0803e06007988 */ /* 0x000fe80008000009 */
[----:B------:R-:W-:Y:S01]  /*23190*/  STS.U8 [R6+UR9+0xb480], R74 ;  /* 0x00b4804a06007988 */ /* 0x000fe20008000009 */
[----:B0-----:R-:W-:-:S04]  /*231a0*/  LOP3.LUT R7, R7, 0x7f, RZ, 0xc0, !PT ;  /* 0x0000007f07077812 */ /* 0x001fc800078ec0ff */
[----:B------:R-:W-:Y:S01]  /*231b0*/  LOP3.LUT R7, R7, 0x20, RZ, 0x3c, !PT ;  /* 0x0000002007077812 */ /* 0x000fe200078e3cff */
[----:B------:R-:W-:Y:S04]  /*231c0*/  STS.U8 [R6+UR9+0xf480], R75 ;  /* 0x00f4804b06007988 */ /* 0x000fe80008000009 */
[----:B------:R-:W-:Y:S04]  /*231d0*/  STS.U8 [R6+UR9+0xb880], R95 ;  /* 0x00b8805f06007988 */ /* 0x000fe80008000009 */
[----:B------:R-:W-:Y:S04]  /*231e0*/  STS.U8 [R6+UR9+0xf880], R97 ;  /* 0x00f8806106007988 */ /* 0x000fe80008000009 */
[----:B------:R-:W-:Y:S04]  /*231f0*/  STS.U8 [R6+UR9+0xbc80], R99 ;  /* 0x00bc806306007988 */ /* 0x000fe80008000009 */
[----:B------:R-:W-:Y:S04]  /*23200*/  STS.U8 [R6+UR9+0xfc80], R101 ;  /* 0x00fc806506007988 */ /* 0x000fe80008000009 */
[----:B------:R0:W-:Y:S04]  /*23210*/  STS.U8 [R7+UR9+0x9900], R3 ;  /* 0x0099000307007988 */ /* 0x0001e80008000009 */
[----:B0-----:R-:W3:Y:S04]  /*23220*/  LDL.LU R3, [R1+0xbc0] ;  /* 0x000bc00001037983 */ /* 0x001ee80000300800 */
[----:B--2---:R-:W-:Y:S04]  /*23230*/  STS.U8 [R7+UR9+0xcd00], R44 ;  /* 0x00cd002c07007988 */ /* 0x004fe80008000009 */
[----:B----4-:R-:W-:Y:S04]  /*23240*/  STS.U8 [R7+UR9+0x9100], R28 ;  /* 0x0091001c07007988 */ /* 0x010fe80008000009 */
[----:B------:R-:W-:Y:S04]  /*23250*/  STS.U8 [R7+UR9+0x8d00], R156 ;  /* 0x008d009c07007988 */ /* 0x000fe80008000009 */
[----:B------:R-:W-:Y:S04]  /*23260*/  STS.U8 [R7+UR9+0xc900], R154 ;  /* 0x00c9009a07007988 */ /* 0x000fe80008000009 */
[----:B------:R-:W-:Y:S04]  /*23270*/  STS.U8 [R7+UR9+0x8900], R122 ;  /* 0x0089007a07007988 */ /* 0x000fe80008000009 */
[----:B------:R-:W-:Y:S04]  /*23280*/  STS.U8 [R7+UR9+0xc500], R120 ;  /* 0x00c5007807007988 */ /* 0x000fe80008000009 */
[----:B------:R-:W-:Y:S04]  /*23290*/  STS.U8 [R7+UR9+0x8500], R29 ;  /* 0x0085001d07007988 */ /* 0x000fe80008000009 */
[----:B------:R-:W-:Y:S04]  /*232a0*/  STS.U8 [R7+UR9+0xc100], R30 ;  /* 0x00c1001e07007988 */ /* 0x000fe80008000009 */
[----:B------:R0:W-:Y:S04]  /*232b0*/  STS.U8 [R7+UR9+0x8100], R45 ;  /* 0x0081002d07007988 */ /* 0x0001e80008000009 */
[----:B0-----:R-:W2:Y:S04]  /*232c0*/  LDL.LU R45, [R1+0x11c] ;  /* 0x00011c00012d7983 */ /* 0x001ea80000300800 */
[----:B------:R-:W4:Y:S04]  /*232d0*/  LDL.LU R30, [R1+0x118] ;  /* 0x00011800011e7983 */ /* 0x000f280000300800 */
[----:B------:R-:W3:Y:S04]  /*232e0*/  LDL.LU R29, [R1+0xe4] ;  /* 0x0000e400011d7983 */ /* 0x000ee80000300800 */
[----:B------:R-:W4:Y:S04]  /*232f0*/  LDL.LU R120, [R1+0xe0] ;  /* 0x0000e00001787983 */ /* 0x000f280000300800 */
[----:B------:R-:W4:Y:S04]  /*23300*/  LDL.LU R122, [R1+0xac] ;  /* 0x0000ac00017a7983 */ /* 0x000f280000300800 */
[----:B------:R-:W4:Y:S04]  /*23310*/  LDL.LU R154, [R1+0xa8] ;  /* 0x0000a800019a7983 */ /* 0x000f280000300800 */
[----:B------:R-:W4:Y:S04]  /*23320*/  LDL.LU R156, [R1+0x74] ;  /* 0x00007400019c7983 */ /* 0x000f280000300800 */
[----:B------:R-:W4:Y:S04]  /*23330*/  LDL.LU R44, [R1+0x70] ;  /* 0x00007000012c7983 */ /* 0x000f280000300800 */
[----:B------:R-:W4:Y:S04]  /*23340*/  LDL.LU R28, [R1+0x3c] ;  /* 0x00003c00011c7983 */ /* 0x000f280000300800 */
[----:B------:R0:W-:Y:S02]  /*23350*/  STS.U8 [R7+UR9+0xd900], R8 ;  /* 0x00d9000807007988 */ /* 0x0001e40008000009 */
[----:B0-----:R-:W0:Y:S02]  /*23360*/  S2R R8, SR_TID.X ;  /* 0x0000000000087919 */ /* 0x001e240000002100 */
[----:B------:R1:W-:Y:S04]  /*23370*/  STS.U8 [R7+UR9+0xd100], R124 ;  /* 0x00d1007c07007988 */ /* 0x0003e80008000009 */
[----:B------:R1:W-:Y:S04]  /*23380*/  STS.U8 [R7+UR9+0x9500], R126 ;  /* 0x0095007e07007988 */ /* 0x0003e80008000009 */
[----:B------:R1:W-:Y:S04]  /*23390*/  STS.U8 [R7+UR9+0xd500], R158 ;  /* 0x00d5009e07007988 */ /* 0x0003e80008000009 */
[----:B-1----:R-:W4:Y:S04]  /*233a0*/  LDL.LU R124, [R1+0x38] ;  /* 0x00003800017c7983 */ /* 0x002f280000300800 */
[----:B------:R-:W4:Y:S04]  /*233b0*/  LDL.LU R126, [R1+0xc] ;  /* 0x00000c00017e7983 */ /* 0x000f280000300800 */
[----:B------:R-:W4:Y:S01]  /*233c0*/  LDL.LU R158, [R1+0x8] ;  /* 0x00000800019e7983 */ /* 0x000f220000300800 */
[----:B0-----:R-:W-:-:S04]  /*233d0*/  LOP3.LUT R8, R8, 0x7f, RZ, 0xc0, !PT ;  /* 0x0000007f08087812 */ /* 0x001fc800078ec0ff */
        /* <DEDUP_REMOVED lines=20> */
[----:B0-----:R-:W4:Y:S04]  /*23520*/  LDL.LU R144, [R1+0xbbc] ;  /* 0x000bbc0001907983 */ /* 0x001f280000300800 */
[----:B--2---:R0:W-:Y:S04]  /*23530*/  STS.U8 [R8+UR9+0x8180], R45 ;  /* 0x0081802d08007988 */ /* 0x0041e80008000009 */
[----:B---3--:R1:W-:Y:S04]  /*23540*/  STS.U8 [R8+UR9+0x8580], R29 ;  /* 0x0085801d08007988 */ /* 0x0083e80008000009 */
[----:B0-----:R-:W2:Y:S04]  /*23550*/  LDL.LU R45, [R1+0x114] ;  /* 0x00011400012d7983 */ /* 0x001ea80000300800 */
[----:B----4-:R0:W-:Y:S04]  /*23560*/  STS.U8 [R8+UR9+0xc580], R120 ;  /* 0x00c5807808007988 */ /* 0x0101e80008000009 */
[----:B-1----:R-:W3:Y:S04]  /*23570*/  LDL.LU R29, [R1+0x110] ;  /* 0x00011000011d7983 */ /* 0x002ee80000300800 */
[----:B------:R1:W-:Y:S04]  /*23580*/  STS.U8 [R8+UR9+0x8980], R122 ;  /* 0x0089807a08007988 */ /* 0x0003e80008000009 */
[----:B0-----:R-:W4:Y:S04]  /*23590*/  LDL.LU R120, [R1+0xdc] ;  /* 0x0000dc0001787983 */ /* 0x001f280000300800 */
[----:B------:R0:W-:Y:S04]  /*235a0*/  STS.U8 [R8+UR9+0xc980], R154 ;  /* 0x00c9809a08007988 */ /* 0x0001e80008000009 */
[----:B-1----:R-:W2:Y:S04]  /*235b0*/  LDL.LU R122, [R1+0xd8] ;  /* 0x0000d800017a7983 */ /* 0x002ea80000300800 */
[----:B------:R1:W-:Y:S04]  /*235c0*/  STS.U8 [R8+UR9+0x8d80], R156 ;  /* 0x008d809c08007988 */ /* 0x0003e80008000009 */
[----:B0-----:R-:W2:Y:S04]  /*235d0*/  LDL.LU R154, [R1+0xa4] ;  /* 0x0000a400019a7983 */ /* 0x001ea80000300800 */
[----:B------:R0:W-:Y:S04]  /*235e0*/  STS.U8 [R8+UR9+0xcd80], R44 ;  /* 0x00cd802c08007988 */ /* 0x0001e80008000009 */
[----:B-1----:R-:W2:Y:S04]  /*235f0*/  LDL.LU R156, [R1+0xa0] ;  /* 0x0000a000019c7983 */ /* 0x002ea80000300800 */
[----:B------:R1:W-:Y:S04]  /*23600*/  STS.U8 [R8+UR9+0x9180], R28 ;  /* 0x0091801c08007988 */ /* 0x0003e80008000009 */
[----:B0-----:R-:W2:Y:S04]  /*23610*/  LDL.LU R44, [R1+0x6c] ;  /* 0x00006c00012c7983 */ /* 0x001ea80000300800 */
[----:B-1----:R-:W2:Y:S04]  /*23620*/  LDL.LU R28, [R1+0x68] ;  /* 0x00006800011c7983 */ /* 0x002ea80000300800 */
[----:B------:R0:W-:Y:S02]  /*23630*/  STS.U8 [R8+UR9+0xd980], R9 ;  /* 0x00d9800908007988 */ /* 0x0001e40008000009 */
[----:B0-----:R-:W0:Y:S02]  /*23640*/  S2R R9, SR_TID.X ;  /* 0x0000000000097919 */ /* 0x001e240000002100 */
[----:B------:R1:W-:Y:S04]  /*23650*/  STS.U8 [R8+UR9+0xd180], R124 ;  /* 0x00d1807c08007988 */ /* 0x0003e80008000009 */
[----:B------:R1:W-:Y:S04]  /*23660*/  STS.U8 [R8+UR9+0x9580], R126 ;  /* 0x0095807e08007988 */ /* 0x0003e80008000009 */
[----:B------:R1:W-:Y:S04]  /*23670*/  STS.U8 [R8+UR9+0xd580], R158 ;  /* 0x00d5809e08007988 */ /* 0x0003e80008000009 */
[----:B-1----:R-:W2:Y:S04]  /*23680*/  LDL.LU R124, [R1+0x34] ;  /* 0x00003400017c7983 */ /* 0x002ea80000300800 */
[----:B------:R-:W2:Y:S04]  /*23690*/  LDL.LU R126, [R1+0x30] ;  /* 0x00003000017e7983 */ /* 0x000ea80000300800 */
[----:B------:R-:W2:Y:S01]  /*236a0*/  LDL.LU R158, [R1+0x4] ;  /* 0x00000400019e7983 */ /* 0x000ea20000300800 */
[----:B0-----:R-:W-:-:S04]  /*236b0*/  LOP3.LUT R9, R9, 0x7f, RZ, 0xc0, !PT ;  /* 0x0000007f09097812 */ /* 0x001fc800078ec0ff */
[----:B------:R-:W-:Y:S01]  /*236c0*/  LOP3.LUT R9, R9, 0x40, RZ, 0x3c, !PT ;  /* 0x0000004009097812 */ /* 0x000fe200078e3cff */
[----:B------:R0:W-:Y:S04]  /*236d0*/  STS.U8 [R8+UR9+0xc180], R30 ;  /* 0x00c1801e08007988 */ /* 0x0001e80008000009 */
        /* <DEDUP_REMOVED lines=18> */
[----:B0-----:R-:W2:Y:S04]  /*23800*/  LDL.LU R30, [R1] ;  /* 0x00000000011e7983 */ /* 0x001ea80000300800 */
[----:B---3--:R0:W-:Y:S04]  /*23810*/  STS.U8 [R9+UR9+0xc200], R29 ;  /* 0x00c2001d09007988 */ /* 0x0081e80008000009 */
[----:B----4-:R1:W-:Y:S04]  /*23820*/  STS.U8 [R9+UR9+0x8600], R120 ;  /* 0x0086007809007988 */ /* 0x0103e80008000009 */
[----:B0-----:R-:W3:Y:S04]  /*23830*/  LDL.LU R29, [R1+0x10c] ;  /* 0x00010c00011d7983 */ /* 0x001ee80000300800 */
[----:B--2---:R0:W-:Y:S04]  /*23840*/  STS.U8 [R9+UR9+0xc600], R122 ;  /* 0x00c6007a09007988 */ /* 0x0041e80008000009 */
[----:B-1----:R-:W2:Y:S04]  /*23850*/  LDL.LU R120, [R1+0x108] ;  /* 0x0001080001787983 */ /* 0x002ea80000300800 */
        /* <DEDUP_REMOVED lines=8> */
[----:B0-----:R-:W2:Y:S04]  /*238e0*/  LDL.LU R28, [R1+0x64] ;  /* 0x00006400011c7983 */ /* 0x001ea80000300800 */
[----:B------:R0:W-:Y:S02]  /*238f0*/  STS.U8 [R9+UR9+0xda00], R10 ;  /* 0x00da000a09007988 */ /* 0x0001e40008000009 */
[----:B0-----:R-:W0:Y:S02]  /*23900*/  S2R R10, SR_TID.X ;  /* 0x00000000000a7919 */ /* 0x001e240000002100 */
[----:B------:R1:W-:Y:S04]  /*23910*/  STS.U8 [R9+UR9+0x9200], R124 ;  /* 0x0092007c09007988 */ /* 0x0003e80008000009 */
[----:B------:R1:W-:Y:S04]  /*23920*/  STS.U8 [R9+UR9+0xd200], R126 ;  /* 0x00d2007e09007988 */ /* 0x0003e80008000009 */
[----:B------:R1:W-:Y:S04]  /*23930*/  STS.U8 [R9+UR9+0x9600], R158 ;  /* 0x0096009e09007988 */ /* 0x0003e80008000009 */
[----:B-1----:R-:W3:Y:S04]  /*23940*/  LDL.LU R124, [R1+0x60] ;  /* 0x00006000017c7983 */ /* 0x002ee80000300800 */
[----:B------:R-:W3:Y:S04]  /*23950*/  LDL.LU R126, [R1+0x2c] ;  /* 0x00002c00017e7983 */ /* 0x000ee80000300800 */
[----:B------:R-:W3:Y:S01]  /*23960*/  LDL.LU R158, [R1+0x28] ;  /* 0x00002800019e7983 */ /* 0x000ee20000300800 */
[----:B0-----:R-:W-:-:S04]  /*23970*/  LOP3.LUT R10, R10, 0x7f, RZ, 0xc0, !PT ;  /* 0x0000007f0a0a7812 */ /* 0x001fc800078ec0ff */
[----:B------:R-:W-:Y:S01]  /*23980*/  LOP3.LUT R10, R10, 0x50, RZ, 0x3c, !PT ;  /* 0x000000500a0a7812 */ /* 0x000fe200078e3cff */
[----:B------:R-:W-:Y:S04]  /*23990*/  STS.U8 [R9+UR9+0x8200], R45 ;  /* 0x0082002d09007988 */ /* 0x000fe80008000009 */
        /* <DEDUP_REMOVED lines=20> */
[----:B0-----:R-:W3:Y:S04]  /*23ae0*/  LDL.LU R15, [R1+0xbb8] ;  /* 0x000bb800010f7983 */ /* 0x001ee80000300800 */
[----:B------:R0:W-:Y:S04]  /*23af0*/  STS.U8 [R10+UR9+0x9680], R144 ;  /* 0x009680900a007988 */ /* 0x0001e80008000009 */
[----:B------:R1:W-:Y:S04]  /*23b00*/  STS.U8 [R10+UR9+0xd680], R3 ;  /* 0x00d680030a007988 */ /* 0x0003e80008000009 */
[----:B------:R1:W-:Y:S04]  /*23b10*/  STS.U8 [R10+UR9+0x9a80], R160 ;  /* 0x009a80a00a007988 */ /* 0x0003e80008000009 */
[----:B0-----:R-:W3:Y:S04]  /*23b20*/  LDL.LU R144, [R1+0xbb4] ;  /* 0x000bb40001907983 */ /* 0x001ee80000300800 */
[----:B-1----:R-:W3:Y:S04]  /*23b30*/  LDL.LU R3, [R1+0xbb0] ;  /* 0x000bb00001037983 */ /* 0x002ee80000300800 */
[----:B------:R-:W3:Y:S04]  /*23b40*/  LDL.LU R160, [R1+0xbac] ;  /* 0x000bac0001a07983 */ /* 0x000ee80000300800 */
[----:B--2---:R0:W-:Y:S04]  /*23b50*/  STS.U8 [R10+UR9+0x8e80], R28 ;  /* 0x008e801c0a007988 */ /* 0x0041e80008000009 */
[----:B0-----:R-:W2:Y:S04]  /*23b60*/  LDL.LU R28, [R1+0x104] ;  /* 0x00010400011c7983 */ /* 0x001ea80000300800 */
[----:B------:R0:W-:Y:S02]  /*23b70*/  STS.U8 [R10+UR9+0xda80], R11 ;  /* 0x00da800b0a007988 */ /* 0x0001e40008000009 */
[----:B0-----:R-:W0:Y:S02]  /*23b80*/  S2R R11, SR_TID.X ;  /* 0x00000000000b7919 */ /* 0x001e240000002100 */
[----:B------:R1:W-:Y:S04]  /*23b90*/  STS.U8 [R10+UR9+0xc280], R120 ;  /* 0x00c280780a007988 */ /* 0x0003e80008000009 */
[----:B----4-:R4:W-:Y:S04]  /*23ba0*/  STS.U8 [R10+UR9+0x8680], R122 ;  /* 0x0086807a0a007988 */ /* 0x0109e80008000009 */
[----:B------:R4:W-:Y:S04]  /*23bb0*/  STS.U8 [R10+UR9+0xc680], R154 ;  /* 0x00c6809a0a007988 */ /* 0x0009e80008000009 */
[----:B-1----:R-:W2:Y:S04]  /*23bc0*/  LDL.LU R120, [R1+0x100] ;  /* 0x0001000001787983 */ /* 0x002ea80000300800 */
[----:B----4-:R-:W4:Y:S04]  /*23bd0*/  LDL.LU R122, [R1+0xcc] ;  /* 0x0000cc00017a7983 */ /* 0x010f280000300800 */
[----:B------:R1:W-:Y:S04]  /*23be0*/  STS.U8 [R10+UR9+0x8a80], R156 ;  /* 0x008a809c0a007988 */ /* 0x0003e80008000009 */
[----:B------:R-:W4:Y:S04]  /*23bf0*/  LDL.LU R154, [R1+0xc8] ;  /* 0x0000c800019a7983 */ /* 0x000f280000300800 */
[----:B---3--:R3:W-:Y:S04]  /*23c00*/  STS.U8 [R10+UR9+0xce80], R124 ;  /* 0x00ce807c0a007988 */ /* 0x0087e80008000009 */
[----:B-1----:R-:W4:Y:S04]  /*23c10*/  LDL.LU R156, [R1+0x94] ;  /* 0x00009400019c7983 */ /* 0x002f280000300800 */
[----:B------:R1:W-:Y:S04]  /*23c20*/  STS.U8 [R10+UR9+0x9280], R126 ;  /* 0x0092807e0a007988 */ /* 0x0003e80008000009 */
[----:B---3--:R-:W3:Y:S04]  /*23c30*/  LDL.LU R124, [R1+0x90] ;  /* 0x00009000017c7983 */ /* 0x008ee80000300800 */
[----:B------:R0:W-:Y:S04]  /*23c40*/  STS.U8 [R10+UR9+0xd280], R158 ;  /* 0x00d2809e0a007988 */ /* 0x0001e80008000009 */
[----:B-1----:R-:W3:Y:S04]  /*23c50*/  LDL.LU R126, [R1+0x5c] ;  /* 0x00005c00017e7983 */ /* 0x002ee80000300800 */
[----:B------:R1:W-:Y:S04]  /*23c60*/  STS.U8 [R10+UR9+0xca80], R44 ;  /* 0x00ca802c0a007988 */ /* 0x0003e80008000009 */
[----:B0-----:R-:W3:Y:S01]  /*23c70*/  LDL.LU R158, [R1+0x58] ;  /* 0x00005800019e7983 */ /* 0x001ee20000300800 */
[----:B------:R-:W-:-:S03]  /*23c80*/  LOP3.LUT R11, R11, 0x7f, RZ, 0xc0, !PT ;  /* 0x0000007f0b0b7812 */ /* 0x000fc600078ec0ff */
[----:B------:R-:W3:Y:S04]  /*23c90*/  LDL R19, [R1+0x450] ;  /* 0x0004500001137983 */ /* 0x000ee80000100800 */
[----:B-1----:R-:W3:Y:S01]  /*23ca0*/  LDL R44, [R1+0x490] ;  /* 0x00049000012c7983 */ /* 0x002ee20000100800 */
[----:B------:R-:W-:-:S03]  /*23cb0*/  LOP3.LUT R11, R11, 0x60, RZ, 0x3c, !PT ;  /* 0x000000600b0b7812 */ /* 0x000fc600078e3cff */
[----:B------:R-:W4:Y:S04]  /*23cc0*/  LDL R18, [R1+0x454] ;  /* 0x0004540001127983 */ /* 0x000f280000100800 */
[----:B------:R-:W4:Y:S04]  /*23cd0*/  LDL R20, [R1+0x494] ;  /* 0x0004940001147983 */ /* 0x000f280000100800 */
[----:B------:R-:W4:Y:S04]  /*23ce0*/  LDL R33, [R1+0x4d0] ;  /* 0x0004d00001217983 */ /* 0x000f280000100800 */
[----:B------:R-:W4:Y:S04]  /*23cf0*/  LDL R32, [R1+0x4d4] ;  /* 0x0004d40001207983 */ /* 0x000f280000100800 */
[----:B------:R0:W-:Y:S04]  /*23d00*/  STS.U8 [R10+UR9+0x8280], R29 ;  /* 0x0082801d0a007988 */ /* 0x0001e80008000009 */
[----:B------:R-:W-:Y:S04]  /*23d10*/  STS.U8 [R10+UR9+0x9e80], R138 ;  /* 0x009e808a0a007988 */ /* 0x000fe80008000009 */
[----:B------:R-:W-:Y:S04]  /*23d20*/  STS.U8 [R10+UR9+0xde80], R136 ;  /* 0x00de80880a007988 */ /* 0x000fe80008000009 */
[----:B------:R-:W-:Y:S04]  /*23d30*/  STS.U8 [R10+UR9+0xa280], R106 ;  /* 0x00a2806a0a007988 */ /* 0x000fe80008000009 */
[----:B------:R-:W-:Y:S04]  /*23d40*/  STS.U8 [R10+UR9+0xe280], R104 ;  /* 0x00e280680a007988 */ /* 0x000fe80008000009 */
[----:B------:R-:W-:Y:S04]  /*23d50*/  STS.U8 [R10+UR9+0xa680], R21 ;  /* 0x00a680150a007988 */ /* 0x000fe80008000009 */
        /* <DEDUP_REMOVED lines=13> */
[----:B0-----:R-:W4:Y:S04]  /*23e30*/  LDL R29, [R1+0x510] ;  /* 0x00051000011d7983 */ /* 0x001f280000100800 */
[----:B------:R-:W4:Y:S04]  /*23e40*/  LDL R35, [R1+0x550] ;  /* 0x0005500001237983 */ /* 0x000f280000100800 */
[----:B------:R-:W4:Y:S04]  /*23e50*/  LDL R34, [R1+0x554] ;  /* 0x0005540001227983 */ /* 0x000f280000100800 */
[----:B------:R-:W4:Y:S04]  /*23e60*/  LDL R47, [R1+0x590] ;  /* 0x00059000012f7983 */ /* 0x000f280000100800 */
[----:B------:R-:W4:Y:S04]  /*23e70*/  LDL R46, [R1+0x594] ;  /* 0x00059400012e7983 */ /* 0x000f280000100800 */
[----:B-1----:R-:W4:Y:S04]  /*23e80*/  LDL R37, [R1+0x5d0] ;  /* 0x0005d00001257983 */ /* 0x002f280000100800 */
[----:B------:R-:W4:Y:S01]  /*23e90*/  LDL R36, [R1+0x5d4] ;  /* 0x0005d40001247983 */ /* 0x000f220000100800 */
[----:B------:R-:W-:-:S03]  /*23ea0*/  PRMT R16, RZ, 0x7610, R16 ;  /* 0x00007610ff107816 */ /* 0x000fc60000000010 */
[----:B------:R-:W4:Y:S04]  /*23eb0*/  LDL R31, [R1+0x610] ;  /* 0x00061000011f7983 */ /* 0x000f280000100800 */
[----:B------:R-:W4:Y:S01]  /*23ec0*/  LDL R30, [R1+0x614] ;  /* 0x00061400011e7983 */ /* 0x000f220000100800 */
[----:B------:R-:W-:-:S03]  /*23ed0*/  PRMT R17, RZ, 0x7610, R17 ;  /* 0x00007610ff117816 */ /* 0x000fc60000000011 */
[----:B------:R-:W4:Y:S04]  /*23ee0*/  LDL R45, [R1+0x458] ;  /* 0x00045800012d7983 */ /* 0x000f280000100800 */
[----:B------:R-:W4:Y:S04]  /*23ef0*/  LDL R97, [R1+0x4d8] ;  /* 0x0004d80001617983 */ /* 0x000f280000100800 */
[----:B------:R-:W4:Y:S04]  /*23f00*/  LDL R95, [R1+0x4dc] ;  /* 0x0004dc00015f7983 */ /* 0x000f280000100800 */
[----:B------:R-:W4:Y:S04]  /*23f10*/  LDL R49, [R1+0x5d8] ;  /* 0x0005d80001317983 */ /* 0x000f280000100800 */
[----:B------:R-:W4:Y:S01]  /*23f20*/  LDL R48, [R1+0x5dc] ;  /* 0x0005dc0001307983 */ /* 0x000f220000100800 */
[----:B------:R-:W-:-:S03]  /*23f30*/  PRMT R27, RZ, 0x7610, R27 ;  /* 0x00007610ff1b7816 */ /* 0x000fc6000000001b */
[----:B------:R-:W4:Y:S04]  /*23f40*/  LDL R104, [R1+0x460] ;  /* 0x0004600001687983 */ /* 0x000f280000100800 */
        /* <DEDUP_REMOVED lines=8> */
[----:B------:R-:W4:Y:S01]  /*23fd0*/  LDL R109, [R1+0x46c] ;  /* 0x00046c00016d7983 */ /* 0x000f220000100800 */
[----:B------:R-:W-:-:S03]  /*23fe0*/  PRMT R43, RZ, 0x7610, R43 ;  /* 0x00007610ff2b7816 */ /* 0x000fc6000000002b */
[----:B------:R-:W4:Y:S04]  /*23ff0*/  LDL R112, [R1+0x4e8] ;  /* 0x0004e80001707983 */ /* 0x000f280000100800 */
        /* <DEDUP_REMOVED lines=15> */
[----:B------:R-:W4:Y:S04]  /*240f0*/  LDL R116, [R1+0x3b8] ;  /* 0x0003b80001747983 */ /* 0x000f280000100800 */
[----:B--2---:R0:W-:Y:S01]  /*24100*/  STS.U8 [R11+UR9+0x8300], R28 ;  /* 0x0083001c0b007988 */ /* 0x0041e20008000009 */
[----:B------:R-:W-:-:S02]  /*24110*/  PRMT R66, RZ, 0x7610, R66 ;  /* 0x00007610ff427816 */ /* 0x000fc40000000042 */
[----:B------:R-:W-:Y:S01]  /*24120*/  PRMT R67, RZ, 0x7610, R67 ;  /* 0x00007610ff437816 */ /* 0x000fe20000000043 */
[----:B------:R-:W2:Y:S04]  /*24130*/  LDL R115, [R1+0x630] ;  /* 0x0006300001737983 */ /* 0x000ea80000100800 */
[----:B0-----:R-:W2:Y:S01]  /*24140*/  LDL R28, [R1+0x514] ;  /* 0x00051400011c7983 */ /* 0x001ea20000100800 */
[----:B---3--:R-:W-:-:S03]  /*24150*/  @!P1 IMAD.MOV.U32 R21, RZ, RZ, R44 ;  /* 0x000000ffff159224 */ /* 0x008fc600078e002c */
[----:B------:R-:W3:Y:S04]  /*24160*/  LDL R44, [R1+0x45c] ;  /* 0x00045c00012c7983 */ /* 0x000ee80000100800 */
[----:B----4-:R0:W4:Y:S04]  /*24170*/  @!P1 LDG.E.U8 R16, desc[UR20][R18.64] ;  /* 0x0000001412109981 */ /* 0x010128000c1e1100 */
[----:B------:R1:W4:Y:S01]  /*24180*/  @!P1 LDG.E.U8 R17, desc[UR20][R20.64] ;  /* 0x0000001414119981 */ /* 0x000322000c1e1100 */
[----:B0-----:R-:W-:Y:S02]  /*24190*/  PRMT R18, RZ, 0x7610, R18 ;  /* 0x00007610ff127816 */ /* 0x001fe40000000012 */
[----:B------:R-:W-:Y:S01]  /*241a0*/  PRMT R19, RZ, 0x7610, R19 ;  /* 0x00007610ff137816 */ /* 0x000fe20000000013 */
[----:B-1----:R-:W-:-:S02]  /*241b0*/  @!P1 IMAD.MOV.U32 R20, RZ, RZ, R32 ;  /* 0x000000ffff149224 */ /* 0x002fc400078e0020 */
[----:B------:R-:W-:Y:S01]  /*241c0*/  @!P1 IMAD.MOV.U32 R21, RZ, RZ, R33 ;  /* 0x000000ffff159224 */ /* 0x000fe200078e0021 */
[----:B------:R-:W4:Y:S04]  /*241d0*/  LDL R32, [R1+0x49c] ;  /* 0x00049c0001207983 */ /* 0x000f280000100800 */
[----:B------:R0:W4:Y:S04]  /*241e0*/  @!P1 LDG.E.U8 R18, desc[UR20][R20.64] ;  /* 0x0000001414129981 */ /* 0x000128000c1e1100 */
[----:B------:R-:W4:Y:S01]  /*241f0*/  LDL R33, [R1+0x498] ;  /* 0x0004980001217983 */ /* 0x000f220000100800 */
[----:B0-----:R-:W-:-:S02]  /*24200*/  PRMT R20, RZ, 0x7610, R20 ;  /* 0x00007610ff147816 */ /* 0x001fc40000000014 */
[----:B------:R-:W-:Y:S01]  /*24210*/  PRMT R22, RZ, 0x7610, R22 ;  /* 0x00007610ff167816 */ /* 0x000fe20000000016 */
[----:B------:R-:W4:Y:S04]  /*24220*/  @!P1 LDG.E.U8 R27, desc[UR20][R30.64] ;  /* 0x000000141e1b9981 */ /* 0x000f28000c1e1100 */
[----:B--2---:R0:W2:Y:S02]  /*24230*/  @!P1 LDG.E.U8 R19, desc[UR20][R28.64] ;  /* 0x000000141c139981 */ /* 0x0040a4000c1e1100 */
[----:B0-----:R-:W-:Y:S02]  /*24240*/  @!P1 IMAD.MOV.U32 R28, RZ, RZ, R34 ;  /* 0x000000ffff1c9224 */ /* 0x001fe400078e0022 */
[----:B------:R-:W-:Y:S01]  /*24250*/  @!P1 IMAD.MOV.U32 R29, RZ, RZ, R35 ;  /* 0x000000ffff1d9224 */ /* 0x000fe200078e0023 */
[----:B------:R-:W2:Y:S04]  /*24260*/  LDL R34, [R1+0x51c] ;  /* 0x00051c0001227983 */ /* 0x000ea80000100800 */
[----:B------:R0:W2:Y:S04]  /*24270*/  @!P1 LDG.E.U8 R20, desc[UR20][R28.64] ;  /* 0x000000141c149981 */ /* 0x0000a8000c1e1100 */
[----:B------:R-:W2:Y:S01]  /*24280*/  LDL R35, [R1+0x518] ;  /* 0x0005180001237983 */ /* 0x000ea20000100800 */
[----:B0-----:R-:W-:-:S02]  /*24290*/  @!P1 IMAD.MOV.U32 R28, RZ, RZ, R46 ;  /* 0x000000ffff1c9224 */ /* 0x001fc400078e002e */
[----:B------:R-:W-:Y:S01]  /*242a0*/  @!P1 IMAD.MOV.U32 R29, RZ, RZ, R47 ;  /* 0x000000ffff1d9224 */ /* 0x000fe200078e002f */
[----:B------:R-:W2:Y:S04]  /*242b0*/  LDL R46, [R1+0x55c] ;  /* 0x00055c00012e7983 */ /* 0x000ea80000100800 */
[----:B------:R-:W2:Y:S01]  /*242c0*/  LDL R47, [R1+0x558] ;  /* 0x00055800012f7983 */ /* 0x000ea20000100800 */
[----:B------:R-:W-:-:S06]  /*242d0*/  PRMT R21, RZ, 0x7610, R21 ;  /* 0x00007610ff157816 */ /* 0x000fcc0000000015 */
[----:B------:R0:W2:Y:S02]  /*242e0*/  @!P1 LDG.E.U8 R21, desc[UR20][R28.64] ;  /* 0x000000141c159981 */ /* 0x0000a4000c1e1100 */
[----:B0-----:R-:W-:Y:S02]  /*242f0*/  @!P1 IMAD.MOV.U32 R28, RZ, RZ, R36 ;  /* 0x000000ffff1c9224 */ /* 0x001fe400078e0024 */
[----:B------:R-:W-:Y:S01]  /*24300*/  @!P1 IMAD.MOV.U32 R29, RZ, RZ, R37 ;  /* 0x000000ffff1d9224 */ /* 0x000fe200078e0025 */
[----:B------:R-:W2:Y:S04]  /*24310*/  LDL R36, [R1+0x59c] ;  /* 0x00059c0001247983 */ /* 0x000ea80000100800 */
[----:B------:R-:W2:Y:S01]  /*24320*/  LDL R37, [R1+0x598] ;  /* 0x0005980001257983 */ /* 0x000ea20000100800 */
[----:B------:R-:W-:-:S03]  /*24330*/  @!P1 IMAD.MOV.U32 R31, RZ, RZ, R45 ;  /* 0x000000ffff1f9224 */ /* 0x000fc600078e002d */
[----:B------:R-:W2:Y:S04]  /*24340*/  LDL R45, [R1+0x618] ;  /* 0x00061800012d7983 */ /* 0x000ea80000100800 */
[----:B------:R0:W2:Y:S01]  /*24350*/  @!P1 LDG.E.U8 R22, desc[UR20][R28.64] ;  /* 0x000000141c169981 */ /* 0x0000a2000c1e1100 */
[----:B---3--:R-:W-:-:S03]  /*24360*/  @!P1 IMAD.MOV.U32 R30, RZ, RZ, R44 ;  /* 0x000000ffff1e9224 */ /* 0x008fc600078e002c */
[----:B------:R-:W3:Y:S01]  /*24370*/  LDL R44, [R1+0x61c] ;  /* 0x00061c00012c7983 */ /* 0x000ee20000100800 */
[----:B0-----:R-:W-:Y:S02]  /*24380*/  PRMT R28, RZ, 0x7610, R28 ;  /* 0x00007610ff1c7816 */ /* 0x001fe4000000001c */
[----:B------:R-:W-:-:S04]  /*24390*/  PRMT R29, RZ, 0x7610, R29 ;  /* 0x00007610ff1d7816 */ /* 0x000fc8000000001d */
[----:B------:R0:W3:Y:S02]  /*243a0*/  @!P1 LDG.E.U8 R28, desc[UR20][R30.64] ;  /* 0x000000141e1c9981 */ /* 0x0000e4000c1e1100 */
[----:B0-----:R-:W-:Y:S02]  /*243b0*/  PRMT R31, RZ, 0x7610, R31 ;  /* 0x00007610ff1f7816 */ /* 0x001fe4000000001f */
[----:B----4-:R0:W4:Y:S02]  /*243c0*/  @!P1 LDG.E.U8 R29, desc[UR20][R32.64] ;  /* 0x00000014201d9981 */ /* 0x010124000c1e1100 */
[----:B0-----:R-:W-:Y:S02]  /*243d0*/  @!P1 IMAD.MOV.U32 R32, RZ, RZ, R95 ;  /* 0x000000ffff209224 */ /* 0x001fe400078e005f */
[----:B------:R-:W-:Y:S01]  /*243e0*/  @!P1 IMAD.MOV.U32 R33, RZ, RZ, R97 ;  /* 0x000000ffff219224 */ /* 0x000fe200078e0061 */
[----:B------:R-:W4:Y:S04]  /*243f0*/  LDL R95, [R1+0x564] ;  /* 0x00056400015f7983 */ /* 0x000f280000100800 */
[----:B------:R-:W4:Y:S04]  /*24400*/  LDL R97, [R1+0x560] ;  /* 0x0005600001617983 */ /* 0x000f280000100800 */
[----:B--2---:R0:W2:Y:S02]  /*24410*/  @!P1 LDG.E.U8 R31, desc[UR20][R34.64] ;  /* 0x00000014221f9981 */ /* 0x0040a4000c1e1100 */
[----:B0-----:R-:W-:-:S02]  /*24420*/  @!P1 IMAD.MOV.U32 R34, RZ, RZ, R46 ;  /* 0x000000ffff229224 */ /* 0x001fc400078e002e */
[----:B------:R-:W2:Y:S01]  /*24430*/  LDL R46, [R1+0x524] ;  /* 0x00052400012e7983 */ /* 0x000ea20000100800 */
[----:B------:R-:W-:-:S03]  /*24440*/  @!P1 IMAD.MOV.U32 R35, RZ, RZ, R47 ;  /* 0x000000ffff239224 */ /* 0x000fc600078e002f */
[----:B------:R-:W2:Y:S01]  /*24450*/  LDL R47, [R1+0x520] ;  /* 0x00052000012f7983 */ /* 0x000ea20000100800 */
[----:B------:R-:W-:-:S06]  /*24460*/  PRMT R30, RZ, 0x7610, R30 ;  /* 0x00007610ff1e7816 */ /* 0x000fcc000000001e */
[----:B------:R0:W4:Y:S02]  /*24470*/  @!P1 LDG.E.U8 R30, desc[UR20][R32.64] ;  /* 0x00000014201e9981 */ /* 0x000124000c1e1100 */
[----:B0-----:R-:W-:Y:S02]  /*24480*/  PRMT R33, RZ, 0x7610, R33 ;  /* 0x00007610ff217816 */ /* 0x001fe40000000021 */
[----:B------:R-:W-:-:S04]  /*24490*/  PRMT R32, RZ, 0x7610, R32 ;  /* 0x00007610ff207816 */ /* 0x000fc80000000020 */
[----:B------:R0:W4:Y:S04]  /*244a0*/  @!P1 LDG.E.U8 R33, desc[UR20][R36.64] ;  /* 0x0000001424219981 */ /* 0x000128000c1e1100 */
[----:B------:R1:W4:Y:S01]  /*244b0*/  @!P1 LDG.E.U8 R32, desc[UR20][R34.64] ;  /* 0x0000001422209981 */ /* 0x000322000c1e1100 */
[----:B0-----:R-:W-:Y:S02]  /*244c0*/  @!P1 IMAD.MOV.U32 R36, RZ, RZ, R48 ;  /* 0x000000ffff249224 */ /* 0x001fe400078e0030 */
[----:B------:R-:W-:Y:S01]  /*244d0*/  @!P1 IMAD.MOV.U32 R37, RZ, RZ, R49 ;  /* 0x000000ffff259224 */ /* 0x000fe200078e0031 */
[----:B------:R-:W4:Y:S04]  /*244e0*/  LDL R48, [R1+0x5a4] ;  /* 0x0005a40001307983 */ /* 0x000f280000100800 */
[----:B------:R-:W4:Y:S01]  /*244f0*/  LDL R49, [R1+0x5a0] ;  /* 0x0005a00001317983 */ /* 0x000f220000100800 */
[----:B-1----:R-:W-:-:S02]  /*24500*/  PRMT R34, RZ, 0x7610, R34 ;  /* 0x00007610ff227816 */ /* 0x002fc40000000022 */
[----:B------:R-:W-:-:S04]  /*24510*/  PRMT R35, RZ, 0x7610, R35 ;  /* 0x00007610ff237816 */ /* 0x000fc80000000023 */
[----:B------:R0:W4:Y:S04]  /*24520*/  @!P1 LDG.E.U8 R34, desc[UR20][R36.64] ;  /* 0x0000001424229981 */ /* 0x000128000c1e1100 */
[----:B---3--:R1:W3:Y:S01]  /*24530*/  @!P1 LDG.E.U8 R35, desc[UR20][R44.64] ;  /* 0x000000142c239981 */ /* 0x0082e2000c1e1100 */
[----:B0-----:R-:W-:Y:S01]  /*24540*/  PRMT R36, RZ, 0x7610, R36 ;  /* 0x00007610ff247816 */ /* 0x001fe20000000024 */
[----:B-1----:R-:W-:Y:S02]  /*24550*/  @!P1 IMAD.MOV.U32 R44, RZ, RZ, R103 ;  /* 0x000000ffff2c9224 */ /* 0x002fe400078e0067 */
[----:B------:R-:W-:Y:S01]  /*24560*/  @!P1 IMAD.MOV.U32 R45, RZ, RZ, R104 ;  /* 0x000000ffff2d9224 */ /* 0x000fe200078e0068 */
[----:B------:R-:W3:Y:S04]  /*24570*/  LDL R103, [R1+0x620] ;  /* 0x0006200001677983 */ /* 0x000ee80000100800 */
[----:B------:R-:W3:Y:S01]  /*24580*/  LDL R104, [R1+0x398] ;  /* 0x0003980001687983 */ /* 0x000ee20000100800 */
[----:B------:R-:W-:-:S03]  /*24590*/  PRMT R37, RZ, 0x7610, R37 ;  /* 0x00007610ff257816 */ /* 0x000fc60000000025 */
[----:B------:R0:W3:Y:S02]  /*245a0*/  @!P1 LDG.E.U8 R36, desc[UR20][R44.64] ;  /* 0x000000142c249981 */ /* 0x0000e4000c1e1100 */
[----:B0-----:R-:W-:Y:S02]  /*245b0*/  @!P1 IMAD.MOV.U32 R44, RZ, RZ, R107 ;  /* 0x000000ffff2c9224 */ /* 0x001fe400078e006b */
[----:B------:R-:W-:Y:S01]  /*245c0*/  @!P1 IMAD.MOV.U32 R45, RZ, RZ, R108 ;  /* 0x000000ffff2d9224 */ /* 0x000fe200078e006c */
[----:B------:R-:W-:Y:S01]  /*245d0*/  PRMT R38, RZ, 0x7610, R38 ;  /* 0x00007610ff267816 */ /* 0x000fe20000000026 */
[----:B------:R-:W3:Y:S04]  /*245e0*/  LDL R108, [R1+0x568] ;  /* 0x00056800016c7983 */ /* 0x000ee80000100800 */
[----:B------:R0:W3:Y:S04]  /*245f0*/  @!P1 LDG.E.U8 R37, desc[UR20][R44.64] ;  /* 0x000000142c259981 */ /* 0x0000e8000c1e1100 */
[----:B------:R-:W3:Y:S01]  /*24600*/  LDL R107, [R1+0x56c] ;  /* 0x00056c00016b7983 */ /* 0x000ee20000100800 */
[----:B0-----:R-:W-:-:S02]  /*24610*/  @!P1 IMAD.MOV.U32 R44, RZ, RZ, R99 ;  /* 0x000000ffff2c9224 */ /* 0x001fc400078e0063 */
[----:B------:R-:W-:Y:S01]  /*24620*/  @!P1 IMAD.MOV.U32 R45, RZ, RZ, R101 ;  /* 0x000000ffff2d9224 */ /* 0x000fe200078e0065 */
[----:B------:R-:W3:Y:S04]  /*24630*/  LDL R99, [R1+0x4ac] ;  /* 0x0004ac0001637983 */ /* 0x000ee80000100800 */
[----:B------:R-:W3:Y:S04]  /*24640*/  LDL R101, [R1+0x4a8] ;  /* 0x0004a80001657983 */ /* 0x000ee80000100800 */
[----:B------:R-:W3:Y:S04]  /*24650*/  @!P1 LDG.E.U8 R38, desc[UR20][R44.64] ;  /* 0x000000142c269981 */ /* 0x000ee8000c1e1100 */
[----:B--2---:R4:W2:Y:S02]  /*24660*/  @!P1 LDG.E.U8 R43, desc[UR20][R46.64] ;  /* 0x000000142e2b9981 */ /* 0x0048a4000c1e1100 */
[----:B----4-:R-:W-:-:S02]  /*24670*/  @!P1 IMAD.MOV.U32 R46, RZ, RZ, R95 ;  /* 0x000000ffff2e9224 */ /* 0x010fc400078e005f */
[----:B------:R-:W-:Y:S01]  /*24680*/  @!P1 IMAD.MOV.U32 R47, RZ, RZ, R97 ;  /* 0x000000ffff2f9224 */ /* 0x000fe200078e0061 */
[----:B------:R-:W4:Y:S04]  /*24690*/  LDL R95, [R1+0x52c] ;  /* 0x00052c00015f7983 */ /* 0x000f280000100800 */
[----:B------:R-:W2:Y:S01]  /*246a0*/  LDL R97, [R1+0x528] ;  /* 0x0005280001617983 */ /* 0x000ea20000100800 */
[----:B------:R-:W-:Y:S02]  /*246b0*/  PRMT R45, RZ, 0x7610, R45 ;  /* 0x00007610ff2d7816 */ /* 0x000fe4000000002d */
[----:B------:R-:W-:-:S06]  /*246c0*/  PRMT R44, RZ, 0x7610, R44 ;  /* 0x00007610ff2c7816 */ /* 0x000fcc000000002c */
[----:B------:R0:W2:Y:S04]  /*246d0*/  @!P1 LDG.E.U8 R44, desc[UR20][R46.64] ;  /* 0x000000142e2c9981 */ /* 0x0000a8000c1e1100 */
[----:B------:R1:W2:Y:S01]  /*246e0*/  @!P1 LDG.E.U8 R45, desc[UR20][R48.64] ;  /* 0x00000014302d9981 */ /* 0x0002a2000c1e1100 */
[----:B0-----:R-:W-:Y:S01]  /*246f0*/  PRMT R46, RZ, 0x7610, R46 ;  /* 0x00007610ff2e7816 */ /* 0x001fe2000000002e */
[----:B-1----:R-:W-:Y:S02]  /*24700*/  @!P1 IMAD.MOV.U32 R48, RZ, RZ, R105 ;  /* 0x000000ffff309224 */ /* 0x002fe400078e0069 */
[----:B------:R-:W-:Y:S01]  /*24710*/  @!P1 IMAD.MOV.U32 R49, RZ, RZ, R106 ;  /* 0x000000ffff319224 */ /* 0x000fe200078e006a */
[----:B------:R-:W2:Y:S04]  /*24720*/  LDL R105, [R1+0x5ac] ;  /* 0x0005ac0001697983 */ /* 0x000ea80000100800 */
[----:B------:R-:W2:Y:S01]  /*24730*/  LDL R106, [R1+0x5a8] ;  /* 0x0005a800016a7983 */ /* 0x000ea20000100800 */
[----:B------:R-:W-:-:S03]  /*24740*/  PRMT R47, RZ, 0x7610, R47 ;  /* 0x00007610ff2f7816 */ /* 0x000fc6000000002f */
[----:B------:R3:W2:Y:S02]  /*24750*/  @!P1 LDG.E.U8 R46, desc[UR20][R48.64] ;  /* 0x00000014302e9981 */ /* 0x0006a4000c1e1100 */
[----:B---3--:R-:W-:Y:S02]  /*24760*/  @!P1 IMAD.MOV.U32 R48, RZ, RZ, R103 ;  /* 0x000000ffff309224 */ /* 0x008fe400078e0067 */
[----:B------:R-:W-:Y:S01]  /*24770*/  @!P1 IMAD.MOV.U32 R49, RZ, RZ, R104 ;  /* 0x000000ffff319224 */ /* 0x000fe200078e0068 */
[----:B------:R-:W3:Y:S04]  /*24780*/  LDL R103, [R1+0x5ec] ;  /* 0x0005ec0001677983 */ /* 0x000ee80000100800 */
[----:B------:R-:W3:Y:S04]  /*24790*/  LDL R104, [R1+0x5e8] ;  /* 0x0005e80001687983 */ /* 0x000ee80000100800 */
[----:B------:R0:W3:Y:S02]  /*247a0*/  @!P1 LDG.E.U8 R47, desc[UR20][R48.64] ;  /* 0x00000014302f9981 */ /* 0x0000e4000c1e1100 */
[----:B0-----:R-:W-:-:S02]  /*247b0*/  @!P1 IMAD.MOV.U32 R48, RZ, RZ, R109 ;  /* 0x000000ffff309224 */ /* 0x001fc400078e006d */
        /* <DEDUP_REMOVED lines=14> */
[----:B----4-:R-:W-:-:S02]  /*248a0*/  @!P1 IMAD.MOV.U32 R48, RZ, RZ, R95 ;  /* 0x000000ffff309224 */ /* 0x010fc400078e005f */
[----:B------:R-:W4:Y:S01]  /*248b0*/  LDL R95, [R1+0x4f4] ;  /* 0x0004f400015f7983 */ /* 0x000f220000100800 */
[----:B--2---:R-:W-:-:S03]  /*248c0*/  @!P1 IMAD.MOV.U32 R49, RZ, RZ, R97 ;  /* 0x000000ffff319224 */ /* 0x004fc600078e0061 */
[----:B------:R-:W2:Y:S01]  /*248d0*/  LDL R97, [R1+0x4f0] ;  /* 0x0004f00001617983 */ /* 0x000ea20000100800 */
[----:B------:R-:W-:Y:S02]  /*248e0*/  PRMT R53, RZ, 0x7610, R53 ;  /* 0x00007610ff357816 */ /* 0x000fe40000000035 */
[----:B------:R-:W-:-:S04]  /*248f0*/  PRMT R54, RZ, 0x7610, R54 ;  /* 0x00007610ff367816 */ /* 0x000fc80000000036 */
[----:B------:R0:W2:Y:S02]  /*24900*/  @!P1 LDG.E.U8 R53, desc[UR20][R48.64] ;  /* 0x0000001430359981 */ /* 0x0000a4000c1e1100 */
[----:B0-----:R-:W-:Y:S02]  /*24910*/  @!P1 IMAD.MOV.U32 R48, RZ, RZ, R107 ;  /* 0x000000ffff309224 */ /* 0x001fe400078e006b */
[----:B------:R-:W-:Y:S01]  /*24920*/  @!P1 IMAD.MOV.U32 R49, RZ, RZ, R108 ;  /* 0x000000ffff319224 */ /* 0x000fe200078e006c */
[----:B------:R-:W2:Y:S04]  /*24930*/  LDL R107, [R1+0x534] ;  /* 0x00053400016b7983 */ /* 0x000ea80000100800 */
[----:B------:R-:W2:Y:S04]  /*24940*/  LDL R108, [R1+0x530] ;  /* 0x00053000016c7983 */ /* 0x000ea80000100800 */
[----:B------:R0:W2:Y:S02]  /*24950*/  @!P1 LDG.E.U8 R54, desc[UR20][R48.64] ;  /* 0x0000001430369981 */ /* 0x0000a4000c1e1100 */
[----:B0-----:R-:W-:-:S02]  /*24960*/  @!P1 IMAD.MOV.U32 R48, RZ, RZ, R105 ;  /* 0x000000ffff309224 */ /* 0x001fc400078e0069 */
[----:B------:R-:W-:Y:S01]  /*24970*/  @!P1 IMAD.MOV.U32 R49, RZ, RZ, R106 ;  /* 0x000000ffff319224 */ /* 0x000fe200078e006a */
[----:B------:R-:W2:Y:S04]  /*24980*/  LDL R105, [R1+0x574] ;  /* 0x0005740001697983 */ /* 0x000ea80000100800 */
[----:B------:R-:W2:Y:S04]  /*24990*/  LDL R106, [R1+0x570] ;  /* 0x00057000016a7983 */ /* 0x000ea80000100800 */
[----:B------:R3:W2:Y:S02]  /*249a0*/  @!P1 LDG.E.U8 R59, desc[UR20][R48.64] ;  /* 0x00000014303b9981 */ /* 0x0006a4000c1e1100 */
[----:B---3--:R-:W-:-:S02]  /*249b0*/  @!P1 IMAD.MOV.U32 R48, RZ, RZ, R103 ;  /* 0x000000ffff309224 */ /* 0x008fc400078e0067 */
[----:B------:R-:W-:Y:S01]  /*249c0*/  @!P1 IMAD.MOV.U32 R49, RZ, RZ, R104 ;  /* 0x000000ffff319224 */ /* 0x000fe200078e0068 */
[----:B------:R-:W3:Y:S04]  /*249d0*/  LDL R103, [R1+0x5b4] ;  /* 0x0005b40001677983 */ /* 0x000ee80000100800 */
[----:B------:R-:W3:Y:S04]  /*249e0*/  LDL R104, [R1+0x5b0] ;  /* 0x0005b00001687983 */ /* 0x000ee80000100800 */
[----:B------:R0:W3:Y:S02]  /*249f0*/  @!P1 LDG.E.U8 R60, desc[UR20][R48.64] ;  /* 0x00000014303c9981 */ /* 0x0000e4000c1e1100 */
[----:B0-----:R-:W-:-:S02]  /*24a00*/  @!P1 IMAD.MOV.U32 R48, RZ, RZ, R109 ;  /* 0x000000ffff309224 */ /* 0x001fc400078e006d */
[----:B------:R-:W-:Y:S01]  /*24a10*/  @!P1 IMAD.MOV.U32 R49, RZ, RZ, R110 ;  /* 0x000000ffff319224 */ /* 0x000fe200078e006e */
[----:B------:R-:W3:Y:S04]  /*24a20*/  LDL R109, [R1+0x5f4] ;  /* 0x0005f400016d7983 */ /* 0x000ee80000100800 */
[----:B------:R0:W3:Y:S04]  /*24a30*/  @!P1 LDG.E.U8 R61, desc[UR20][R48.64] ;  /* 0x00000014303d9981 */ /* 0x0000e8000c1e1100 */
[----:B------:R-:W3:Y:S01]  /*24a40*/  LDL R110, [R1+0x5f0] ;  /* 0x0005f000016e7983 */ /* 0x000ee20000100800 */
[----:B0-----:R-:W-:-:S03]  /*24a50*/  @!P1 IMAD.MOV.U32 R48, RZ, RZ, R99 ;  /* 0x000000ffff309224 */ /* 0x001fc600078e0063 */
[----:B------:R-:W3:Y:S01]  /*24a60*/  LDL R99, [R1+0x628] ;  /* 0x0006280001637983 */ /* 0x000ee20000100800 */
[----:B------:R-:W-:-:S03]  /*24a70*/  @!P1 IMAD.MOV.U32 R49, RZ, RZ, R101 ;  /* 0x000000ffff319224 */ /* 0x000fc600078e0065 */
[----:B------:R-:W3:Y:S04]  /*24a80*/  LDL R101, [R1+0x3b0] ;  /* 0x0003b00001657983 */ /* 0x000ee80000100800 */
[----:B------:R0:W3:Y:S02]  /*24a90*/  @!P1 LDG.E.U8 R62, desc[UR20][R48.64] ;  /* 0x00000014303e9981 */ /* 0x0000e4000c1e1100 */
[----:B0-----:R-:W-:Y:S02]  /*24aa0*/  @!P1 IMAD.MOV.U32 R48, RZ, RZ, R111 ;  /* 0x000000ffff309224 */ /* 0x001fe400078e006f */
[----:B------:R-:W3:Y:S01]  /*24ab0*/  LDL R111, [R1+0x5bc] ;  /* 0x0005bc00016f7983 */ /* 0x000ee20000100800 */
[----:B------:R-:W-:-:S03]  /*24ac0*/  @!P1 IMAD.MOV.U32 R49, RZ, RZ, R112 ;  /* 0x000000ffff319224 */ /* 0x000fc600078e0070 */
[----:B------:R-:W3:Y:S04]  /*24ad0*/  LDL R112, [R1+0x5b8] ;  /* 0x0005b80001707983 */ /* 0x000ee80000100800 */
[----:B------:R4:W3:Y:S02]  /*24ae0*/  @!P1 LDG.E.U8 R63, desc[UR20][R48.64] ;  /* 0x00000014303f9981 */ /* 0x0008e4000c1e1100 */
[----:B----4-:R-:W-:Y:S02]  /*24af0*/  @!P1 IMAD.MOV.U32 R48, RZ, RZ, R95 ;  /* 0x000000ffff309224 */ /* 0x010fe400078e005f */
[----:B------:R-:W4:Y:S01]  /*24b00*/  LDL R95, [R1+0x47c] ;  /* 0x00047c00015f7983 */ /* 0x000f220000100800 */
[----:B--2---:R-:W-:-:S03]  /*24b10*/  @!P1 IMAD.MOV.U32 R49, RZ, RZ, R97 ;  /* 0x000000ffff319224 */ /* 0x004fc600078e0061 */
[----:B------:R-:W2:Y:S04]  /*24b20*/  LDL R97, [R1+0x478] ;  /* 0x0004780001617983 */ /* 0x000ea80000100800 */
[----:B------:R0:W2:Y:S02]  /*24b30*/  @!P1 LDG.E.U8 R64, desc[UR20][R48.64] ;  /* 0x0000001430409981 */ /* 0x0000a4000c1e1100 */
[----:B0-----:R-:W-:Y:S02]  /*24b40*/  @!P1 IMAD.MOV.U32 R48, RZ, RZ, R107 ;  /* 0x000000ffff309224 */ /* 0x001fe400078e006b */
[----:B------:R-:W2:Y:S01]  /*24b50*/  LDL R107, [R1+0x4bc] ;  /* 0x0004bc00016b7983 */ /* 0x000ea20000100800 */
[----:B------:R-:W-:-:S03]  /*24b60*/  @!P1 IMAD.MOV.U32 R49, RZ, RZ, R108 ;  /* 0x000000ffff319224 */ /* 0x000fc600078e006c */
[----:B------:R-:W2:Y:S04]  /*24b70*/  LDL R108, [R1+0x4b8] ;  /* 0x0004b800016c7983 */ /* 0x000ea80000100800 */
[----:B------:R0:W2:Y:S02]  /*24b80*/  @!P1 LDG.E.U8 R65, desc[UR20][R48.64] ;  /* 0x0000001430419981 */ /* 0x0000a4000c1e1100 */
[----:B0-----:R-:W-:Y:S02]  /*24b90*/  @!P1 IMAD.MOV.U32 R48, RZ, RZ, R105 ;  /* 0x000000ffff309224 */ /* 0x001fe400078e0069 */
[----:B------:R-:W2:Y:S01]  /*24ba0*/  LDL R105, [R1+0x4fc] ;  /* 0x0004fc0001697983 */ /* 0x000ea20000100800 */
[----:B------:R-:W-:-:S03]  /*24bb0*/  @!P1 IMAD.MOV.U32 R49, RZ, RZ, R106 ;  /* 0x000000ffff319224 */ /* 0x000fc600078e006a */
[----:B------:R-:W2:Y:S04]  /*24bc0*/  LDL R106, [R1+0x4f8] ;  /* 0x0004f800016a7983 */ /* 0x000ea80000100800 */
[----:B------:R3:W2:Y:S02]  /*24bd0*/  @!P1 LDG.E.U8 R66, desc[UR20][R48.64] ;  /* 0x0000001430429981 */ /* 0x0006a4000c1e1100 */
[----:B---3--:R-:W-:Y:S02]  /*24be0*/  @!P1 IMAD.MOV.U32 R48, RZ, RZ, R103 ;  /* 0x000000ffff309224 */ /* 0x008fe400078e0067 */
[----:B------:R-:W3:Y:S01]  /*24bf0*/  LDL R103, [R1+0x57c] ;  /* 0x00057c0001677983 */ /* 0x000ee20000100800 */
[----:B------:R-:W-:-:S03]  /*24c00*/  @!P1 IMAD.MOV.U32 R49, RZ, RZ, R104 ;  /* 0x000000ffff319224 */ /* 0x000fc600078e0068 */
[----:B------:R-:W3:Y:S01]  /*24c10*/  LDL R104, [R1+0x578] ;  /* 0x0005780001687983 */ /* 0x000ee20000100800 */
[----:B------:R-:W-:-:S03]  /*24c20*/  PRMT R68, RZ, 0x7610, R68 ;  /* 0x00007610ff447816 */ /* 0x000fc60000000044 */
[----:B------:R0:W3:Y:S01]  /*24c30*/  @!P1 LDG.E.U8 R67, desc[UR20][R48.64] ;  /* 0x0000001430439981 */ /* 0x0000e2000c1e1100 */
[----:B------:R-:W-:Y:S01]  /*24c40*/  PRMT R69, RZ, 0x7610, R69 ;  /* 0x00007610ff457816 */ /* 0x000fe20000000045 */
[----:B0-----:R-:W-:Y:S02]  /*24c50*/  @!P1 IMAD.MOV.U32 R48, RZ, RZ, R109 ;  /* 0x000000ffff309224 */ /* 0x001fe400078e006d */
[----:B------:R-:W3:Y:S01]  /*24c60*/  LDL R109, [R1+0x5fc] ;  /* 0x0005fc00016d7983 */ /* 0x000ee20000100800 */
[----:B------:R-:W-:-:S03]  /*24c70*/  @!P1 IMAD.MOV.U32 R49, RZ, RZ, R110 ;  /* 0x000000ffff319224 */ /* 0x000fc600078e006e */
[----:B------:R-:W3:Y:S04]  /*24c80*/  LDL R110, [R1+0x5f8] ;  /* 0x0005f800016e7983 */ /* 0x000ee80000100800 */
[----:B------:R0:W3:Y:S02]  /*24c90*/  @!P1 LDG.E.U8 R68, desc[UR20][R48.64] ;  /* 0x0000001430449981 */ /* 0x0000e4000c1e1100 */
[----:B0-----:R-:W-:Y:S02]  /*24ca0*/  @!P1 IMAD.MOV.U32 R48, RZ, RZ, R99 ;  /* 0x000000ffff309224 */ /* 0x001fe400078e0063 */
        /* <DEDUP_REMOVED lines=10> */
[----:B------:R0:W2:Y:S01]  /*24d50*/  @!P1 LDG.E.U8 R70, desc[UR20][R48.64] ;  /* 0x0000001430469981 */ /* 0x0000a2000c1e1100 */
[----:B------:R-:W-:Y:S01]  /*24d60*/  PRMT R73, RZ, 0x7610, R73 ;  /* 0x00007610ff497816 */ /* 0x000fe20000000049 */
[----:B0-----:R-:W-:Y:S01]  /*24d70*/  @!P1 IMAD.MOV.U32 R48, RZ, RZ, R107 ;  /* 0x000000ffff309224 */ /* 0x001fe200078e006b */
[----:B------:R-:W-:Y:S01]  /*24d80*/  PRMT R74, RZ, 0x7610, R74 ;  /* 0x00007610ff4a7816 */ /* 0x000fe2000000004a */
[----:B------:R-:W2:Y:S01]  /*24d90*/  LDL R107, [R1+0x4c4] ;  /* 0x0004c400016b7983 */ /* 0x000ea20000100800 */
[----:B------:R-:W-:Y:S01]  /*24da0*/  @!P1 IMAD.MOV.U32 R49, RZ, RZ, R108 ;  /* 0x000000ffff319224 */ /* 0x000fe200078e006c */
[----:B------:R-:W-:Y:S02]  /*24db0*/  PRMT R75, RZ, 0x7610, R75 ;  /* 0x00007610ff4b7816 */ /* 0x000fe4000000004b */
[----:B------:R-:W2:Y:S04]  /*24dc0*/  LDL R108, [R1+0x4c0] ;  /* 0x0004c000016c7983 */ /* 0x000ea80000100800 */
[----:B------:R0:W2:Y:S02]  /*24dd0*/  @!P1 LDG.E.U8 R72, desc[UR20][R48.64] ;  /* 0x0000001430489981 */ /* 0x0000a4000c1e1100 */
[----:B0-----:R-:W-:Y:S01]  /*24de0*/  @!P1 IMAD.MOV.U32 R48, RZ, RZ, R105 ;  /* 0x000000ffff309224 */ /* 0x001fe200078e0069 */
[----:B------:R-:W-:Y:S01]  /*24df0*/  PRMT R76, RZ, 0x7610, R76 ;  /* 0x00007610ff4c7816 */ /* 0x000fe2000000004c */
[----:B------:R-:W2:Y:S01]  /*24e00*/  LDL R105, [R1+0x504] ;  /* 0x0005040001697983 */ /* 0x000ea20000100800 */
[----:B------:R-:W-:-:S03]  /*24e10*/  @!P1 IMAD.MOV.U32 R49, RZ, RZ, R106 ;  /* 0x000000ffff319224 */ /* 0x000fc600078e006a */
[----:B------:R-:W2:Y:S04]  /*24e20*/  LDL R106, [R1+0x500] ;  /* 0x00050000016a7983 */ /* 0x000ea80000100800 */
[----:B------:R0:W2:Y:S02]  /*24e30*/  @!P1 LDG.E.U8 R73, desc[UR20][R48.64] ;  /* 0x0000001430499981 */ /* 0x0000a4000c1e1100 */
[----:B0-----:R-:W-:Y:S02]  /*24e40*/  @!P1 IMAD.MOV.U32 R48, RZ, RZ, R113 ;  /* 0x000000ffff309224 */ /* 0x001fe400078e0071 */
[----:B------:R-:W-:Y:S01]  /*24e50*/  @!P1 IMAD.MOV.U32 R49, RZ, RZ, R114 ;  /* 0x000000ffff319224 */ /* 0x000fe200078e0072 */
[----:B------:R-:W-:Y:S01]  /*24e60*/  PRMT R77, RZ, 0x7610, R77 ;  /* 0x00007610ff4d7816 */ /* 0x000fe2000000004d */
[----:B------:R-:W2:Y:S04]  /*24e70*/  LDL R114, [R1+0x488] ;  /* 0x0004880001727983 */ /* 0x000ea80000100800 */
[----:B------:R3:W2:Y:S01]  /*24e80*/  @!P1 LDG.E.U8 R74, desc[UR20][R48.64] ;  /* 0x00000014304a9981 */ /* 0x0006a2000c1e1100 */
[----:B------:R-:W-:-:S03]  /*24e90*/  PRMT R78, RZ, 0x7610, R78 ;  /* 0x00007610ff4e7816 */ /* 0x000fc6000000004e */
[----:B------:R-:W2:Y:S01]  /*24ea0*/  LDL R113, [R1+0x48c] ;  /* 0x00048c0001717983 */ /* 0x000ea20000100800 */
[----:B---3--:R-:W-:Y:S02]  /*24eb0*/  @!P1 IMAD.MOV.U32 R48, RZ, RZ, R103 ;  /* 0x000000ffff309224 */ /* 0x008fe400078e0067 */
[----:B------:R-:W-:Y:S01]  /*24ec0*/  @!P1 IMAD.MOV.U32 R49, RZ, RZ, R104 ;  /* 0x000000ffff319224 */ /* 0x000fe200078e0068 */
[----:B------:R-:W3:Y:S04]  /*24ed0*/  LDL R103, [R1+0x544] ;  /* 0x0005440001677983 */ /* 0x000ee80000100800 */
[----:B------:R0:W3:Y:S04]  /*24ee0*/  @!P1 LDG.E.U8 R75, desc[UR20][R48.64] ;  /* 0x00000014304b9981 */ /* 0x0000e8000c1e1100 */
[----:B------:R-:W3:Y:S01]  /*24ef0*/  LDL R104, [R1+0x540] ;  /* 0x0005400001687983 */ /* 0x000ee20000100800 */
[----:B0-----:R-:W-:-:S02]  /*24f00*/  @!P1 IMAD.MOV.U32 R48, RZ, RZ, R111 ;  /* 0x000000ffff309224 */ /* 0x001fc400078e006f */
[----:B------:R-:W-:Y:S01]  /*24f10*/  @!P1 IMAD.MOV.U32 R49, RZ, RZ, R112 ;  /* 0x000000ffff319224 */ /* 0x000fe200078e0070 */
[----:B------:R-:W3:Y:S04]  /*24f20*/  LDL R111, [R1+0x4cc] ;  /* 0x0004cc00016f7983 */ /* 0x000ee80000100800 */
[----:B------:R0:W3:Y:S04]  /*24f30*/  @!P1 LDG.E.U8 R76, desc[UR20][R48.64] ;  /* 0x00000014304c9981 */ /* 0x0000e8000c1e1100 */
[----:B------:R-:W3:Y:S01]  /*24f40*/  LDL R112, [R1+0x4c8] ;  /* 0x0004c80001707983 */ /* 0x000ee20000100800 */
[----:B0-----:R-:W-:-:S02]  /*24f50*/  @!P1 IMAD.MOV.U32 R48, RZ, RZ, R109 ;  /* 0x000000ffff309224 */ /* 0x001fc400078e006d */
        /* <DEDUP_REMOVED lines=14> */
[----:B------:R-:W-:-:S03]  /*25040*/  PRMT R80, RZ, 0x7610, R80 ;  /* 0x00007610ff507816 */ /* 0x000fc60000000050 */
[----:B------:R0:W2:Y:S01]  /*25050*/  @!P1 LDG.E.U8 R79, desc[UR20][R48.64] ;  /* 0x00000014304f9981 */ /* 0x0000a2000c1e1100 */
[----:B------:R-:W-:Y:S02]  /*25060*/  PRMT R81, RZ, 0x7610, R81 ;  /* 0x00007610ff517816 */ /* 0x000fe40000000051 */
[----:B------:R-:W-:Y:S01]  /*25070*/  PRMT R82, RZ, 0x7610, R82 ;  /* 0x00007610ff527816 */ /* 0x000fe20000000052 */
        /* <DEDUP_REMOVED lines=9> */
[----:B------:R3:W2:Y:S01]  /*25110*/  @!P1 LDG.E.U8 R81, desc[UR20][R48.64] ;  /* 0x0000001430519981 */ /* 0x0006a2000c1e1100 */
[----:B------:R-:W-:Y:S01]  /*25120*/  PRMT R83, RZ, 0x7610, R83 ;  /* 0x00007610ff537816 */ /* 0x000fe20000000053 */
[----:B---3--:R-:W-:Y:S02]  /*25130*/  @!P1 IMAD.MOV.U32 R48, RZ, RZ, R103 ;  /* 0x000000ffff309224 */ /* 0x008fe400078e0067 */
[----:B------:R-:W3:Y:S01]  /*25140*/  LDL R103, [R1+0x5cc] ;  /* 0x0005cc0001677983 */ /* 0x000ee20000100800 */
[----:B------:R-:W-:-:S03]  /*25150*/  @!P1 IMAD.MOV.U32 R49, RZ, RZ, R104 ;  /* 0x000000ffff319224 */ /* 0x000fc600078e0068 */
[----:B------:R-:W3:Y:S04]  /*25160*/  LDL R104, [R1+0x5c8] ;  /* 0x0005c80001687983 */ /* 0x000ee80000100800 */
[----:B------:R0:W3:Y:S04]  /*25170*/  @!P1 LDG.E.U8 R82, desc[UR20][R48.64] ;  /* 0x0000001430529981 */ /* 0x0000e8000c1e1100 */
[----:B------:R1:W-:Y:S04]  /*25180*/  STS.U8 [R11+UR9+0xcb00], R124 ;  /* 0x00cb007c0b007988 */ /* 0x0003e80008000009 */
[----:B------:R0:W-:Y:S02]  /*25190*/  STS.U8 [R11+UR9+0x8f00], R126 ;  /* 0x008f007e0b007988 */ /* 0x0001e40008000009 */
[----:B0-----:R-:W-:-:S02]  /*251a0*/  @!P1 IMAD.MOV.U32 R48, RZ, RZ, R99 ;  /* 0x000000ffff309224 */ /* 0x001fc400078e0063 */
[----:B------:R-:W3:Y:S01]  /*251b0*/  LDL R99, [R1+0x60c] ;  /* 0x00060c0001637983 */ /* 0x000ee20000100800 */
[----:B------:R-:W-:-:S03]  /*251c0*/  @!P1 IMAD.MOV.U32 R49, RZ, RZ, R101 ;  /* 0x000000ffff319224 */ /* 0x000fc600078e0065 */
[----:B------:R-:W3:Y:S04]  /*251d0*/  LDL R101, [R1+0x608] ;  /* 0x0006080001657983 */ /* 0x000ee80000100800 */
[----:B------:R4:W3:Y:S04]  /*251e0*/  @!P1 LDG.E.U8 R83, desc[UR20][R48.64] ;  /* 0x0000001430539981 */ /* 0x0008e8000c1e1100 */
[----:B------:R0:W-:Y:S04]  /*251f0*/  STS.U8 [R11+UR9+0xcf00], R158 ;  /* 0x00cf009e0b007988 */ /* 0x0001e80008000009 */
[----:B------:R0:W-:Y:S04]  /*25200*/  STS.U8 [R11+UR9+0x9300], R160 ;  /* 0x009300a00b007988 */ /* 0x0001e80008000009 */
[----:B------:R0:W-:Y:S04]  /*25210*/  STS.U8 [R11+UR9+0xd300], R3 ;  /* 0x00d300030b007988 */ /* 0x0001e80008000009 */
[----:B------:R0:W-:Y:S04]  /*25220*/  STS.U8 [R11+UR9+0x9700], R2 ;  /* 0x009700020b007988 */ /* 0x0001e80008000009 */
[----:B------:R0:W-:Y:S04]  /*25230*/  STS.U8 [R11+UR9+0xd700], R5 ;  /* 0x00d700050b007988 */ /* 0x0001e80008000009 */
[----:B------:R0:W-:Y:S01]  /*25240*/  STS.U8 [R11+UR9+0x9b00], R4 ;  /* 0x009b00040b007988 */ /* 0x0001e20008000009 */
[----:B----4-:R-:W-:-:S03]  /*25250*/  @!P1 IMAD.MOV.U32 R48, RZ, RZ, R95 ;  /* 0x000000ffff309224 */ /* 0x010fc600078e005f */
[----:B------:R-:W4:Y:S01]  /*25260*/  LDL R95, [R1+0x3bc] ;  /* 0x0003bc00015f7983 */ /* 0x000f220000100800 */
[----:B--2---:R-:W-:-:S03]  /*25270*/  @!P1 IMAD.MOV.U32 R49, RZ, RZ, R97 ;  /* 0x000000ffff319224 */ /* 0x004fc600078e0061 */
[----:B------:R-:W2:Y:S04]  /*25280*/  LDL R97, [R1+0x39c] ;  /* 0x00039c0001617983 */ /* 0x000ea80000100800 */
[----:B-1----:R-:W2:Y:S04]  /*25290*/  LDL.LU R124, [R1+0xb5c] ;  /* 0x000b5c00017c7983 */ /* 0x002ea80000300800 */
[----:B------:R-:W2:Y:S04]  /*252a0*/  LDL.LU R126, [R1+0xb58] ;  /* 0x000b5800017e7983 */ /* 0x000ea80000300800 */
[----:B0-----:R-:W2:Y:S04]  /*252b0*/  LDL.LU R158, [R1+0xb50] ;  /* 0x000b5000019e7983 */ /* 0x001ea80000300800 */
[----:B------:R-:W2:Y:S04]  /*252c0*/  LDL.LU R160, [R1+0xba8] ;  /* 0x000ba80001a07983 */ /* 0x000ea80000300800 */
[----:B------:R-:W2:Y:S04]  /*252d0*/  LDL.LU R3, [R1+0xba4] ;  /* 0x000ba40001037983 */ /* 0x000ea80000300800 */
[----:B------:R-:W2:Y:S04]  /*252e0*/  LDL.LU R2, [R1+0xba0] ;  /* 0x000ba00001027983 */ /* 0x000ea80000300800 */
[----:B------:R-:W2:Y:S04]  /*252f0*/  LDL.LU R5, [R1+0xb9c] ;  /* 0x000b9c0001057983 */ /* 0x000ea80000300800 */
[----:B------:R-:W2:Y:S01]  /*25300*/  LDL.LU R4, [R1+0xb98] ;  /* 0x000b980001047983 */ /* 0x000ea20000300800 */
[----:B------:R-:W-:-:S02]  /*25310*/  PRMT R84, RZ, 0x7610, R84 ;  /* 0x00007610ff547816 */ /* 0x000fc40000000054 */
[----:B------:R-:W-:-:S04]  /*25320*/  PRMT R85, RZ, 0x7610, R85 ;  /* 0x00007610ff557816 */ /* 0x000fc80000000055 */
[----:B------:R0:W2:Y:S01]  /*25330*/  @!P1 LDG.E.U8 R84, desc[UR20][R48.64] ;  /* 0x0000001430549981 */ /* 0x0000a2000c1e1100 */
[----:B------:R-:W-:Y:S01]  /*25340*/  PRMT R86, RZ, 0x7610, R86 ;  /* 0x00007610ff567816 */ /* 0x000fe20000000056 */
[----:B0-----:R-:W-:Y:S02]  /*25350*/  @!P1 IMAD.MOV.U32 R48, RZ, RZ, R117 ;  /* 0x000000ffff309224 */ /* 0x001fe400078e0075 */
[----:B------:R-:W-:-:S05]  /*25360*/  @!P1 IMAD.MOV.U32 R49, RZ, RZ, R118 ;  /* 0x000000ffff319224 */ /* 0x000fca00078e0076 */
        /* <DEDUP_REMOVED lines=19> */
[----:B------:R-:W-:Y:S01]  /*254a0*/  @!P1 IMAD.MOV.U32 R49, RZ, RZ, R108 ;  /* 0x000000ffff319224 */ /* 0x000fe200078e006c */
[----:B------:R0:W-:Y:S04]  /*254b0*/  STS.U8 [R11+UR9+0xdb00], R12 ;  /* 0x00db000c0b007988 */ /* 0x0001e80008000009 */
[----:B------:R1:W2:Y:S01]  /*254c0*/  @!P1 LDG.E.U8 R90, desc[UR20][R48.64] ;  /* 0x00000014305a9981 */ /* 0x0002a2000c1e1100 */
[----:B------:R-:W-:Y:S01]  /*254d0*/  PRMT R92, RZ, 0x7610, R92 ;  /* 0x00007610ff5c7816 */ /* 0x000fe2000000005c */
[----:B0-----:R-:W0:Y:S01]  /*254e0*/  S2R R12, SR_TID.X ;  /* 0x00000000000c7919 */ /* 0x001e220000002100 */
[----:B-1----:R-:W-:-:S02]  /*254f0*/  @!P1 IMAD.MOV.U32 R48, RZ, RZ, R105 ;  /* 0x000000ffff309224 */ /* 0x002fc400078e0069 */
[----:B------:R-:W-:-:S05]  /*25500*/  @!P1 IMAD.MOV.U32 R49, RZ, RZ, R106 ;  /* 0x000000ffff319224 */ /* 0x000fca00078e006a */
[----:B------:R3:W2:Y:S01]  /*25510*/  @!P1 LDG.E.U8 R91, desc[UR20][R48.64] ;  /* 0x00000014305b9981 */ /* 0x0006a2000c1e1100 */
[----:B------:R-:W-:Y:S01]  /*25520*/  PRMT R93, RZ, 0x7610, R93 ;  /* 0x00007610ff5d7816 */ /* 0x000fe2000000005d */
[----:B---3--:R-:W-:Y:S02]  /*25530*/  @!P1 IMAD.MOV.U32 R48, RZ, RZ, R103 ;  /* 0x000000ffff309224 */ /* 0x008fe400078e0067 */
[----:B------:R-:W-:-:S05]  /*25540*/  @!P1 IMAD.MOV.U32 R49, RZ, RZ, R104 ;  /* 0x000000ffff319224 */ /* 0x000fca00078e0068 */
[----:B------:R1:W3:Y:S01]  /*25550*/  @!P1 LDG.E.U8 R92, desc[UR20][R48.64] ;  /* 0x00000014305c9981 */ /* 0x0002e2000c1e1100 */
[----:B------:R-:W-:Y:S01]  /*25560*/  PRMT R94, RZ, 0x7610, R94 ;  /* 0x00007610ff5e7816 */ /* 0x000fe2000000005e */
[----:B-1----:R-:W-:Y:S02]  /*25570*/  @!P1 IMAD.MOV.U32 R48, RZ, RZ, R99 ;  /* 0x000000ffff309224 */ /* 0x002fe400078e0063 */
[----:B------:R-:W-:-:S05]  /*25580*/  @!P1 IMAD.MOV.U32 R49, RZ, RZ, R101 ;  /* 0x000000ffff319224 */ /* 0x000fca00078e0065 */
[----:B------:R4:W3:Y:S01]  /*25590*/  @!P1 LDG.E.U8 R93, desc[UR20][R48.64] ;  /* 0x00000014305d9981 */ /* 0x0008e2000c1e1100 */
        /* <DEDUP_REMOVED lines=21> */
[----:B----4-:R-:W-:-:S02]  /*256f0*/  @!P1 IMAD.MOV.U32 R48, RZ, RZ, R95 ;  /* 0x000000ffff309224 */ /* 0x010fc400078e005f */
[----:B--2---:R-:W-:-:S05]  /*25700*/  @!P1 IMAD.MOV.U32 R49, RZ, RZ, R97 ;  /* 0x000000ffff319224 */ /* 0x004fca00078e0061 */
[----:B------:R-:W2:Y:S04]  /*25710*/  @!P1 LDG.E.U8 R94, desc[UR20][R48.64] ;  /* 0x00000014305e9981 */ /* 0x000ea8000c1e1100 */
        /* <DEDUP_REMOVED lines=9> */
[----:B0-----:R0:W5:Y:S04]  /*257b0*/  LDL.LU R4, [R1+0xb94] ;  /* 0x000b940001047983 */ /* 0x0011680000300800 */
[----:B------:R0:W5:Y:S04]  /*257c0*/  LDL.LU R5, [R1+0xb90] ;  /* 0x000b900001057983 */ /* 0x0001680000300800 */
[----:B------:R0:W5:Y:S04]  /*257d0*/  LDL.LU R2, [R1+0xb8c] ;  /* 0x000b8c0001027983 */ /* 0x0001680000300800 */
[----:B------:R1:W-:Y:S04]  /*257e0*/  STS.U8 [R12+UR9+0x8f80], R3 ;  /* 0x008f80030c007988 */ /* 0x0003e80008000009 */
[----:B------:R4:W-:Y:S04]  /*257f0*/  STS.U8 [R12+UR9+0xcf80], R160 ;  /* 0x00cf80a00c007988 */ /* 0x0009e80008000009 */
[----:B------:R0:W-:Y:S04]  /*25800*/  STS.U8 [R12+UR9+0x9380], R144 ;  /* 0x009380900c007988 */ /* 0x0001e80008000009 */
[----:B-1----:R1:W5:Y:S04]  /*25810*/  LDL.LU R3, [R1+0xb88] ;  /* 0x000b880001037983 */ /* 0x0023680000300800 */
[----:B----4-:R1:W5:Y:S04]  /*25820*/  LDL.LU R160, [R1+0xb84] ;  /* 0x000b840001a07983 */ /* 0x0103680000300800 */
[----:B0-----:R1:W5:Y:S04]  /*25830*/  LDL.LU R144, [R1+0xb80] ;  /* 0x000b800001907983 */ /* 0x0013680000300800 */
[----:B------:R0:W-:Y:S04]  /*25840*/  STS.U8 [R12+UR9+0xd380], R15 ;  /* 0x00d3800f0c007988 */ /* 0x0001e80008000009 */
[----:B------:R4:W-:Y:S04]  /*25850*/  STS.U8 [R12+UR9+0x9780], R14 ;  /* 0x0097800e0c007988 */ /* 0x0009e80008000009 */
[----:B------:R1:W-:Y:S04]  /*25860*/  STS.U8 [R12+UR9+0xd780], R13 ;  /* 0x00d7800d0c007988 */ /* 0x0003e80008000009 */
[----:B0-----:R0:W5:Y:S04]  /*25870*/  LDL.LU R15, [R1+0xb7c] ;  /* 0x000b7c00010f7983 */ /* 0x0011680000300800 */
[----:B----4-:R0:W5:Y:S04]  /*25880*/  LDL.LU R14, [R1+0xb78] ;  /* 0x000b7800010e7983 */ /* 0x0101680000300800 */
[----:B-1----:R0:W5:Y:S04]  /*25890*/  LDL.LU R13, [R1+0xb74] ;  /* 0x000b7400010d7983 */ /* 0x0021680000300800 */
[----:B------:R1:W-:Y:S04]  /*258a0*/  STS.U8 [R12+UR9+0x9b80], R0 ;  /* 0x009b80000c007988 */ /* 0x0003e80008000009 */
[----:B-1----:R0:W5:Y:S04]  /*258b0*/  LDL.LU R0, [R1+0xb70] ;  /* 0x000b700001007983 */ /* 0x0021680000300800 */
[----:B------:R0:W-:Y:S04]  /*258c0*/  STS.U8 [R12+UR9+0xdb80], R164 ;  /* 0x00db80a40c007988 */ /* 0x0001e80008000009 */
        /* <DEDUP_REMOVED lines=79> */
[----:B---3--:R0:W-:Y:S04]  /*25dc0*/  STS.U8 [R12+UR9+0x13780], R92 ;  /* 0x0137805c0c007988 */ /* 0x0081e80008000009 */
[----:B------:R0:W-:Y:S04]  /*25dd0*/  STS.U8 [R12+UR9+0x13b80], R93 ;  /* 0x013b805d0c007988 */ /* 0x0001e80008000009 */
[----:B--2---:R0:W-:Y:S01]  /*25de0*/  STS.U8 [R12+UR9+0x13f80], R94 ;  /* 0x013f805e0c007988 */ /* 0x0041e20008000009 */
[----:B------:R1:W-:Y:S06]  /*25df0*/  MEMBAR.ALL.CTA ;  /* 0x0000000000007992 */ /* 0x0003ec0000008000 */
[----:B-1----:R-:W1:Y:S01]  /*25e00*/  FENCE.VIEW.ASYNC.S ;  /* 0x00000000000073c6 */ /* 0x002e620000000000 */
[----:B------:R-:W-:Y:S01]  /*25e10*/  ULEA UR11, UR18, UR9, 0x3 ;  /* 0x00000009120b7291 */ /* 0x000fe2000f8e18ff */
[----:B------:R-:W-:-:S03]  /*25e20*/  UMOV UR4, UR5 ;  /* 0x0000000500047c82 */ /* 0x000fc60008000000 */
[----:B------:R-:W-:Y:S01]  /*25e30*/  UIADD3 UR11, UPT, UPT, UR11, 0x14000, URZ ;  /* 0x000140000b0b7890 */ /* 0x000fe2000fffe0ff */
[----:B-1----:R-:W-:Y:S06]  /*25e40*/  BAR.SYNC.DEFER_BLOCKING 0x0 ;  /* 0x0000000000007b1d */ /* 0x002fec0000010000 */
[----:B0-----:R-:W-:Y:S05]  /*25e50*/  @P0 BRA `(.L_x_9) ;  /* 0x0000000000880947 */ /* 0x001fea0003800000 */
[----:B------:R-:W-:Y:S02]  /*25e60*/  UIADD3 UR19, UPT, UPT, UR8, 0x40, URZ ;  /* 0x0000004008137890 */ /* 0x000fe4000fffe0ff */
[----:B------:R-:W-:Y:S02]  /*25e70*/  UIADD3 UR50, UPT, UPT, UR8, 0x40, URZ ;  /* 0x0000004008327890 */ /* 0x000fe4000fffe0ff */
[----:B------:R-:W-:Y:S01]  /*25e80*/  UIADD3 UR51, UPT, UPT, UR8, 0x40, URZ ;  /* 0x0000004008337890 */ /* 0x000fe2000fffe0ff */
[----:B------:R-:W-:Y:S01]  /*25e90*/  UMOV UR16, 0x0 ;  /* 0x0000000000107882 */ /* 0x000fe20000000000 */
[----:B------:R-:W-:Y:S01]  /*25ea0*/  UMOV UR17, 0x8108010 ;  /* 0x0810801000117882 */ /* 0x000fe20000000000 */
[----:B------:R-:W-:Y:S01]  /*25eb0*/  UMOV UR15, 0x40004040 ;  /* 0x40004040000f7882 */ /* 0x000fe20000000000 */
[----:B------:R-:W-:Y:S02]  /*25ec0*/  UIADD3 UR56, UPT, UPT, UR8, 0x40, URZ ;  /* 0x0000004008387890 */ /* 0x000fe4000fffe0ff */
[----:B------:R0:W-:Y:S01]  /*25ed0*/  UTCQMMA gdesc[UR14], gdesc[UR12], tmem[UR8], tmem[UR16], idesc[UR17], UPT ;  /* 0x00ff100c0e0075ea */ /* 0x0001e2000b800308 */
[----:B------:R-:W-:Y:S01]  /*25ee0*/  UMOV UR42, 0x0 ;  /* 0x00000000002a7882 */ /* 0x000fe20000000000 */
[----:B------:R-:W-:Y:S01]  /*25ef0*/  UMOV UR43, 0x8108010 ;  /* 0x08108010002b7882 */ /* 0x000fe20000000000 */
[----:B------:R-:W-:Y:S01]  /*25f00*/  UMOV UR44, 0x0 ;  /* 0x00000000002c7882 */ /* 0x000fe20000000000 */
[----:B------:R-:W-:Y:S01]  /*25f10*/  UMOV UR45, 0x8108010 ;  /* 0x08108010002d7882 */ /* 0x000fe20000000000 */
        /* <DEDUP_REMOVED lines=11> */
[----:B------:R-:W-:Y:S01]  /*25fd0*/  UMOV UR6, UR11 ;  /* 0x0000000b00067c82 */ /* 0x000fe20008000000 */
[----:B------:R-:W-:Y:S01]  /*25fe0*/  UMOV UR7, URZ ;  /* 0x000000ff00077c82 */ /* 0x000fe20008000000 */
[----:B------:R0:W-:Y:S01]  /*25ff0*/  UTCQMMA gdesc[UR34], gdesc[UR12], tmem[UR19], tmem[UR48], idesc[UR49], UPT ;  /* 0x00ff300c220075ea */ /* 0x0001e2000b800313 */
[----:B------:R-:W-:Y:S01]  /*26000*/  UMOV UR58, 0x0 ;  /* 0x00000000003a7882 */ /* 0x000fe20000000000 */
[----:B------:R-:W-:Y:S01]  /*26010*/  UMOV UR59, 0x8108010 ;  /* 0x08108010003b7882 */ /* 0x000fe20000000000 */
[----:B------:R0:W-:Y:S01]  /*26020*/  UTCQMMA gdesc[UR36], gdesc[UR24], tmem[UR50], tmem[UR52], idesc[UR53], UPT ;  /* 0x00ff3418240075ea */ /* 0x0001e2000b800332 */
[----:B------:R-:W-:Y:S01]  /*26030*/  UMOV UR5, UR6 ;  /* 0x0000000600057c82 */ /* 0x000fe20008000000 */
[----:B------:R0:W-:Y:S01]  /*26040*/  UTCQMMA gdesc[UR38], gdesc[UR28], tmem[UR51], tmem[UR54], idesc[UR55], UPT ;  /* 0x00ff361c260075ea */ /* 0x0001e2000b800333 */
[----:B------:R0:W-:Y:S01]  /*26050*/  UTCQMMA gdesc[UR40], gdesc[UR32], tmem[UR56], tmem[UR58], idesc[UR59], UPT ;  /* 0x00ff3a20280075ea */ /* 0x0001e2000b800338 */
[----:B------:R0:W-:Y:S01]  /*26060*/  UTCBAR [UR5], URZ ;  /* 0x000000ff050073e9 */ /* 0x0001e200080000ff */
[----:B------:R-:W-:Y:S01]  /*26070*/  NOP ;  /* 0x0000000000007918 */ /* 0x000fe20000000000 */
.L_x_9:
[----:B------:R-:W2:Y:S04]  /*26080*/  LDL R17, [R1+0xb6c] ;  /* 0x000b6c0001117983 */ /* 0x000ea80000100800 */
[----:B------:R-:W2:Y:S01]  /*26090*/  LDL.LU R16, [R1+0xb54] ;  /* 0x000b540001107983 */ /* 0x000ea20000300800 */
[----:B------:R-:W-:-:S04]  /*260a0*/  UIADD3 UR18, UPT, UPT, UR18, 0x1, URZ ;  /* 0x0000000112127890 */ /* 0x000fc8000fffe0ff */
[----:B------:R-:W-:-:S04]  /*260b0*/  UISETP.GT.AND UP1, UPT, UR18, 0x1, UPT ;  /* 0x000000011200788c */ /* 0x000fc8000bf24270 */
[----:B0-----:R-:W-:Y:S02]  /*260c0*/  USEL UR5, URZ, 0x1, !UP1 ;  /* 0x00000001ff057887 */ /* 0x001fe4000c800000 */
[----:B------:R-:W-:Y:S02]  /*260d0*/  USEL UR18, UR18, URZ, !UP1 ;  /* 0x000000ff12127287 */ /* 0x000fe4000c800000 */
[----:B------:R-:W-:Y:S01]  /*260e0*/  ULOP3.LUT UR5, UR4, UR5, URZ, 0x3c, !UPT ;  /* 0x0000000504057292 */ /* 0x000fe2000f8e3cff */
[----:B--2---:R-:W-:Y:S02]  /*260f0*/  ISETP.NE.U32.AND P1, PT, R16, R17, PT ;  /* 0x000000111000720c */ /* 0x004fe40003f25070 */
[----:B------:R-:W2:Y:S01]  /*26100*/  LDL.LU R16, [R1+0xb60] ;  /* 0x000b600001107983 */ /* 0x000ea20000300800 */
[----:B------:R-:W-:-:S03]  /*26110*/  IMAD.U32 R17, RZ, RZ, UR4 ;  /* 0x00000004ff117e24 */ /* 0x000fc6000f8e00ff */
[----:B--2---:R1:W-:Y:S07]  /*26120*/  STL [R1+0xb54], R16 ;  /* 0x000b541001007387 */ /* 0x0043ee0000100800 */
[----:B------:R-:W-:Y:S05]  /*26130*/  @P1 BRA `(.L_x_10) ;  /* 0xfffffedc00f81947 */ /* 0x000fea000383ffff */
.L_x_7:
[----:B01----:R-:W0:Y:S01]  /*26140*/  LDC R16, c[0x0][0x3a0] ;  /* 0x0000e800ff107b82 */ /* 0x003e220000000800 */
[----:B------:R-:W1:Y:S01]  /*26150*/  LDCU.64 UR34, c[0x0][0x398] ;  /* 0x00007300ff2277ac */ /* 0x000e620008000a00 */
[----:B0-----:R-:W-:-:S05]  /*26160*/  VIADD R16, R16, 0x7f ;  /* 0x0000007f10107836 */ /* 0x001fca0000000000 */
[----:B------:R-:W-:-:S13]  /*26170*/  ISETP.GE.AND P0, PT, R16, 0x80, PT ;  /* 0x000000801000780c */ /* 0x000fda0003f06270 */
[----:B-1----:R-:W-:Y:S05]  /*26180*/  @!P0 BRA `(.L_x_11) ;  /* 0x0000000000108947 */ /* 0x002fea0003800000 */
[----:B------:R-:W-:-:S06]  /*26190*/  USHF.L.U32 UR4, UR4, 0x1f, URZ ;  /* 0x0000001f04047899 */ /* 0x000fcc00080006ff */
[----:B-----5:R-:W-:-:S04]  /*261a0*/  IMAD.U32 R2, RZ, RZ, UR4 ;  /* 0x00000004ff027e24 */ /* 0x020fc8000f8e00ff */
[----:B------:R-:W0:Y:S02]  /*261b0*/  SYNCS.PHASECHK.TRANS64.TRYWAIT P0, [UR11], R2 ;  /* 0x00000002ff0075a7 */ /* 0x000e24000800110b */
[----:B0-----:R-:W-:Y:S05]  /*261c0*/  @!P0 BRA `(.L_x_12) ;  /* 0x0000004800dc8947 */ /* 0x001fea0003800000 */
.L_x_11:
[----:B------:R-:W-:Y:S01]  /*261d0*/  BAR.SYNC.DEFER_BLOCKING 0x0 ;  /* 0x0000000000007b1d */ /* 0x000fe20000010000 */
[C---:B-----5:R-:W-:Y:S02]  /*261e0*/  VIADD R2, R0.reuse, 0x3f ;  /* 0x0000003f00027836 */ /* 0x060fe40000000000 */
[C---:B------:R-:W-:Y:S02]  /*261f0*/  VIADD R132, R0.reuse, 0x3 ;  /* 0x0000000300847836 */ /* 0x040fe40000000000 */
[----:B------:R-:W-:-:S03]  /*26200*/  VIADD R3, R0, 0x2 ;  /* 0x0000000200037836 */ /* 0x000fc60000000000 */
[----:B------:R-:W0:Y:S01]  /*26210*/  LDC R165, c[0x0][0x3b4] ;  /* 0x0000ed00ffa57b82 */ /* 0x000e220000000800 */
[----:B------:R-:W1:Y:S01]  /*26220*/  LDCU.128 UR28, c[0x0][0x390] ;  /* 0x00007200ff1c77ac */ /* 0x000e620008000c00 */
[----:B------:R-:W-:Y:S01]  /*26230*/  ISETP.GE.AND P0, PT, R2, UR35, PT ;  /* 0x0000002302007c0c */ /* 0x000fe2000bf06270 */
[----:B------:R-:W-:Y:S01]  /*26240*/  VIADD R2, R0, 0x1 ;  /* 0x0000000100027836 */ /* 0x000fe20000000000 */
[----:B------:R-:W2:Y:S01]  /*26250*/  LDCU UR32, c[0x0][0x3b8] ;  /* 0x00007700ff2077ac */ /* 0x000ea20008000800 */
[----:B------:R-:W3:Y:S01]  /*26260*/  LDCU.64 UR36, c[0x0][0x398] ;  /* 0x00007300ff2477ac */ /* 0x000ee20008000a00 */
[----:B------:R-:W4:Y:S01]  /*26270*/  LDCU.64 UR4, c[0x0][0x398] ;  /* 0x00007300ff0477ac */ /* 0x000f220008000a00 */
[----:B------:R-:W0:Y:S01]  /*26280*/  LDCU.64 UR6, c[0x0][0x398] ;  /* 0x00007300ff0677ac */ /* 0x000e220008000a00 */
[----:B------:R-:W1:Y:S02]  /*26290*/  @!P5 SYNCS.CCTL.IV [UR9+0x14000] ;  /* 0x01400000ff00d9b1 */ /* 0x000e640008000009 */
[----:B-1----:R-:W-:Y:S01]  /*262a0*/  BAR.SYNC.DEFER_BLOCKING 0x0 ;  /* 0x0000000000007b1d */ /* 0x002fe20000010000 */
[----:B------:R-:W-:-:S02]  /*262b0*/  ISETP.GE.AND P4, PT, R2, UR31, PT ;  /* 0x0000001f02007c0c */ /* 0x000fc4000bf86270 */
[----:B------:R-:W-:Y:S01]  /*262c0*/  ISETP.GE.AND P1, PT, R132, UR31, PT ;  /* 0x0000001f84007c0c */ /* 0x000fe2000bf26270 */
[----:B--2---:R-:W-:Y:S01]  /*262d0*/  IMAD R2, R0, UR32, RZ ;  /* 0x0000002000027c24 */ /* 0x004fe2000f8e02ff */
[----:B------:R-:W-:Y:S01]  /*262e0*/  ISETP.GE.AND P2, PT, R3, UR31, PT ;  /* 0x0000001f03007c0c */ /* 0x000fe2000bf46270 */
[----:B0-----:R-:W-:Y:S01]  /*262f0*/  IMAD R161, R144, R165, RZ ;  /* 0x000000a590a17224 */ /* 0x001fe200078e02ff */
[----:B------:R-:W0:Y:S01]  /*26300*/  LDCU.64 UR26, c[0x0][0x398] ;  /* 0x00007300ff1a77ac */ /* 0x000e220008000a00 */
[----:B------:R-:W1:Y:S01]  /*26310*/  LDTM.x128 R4, tmem[UR10] ;  /* 0x0000000a000479ee */ /* 0x000e6200083c0000 */
[----:B------:R-:W-:Y:S01]  /*26320*/  SHF.R.S32.HI R134, RZ, 0x1f, R2 ;  /* 0x0000001fff867819 */ /* 0x000fe20000011402 */
[----:B------:R-:W-:Y:S01]  /*26330*/  IMAD R165, R165, 0x80, R161 ;  /* 0x00000080a5a57824 */ /* 0x000fe200078e02a1 */
[C---:B------:R-:W-:Y:S01]  /*26340*/  IADD3 R145, P6, PT, R161.reuse, UR28, RZ ;  /* 0x0000001ca1917c10 */ /* 0x040fe2000ffde0ff */
[----:B------:R-:W2:Y:S03]  /*26350*/  LDCU.64 UR10, c[0x0][0x398] ;  /* 0x00007300ff0a77ac */ /* 0x000ea60008000a00 */
[----:B------:R-:W-:Y:S01]  /*26360*/  LEA.HI.X.SX32 R161, R161, UR29, 0x1, P6 ;  /* 0x0000001da1a17c11 */ /* 0x000fe2000b0f0eff */
[----:B------:R-:W0:Y:S01]  /*26370*/  LDCU.64 UR24, c[0x0][0x398] ;  /* 0x00007300ff1877ac */ /* 0x000e220008000a00 */
[C---:B------:R-:W-:Y:S01]  /*26380*/  IADD3 R164, P3, PT, R165.reuse, UR28, RZ ;  /* 0x0000001ca5a47c10 */ /* 0x040fe2000ff7e0ff */
[----:B------:R-:W0:Y:S03]  /*26390*/  LDCU.64 UR22, c[0x0][0x398] ;  /* 0x00007300ff1677ac */ /* 0x000e260008000a00 */
[----:B------:R-:W-:Y:S01]  /*263a0*/  LEA.HI.X.SX32 R165, R165, UR29, 0x1, P3 ;  /* 0x0000001da5a57c11 */ /* 0x000fe200098f0eff */
[----:B------:R-:W0:Y:S01]  /*263b0*/  @!P5 SYNCS.CCTL.IV [UR9+0x14008] ;  /* 0x01400800ff00d9b1 */ /* 0x000e220008000009 */
[----:B------:R-:W-:Y:S01]  /*263c0*/  NOP ;  /* 0x0000000000007918 */ /* 0x000fe20000000000 */
[----:B------:R-:W0:Y:S01]  /*263d0*/  LDCU.64 UR18, c[0x0][0x398] ;  /* 0x00007300ff1277ac */ /* 0x000e220008000a00 */
[----:B------:R-:W0:Y:S01]  /*263e0*/  LDCU.64 UR16, c[0x0][0x398] ;  /* 0x00007300ff1077ac */ /* 0x000e220008000a00 */
[----:B-1----:R1:W-:Y:S01]  /*263f0*/  STL.64 [R1+0xba8], R118 ;  /* 0x000ba87601007387 */ /* 0x0023e20000100a00 */
[----:B------:R-:W-:Y:S01]  /*26400*/  F2FP.SATFINITE.E4M3.F32.PACK_AB_MERGE_C R6, R7, R6, RZ ;  /* 0x000000060706723e */ /* 0x000fe200048070ff */
[----:B------:R-:W0:Y:S02]  /*26410*/  LDCU.64 UR14, c[0x0][0x398] ;  /* 0x00007300ff0e77ac */ /* 0x000e240008000a00 */
[----:B------:R2:W-:Y:S01]  /*26420*/  STL [R1+0xba0], R121 ;  /* 0x000ba07901007387 */ /* 0x0005e20000100800 */
[----:B------:R-:W-:Y:S01]  /*26430*/  F2FP.SATFINITE.E4M3.F32.PACK_AB_MERGE_C R70, R71, R70, RZ ;  /* 0x000000464746723e */ /* 0x000fe200048070ff */
[----:B------:R-:W0:Y:S02]  /*26440*/  LDCU.64 UR12, c[0x0][0x398] ;  /* 0x00007300ff0c77ac */ /* 0x000e240008000a00 */
[----:B------:R3:W-:Y:S01]  /*26450*/  STL [R1+0xb9c], R122 ;  /* 0x000b9c7a01007387 */ /* 0x0007e20000100800 */
[----:B------:R-:W-:Y:S01]  /*26460*/  F2FP.SATFINITE.E4M3.F32.PACK_AB_MERGE_C R9, R9, R8, RZ ;  /* 0x000000080909723e */ /* 0x000fe200048070ff */
[----:B------:R-:W0:Y:S02]  /*26470*/  LDCU UR9, c[0x0][0x398] ;  /* 0x00007300ff0977ac */ /* 0x000e240008000800 */
[----:B------:R4:W-:Y:S01]  /*26480*/  STL [R1+0xb98], R123 ;  /* 0x000b987b01007387 */ /* 0x0009e20000100800 */
[----:B-1----:R-:W-:Y:S01]  /*26490*/  IADD3 R118, P6, PT, R2, R145, RZ ;  /* 0x0000009102767210 */ /* 0x002fe20007fde0ff */
[----:B--2---:R-:W-:-:S02]  /*264a0*/  VIADD R121, R0, 0x4 ;  /* 0x0000000400797836 */ /* 0x004fc40000000000 */
[----:B------:R1:W-:Y:S01]  /*264b0*/  STL.64 [R1+0xb90], R124 ;  /* 0x000b907c01007387 */ /* 0x0003e20000100a00 */
[----:B---3--:R-:W-:Y:S01]  /*264c0*/  F2FP.SATFINITE.E4M3.F32.PACK_AB_MERGE_C R122, R5, R4, RZ ;  /* 0x00000004057a723e */ /* 0x008fe200048070ff */
[----:B------:R-:W-:Y:S02]  /*264d0*/  IMAD.X R119, R134, 0x1, R161, P6 ;  /* 0x0000000186777824 */ /* 0x000fe400030e06a1 */
[----:B------:R-:W-:Y:S01]  /*264e0*/  STL [R1+0xb88], R130 ;  /* 0x000b888201007387 */ /* 0x000fe20000100800 */
[----:B----4-:R-:W-:Y:S01]  /*264f0*/  F2FP.SATFINITE.E4M3.F32.PACK_AB_MERGE_C R123, R69, R68, RZ ;  /* 0x00000044457b723e */ /* 0x010fe200048070ff */
[C---:B------:R-:W-:Y:S01]  /*26500*/  VIADD R68, R2.reuse, UR32 ;  /* 0x0000002002447c36 */ /* 0x040fe20008000000 */
[-C--:B------:R-:W-:Y:S01]  /*26510*/  IADD3 R2, P3, PT, R2, R164.reuse, RZ ;  /* 0x000000a402027210 */ /* 0x080fe20007f7e0ff */
[----:B------:R2:W-:Y:S02]  /*26520*/  STL.64 [R1+0xb80], R126 ;  /* 0x000b807e01007387 */ /* 0x0005e40000100a00 */
[----:B------:R-:W-:Y:S01]  /*26530*/  VIADD R132, R68, UR32 ;  /* 0x0000002044847c36 */ /* 0x000fe20008000000 */
[----:B------:R-:W-:Y:S01]  /*26540*/  SHF.R.S32.HI R136, RZ, 0x1f, R68 ;  /* 0x0000001fff887819 */ /* 0x000fe20000011444 */
[----:B------:R-:W-:Y:S01]  /*26550*/  IMAD.X R3, R134, 0x1, R165, P3 ;  /* 0x0000000186037824 */ /* 0x000fe200018e06a5 */
[-C--:B------:R-:W-:Y:S01]  /*26560*/  IADD3 R4, P6, PT, R68, R145.reuse, RZ ;  /* 0x0000009144047210 */ /* 0x080fe20007fde0ff */
[----:B------:R-:W-:Y:S01]  /*26570*/  VIADD R133, R132, UR32 ;  /* 0x0000002084857c36 */ /* 0x000fe20008000000 */
[----:B------:R-:W-:Y:S01]  /*26580*/  SHF.R.S32.HI R138, RZ, 0x1f, R132 ;  /* 0x0000001fff8a7819 */ /* 0x000fe20000011484 */
[----:B------:R3:W-:Y:S01]  /*26590*/  STL.64 [R1+0xb78], R128 ;  /* 0x000b788001007387 */ /* 0x0007e20000100a00 */
[-C--:B------:R-:W-:Y:S01]  /*265a0*/  IADD3 R68, P3, PT, R68, R164.reuse, RZ ;  /* 0x000000a444447210 */ /* 0x080fe20007f7e0ff */
[----:B------:R-:W-:Y:S01]  /*265b0*/  IMAD.X R5, R136, 0x1, R161, P6 ;  /* 0x0000000188057824 */ /* 0x000fe200030e06a1 */
[----:B-1----:R-:W-:Y:S01]  /*265c0*/  IADD3 R124, P6, PT, R132, R145, RZ ;  /* 0x00000091847c7210 */ /* 0x002fe20007fde0ff */
[----:B------:R-:W-:Y:S01]  /*265d0*/  STL [R1+0xb70], R131 ;  /* 0x000b708301007387 */ /* 0x000fe20000100800 */
[----:B------:R-:W-:Y:S01]  /*265e0*/  SHF.R.S32.HI R134, RZ, 0x1f, R133 ;  /* 0x0000001fff867819 */ /* 0x000fe20000011485 */
[----:B------:R-:W-:Y:S01]  /*265f0*/  IMAD.X R69, R136, 0x1, R165, P3 ;  /* 0x0000000188457824 */ /* 0x000fe200018e06a5 */
[----:B--2---:R-:W-:Y:S01]  /*26600*/  IADD3 R126, P3, PT, R132, R164, RZ ;  /* 0x000000a4847e7210 */ /* 0x004fe20007f7e0ff */
[----:B------:R-:W-:-:S02]  /*26610*/  IMAD.X R125, R138, 0x1, R161, P6 ;  /* 0x000000018a7d7824 */ /* 0x000fc400030e06a1 */
[C---:B------:R-:W-:Y:S01]  /*26620*/  VIADD R136, R133.reuse, UR32 ;  /* 0x0000002085887c36 */ /* 0x040fe20008000000 */
[CC--:B---3--:R-:W-:Y:S01]  /*26630*/  IADD3 R128, P6, PT, R133.reuse, R145.reuse, RZ ;  /* 0x0000009185807210 */ /* 0x0c8fe20007fde0ff */
[----:B------:R-:W-:Y:S01]  /*26640*/  IMAD.X R127, R138, 0x1, R165, P3 ;  /* 0x000000018a7f7824 */ /* 0x000fe200018e06a5 */
[----:B------:R-:W-:Y:S01]  /*26650*/  ISETP.GE.AND P3, PT, R144, UR30, PT ;  /* 0x0000001e90007c0c */ /* 0x000fe2000bf66270 */
[----:B------:R-:W-:Y:S01]  /*26660*/  VIADD R140, R136, UR32 ;  /* 0x00000020888c7c36 */ /* 0x000fe20008000000 */
[----:B------:R-:W-:Y:S01]  /*26670*/  SHF.R.S32.HI R138, RZ, 0x1f, R136 ;  /* 0x0000001fff8a7819 */ /* 0x000fe20000011488 */
[----:B------:R-:W-:Y:S01]  /*26680*/  IMAD.X R129, R134, 0x1, R161, P6 ;  /* 0x0000000186817824 */ /* 0x000fe200030e06a1 */
[-C--:B------:R-:W-:Y:S01]  /*26690*/  IADD3 R132, P6, PT, R133, R164.reuse, RZ ;  /* 0x000000a485847210 */ /* 0x080fe20007fde0ff */
[----:B------:R-:W-:Y:S01]  /*266a0*/  VIADD R146, R140, UR32 ;  /* 0x000000208c927c36 */ /* 0x000fe20008000000 */
[----:B------:R-:W-:Y:S02]  /*266b0*/  SHF.R.S32.HI R142, RZ, 0x1f, R140 ;  /* 0x0000001fff8e7819 */ /* 0x000fe4000001148c */
[----:B------:R-:W-:Y:S01]  /*266c0*/  ISETP.LT.AND P3, PT, R0, UR37, !P3 ;  /* 0x0000002500007c0c */ /* 0x000fe2000df61270 */
[----:B------:R-:W-:Y:S01]  /*266d0*/  IMAD.X R133, R134, 0x1, R165, P6 ;  /* 0x0000000186857824 */ /* 0x000fe200030e06a5 */
[----:B------:R-:W-:Y:S01]  /*266e0*/  IADD3 R134, P5, PT, R136, R145, RZ ;  /* 0x0000009188867210 */ /* 0x000fe20007fbe0ff */
[----:B------:R-:W-:Y:S01]  /*266f0*/  VIADD R150, R146, UR32 ;  /* 0x0000002092967c36 */ /* 0x000fe20008000000 */
[----:B------:R-:W-:-:S02]  /*26700*/  IADD3 R136, P6, PT, R136, R164, RZ ;  /* 0x000000a488887210 */ /* 0x000fc40007fde0ff */
[----:B------:R-:W-:Y:S01]  /*26710*/  SHF.R.S32.HI R147, RZ, 0x1f, R146 ;  /* 0x0000001fff937819 */ /* 0x000fe20000011492 */
[C---:B------:R-:W-:Y:S01]  /*26720*/  IMAD.X R135, R138.reuse, 0x1, R161, P5 ;  /* 0x000000018a877824 */ /* 0x040fe200028e06a1 */
[----:B------:R-:W-:Y:S01]  /*26730*/  SHF.R.S32.HI R151, RZ, 0x1f, R150 ;  /* 0x0000001fff977819 */ /* 0x000fe20000011496 */
[----:B------:R-:W-:Y:S01]  /*26740*/  IMAD.X R137, R138, 0x1, R165, P6 ;  /* 0x000000018a897824 */ /* 0x000fe200030e06a5 */
[-C--:B------:R-:W-:Y:S01]  /*26750*/  IADD3 R138, P5, PT, R140, R145.reuse, RZ ;  /* 0x000000918c8a7210 */ /* 0x080fe20007fbe0ff */
[----:B------:R-:W-:Y:S01]  /*26760*/  VIADD R154, R150, UR32 ;  /* 0x00000020969a7c36 */ /* 0x000fe20008000000 */
[-C--:B------:R-:W-:Y:S01]  /*26770*/  IADD3 R140, P6, PT, R140, R164.reuse, RZ ;  /* 0x000000a48c8c7210 */ /* 0x080fe20007fde0ff */
[----:B------:R1:W-:Y:S02]  /*26780*/  @P3 STG.E.U8 desc[UR20][R118.64], R122 ;  /* 0x0000007a76003986 */ /* 0x0003e4000c101114 */
[C---:B------:R-:W-:Y:S01]  /*26790*/  IMAD.X R139, R142.reuse, 0x1, R161, P5 ;  /* 0x000000018e8b7824 */ /* 0x040fe200028e06a1 */
[----:B------:R-:W-:Y:S01]  /*267a0*/  SHF.R.S32.HI R155, RZ, 0x1f, R154 ;  /* 0x0000001fff9b7819 */ /* 0x000fe2000001149a */
[----:B------:R-:W-:Y:S01]  /*267b0*/  IMAD.X R141, R142, 0x1, R165, P6 ;  /* 0x000000018e8d7824 */ /* 0x000fe200030e06a5 */
[----:B------:R-:W-:Y:S01]  /*267c0*/  IADD3 R142, P5, PT, R146, R145, RZ ;  /* 0x00000091928e7210 */ /* 0x000fe20007fbe0ff */
[----:B------:R-:W-:Y:S01]  /*267d0*/  VIADD R158, R154, UR32 ;  /* 0x000000209a9e7c36 */ /* 0x000fe20008000000 */
[----:B------:R-:W-:-:S03]  /*267e0*/  IADD3 R146, P6, PT, R146, R164, RZ ;  /* 0x000000a492927210 */ /* 0x000fc60007fde0ff */
[C---:B------:R-:W-:Y:S01]  /*267f0*/  IMAD.X R143, R147.reuse, 0x1, R161, P5 ;  /* 0x00000001938f7824 */ /* 0x040fe200028e06a1 */
[----:B-1----:R-:W-:Y:S01]  /*26800*/  PRMT R122, R122, 0x9910, RZ ;  /* 0x000099107a7a7816 */ /* 0x002fe200000000ff */
[----:B------:R-:W-:Y:S01]  /*26810*/  IMAD.X R147, R147, 0x1, R165, P6 ;  /* 0x0000000193937824 */ /* 0x000fe200030e06a5 */
[-C--:B------:R-:W-:Y:S01]  /*26820*/  IADD3 R148, P6, PT, R150, R145.reuse, RZ ;  /* 0x0000009196947210 */ /* 0x080fe20007fde0ff */
[----:B------:R-:W-:Y:S01]  /*26830*/  VIADD R131, R158, UR32 ;  /* 0x000000209e837c36 */ /* 0x000fe20008000000 */
[----:B------:R-:W-:Y:S02]  /*26840*/  IADD3 R150, P5, PT, R150, R164, RZ ;  /* 0x000000a496967210 */ /* 0x000fe40007fbe0ff */
[----:B------:R-:W-:Y:S01]  /*26850*/  F2FP.SATFINITE.E4M3.F32.PACK_AB_MERGE_C R73, R73, R72, RZ ;  /* 0x000000484949723e */ /* 0x000fe200048070ff */
[C---:B------:R-:W-:Y:S01]  /*26860*/  IMAD.X R149, R151.reuse, 0x1, R161, P6 ;  /* 0x0000000197957824 */ /* 0x040fe200030e06a1 */
[C---:B------:R-:W-:Y:S01]  /*26870*/  IADD3 R152, P6, PT, R154.reuse, R145, RZ ;  /* 0x000000919a987210 */ /* 0x040fe20007fde0ff */
[----:B------:R-:W-:Y:S01]  /*26880*/  IMAD.X R151, R151, 0x1, R165, P5 ;  /* 0x0000000197977824 */ /* 0x000fe200028e06a5 */
[----:B------:R-:W-:-:S02]  /*26890*/  IADD3 R154, P5, PT, R154, R164, RZ ;  /* 0x000000a49a9a7210 */ /* 0x000fc40007fbe0ff */
[----:B------:R-:W-:Y:S01]  /*268a0*/  F2FP.SATFINITE.E4M3.F32.PACK_AB_MERGE_C R11, R11, R10, RZ ;  /* 0x0000000a0b0b723e */ /* 0x000fe200048070ff */
[C---:B------:R-:W-:Y:S01]  /*268b0*/  IMAD.X R153, R155.reuse, 0x1, R161, P6 ;  /* 0x000000019b997824 */ /* 0x040fe200030e06a1 */
[----:B------:R-:W-:Y:S01]  /*268c0*/  ISETP.LT.AND P3, PT, R144, UR10, !P4 ;  /* 0x0000000a90007c0c */ /* 0x000fe2000e761270 */
[----:B------:R-:W-:Y:S01]  /*268d0*/  IMAD.X R155, R155, 0x1, R165, P5 ;  /* 0x000000019b9b7824 */ /* 0x000fe200028e06a5 */
[----:B------:R-:W-:Y:S02]  /*268e0*/  ISETP.GE.AND P5, PT, R0, UR31, PT ;  /* 0x0000001f00007c0c */ /* 0x000fe4000bfa6270 */
[----:B------:R-:W-:Y:S02]  /*268f0*/  F2FP.SATFINITE.E4M3.F32.PACK_AB_MERGE_C R75, R75, R74, RZ ;  /* 0x0000004a4b4b723e */ /* 0x000fe400048070ff */
[----:B------:R-:W-:Y:S02]  /*26900*/  F2FP.SATFINITE.E4M3.F32.PACK_AB_MERGE_C R13, R13, R12, RZ ;  /* 0x0000000c0d0d723e */ /* 0x000fe400048070ff */
[----:B------:R-:W-:-:S02]  /*26910*/  F2FP.SATFINITE.E4M3.F32.PACK_AB_MERGE_C R77, R77, R76, RZ ;  /* 0x0000004c4d4d723e */ /* 0x000fc400048070ff */
[----:B------:R-:W-:Y:S02]  /*26920*/  F2FP.SATFINITE.E4M3.F32.PACK_AB_MERGE_C R15, R15, R14, RZ ;  /* 0x0000000e0f0f723e */ /* 0x000fe400048070ff */
[----:B------:R-:W-:Y:S01]  /*26930*/  F2FP.SATFINITE.E4M3.F32.PACK_AB_MERGE_C R79, R79, R78, RZ ;  /* 0x0000004e4f4f723e */ /* 0x000fe200048070ff */
[----:B------:R-:W-:Y:S01]  /*26940*/  VIADD R71, R0, 0xd ;  /* 0x0000000d00477836 */ /* 0x000fe20000000000 */
[C---:B------:R-:W-:Y:S01]  /*26950*/  ISETP.LT.AND P5, PT, R160.reuse, UR4, !P5 ;  /* 0x00000004a0007c0c */ /* 0x040fe2000efa1270 */
[----:B------:R-:W2:Y:S01]  /*26960*/  LDL.LU.64 R118, [R1+0xba8] ;  /* 0x000ba80001767983 */ /* 0x000ea20000300a00 */
[----:B------:R-:W-:Y:S02]  /*26970*/  ISETP.LT.AND P4, PT, R160, UR6, !P4 ;  /* 0x00000006a0007c0c */ /* 0x000fe4000e781270 */
[----:B------:R-:W-:Y:S02]  /*26980*/  SHF.R.S32.HI R159, RZ, 0x1f, R158 ;  /* 0x0000001fff9f7819 */ /* 0x000fe4000001149e */
[----:B------:R-:W-:Y:S01]  /*26990*/  PRMT R7, R70, 0x9910, RZ ;  /* 0x0000991046077816 */ /* 0x000fe200000000ff */
[----:B------:R-:W-:Y:S01]  /*269a0*/  VIADD R8, R131, UR32 ;  /* 0x0000002083087c36 */ /* 0x000fe20008000000 */
[----:B------:R-:W-:Y:S01]  /*269b0*/  IADD3 R156, P6, PT, R158, R145, RZ ;  /* 0x000000919e9c7210 */ /* 0x000fe20007fde0ff */
[----:B------:R-:W1:Y:S01]  /*269c0*/  LDCU UR4, c[0x0][0x398] ;  /* 0x00007300ff0477ac */ /* 0x000e620008000800 */
[----:B------:R-:W-:-:S03]  /*269d0*/  SHF.R.S32.HI R130, RZ, 0x1f, R131 ;  /* 0x0000001fff827819 */ /* 0x000fc60000011483 */
[----:B------:R3:W-:Y:S01]  /*269e0*/  @P5 STG.E.U8 desc[UR20][R2.64], R123 ;  /* 0x0000007b02005986 */ /* 0x0007e2000c101114 */
[----:B------:R-:W-:Y:S01]  /*269f0*/  IMAD.X R157, R159, 0x1, R161, P6 ;  /* 0x000000019f9d7824 */ /* 0x000fe200030e06a1 */
[----:B------:R-:W4:Y:S01]  /*26a00*/  LDCU UR6, c[0x0][0x398] ;  /* 0x00007300ff0677ac */ /* 0x000f220008000800 */
[C---:B------:R-:W-:Y:S01]  /*26a10*/  VIADD R10, R0.reuse, 0xa ;  /* 0x0000000a000a7836 */ /* 0x040fe20000000000 */
[----:B------:R-:W1:Y:S01]  /*26a20*/  LDCU UR10, c[0x0][0x398] ;  /* 0x00007300ff0a77ac */ /* 0x000e620008000800 */
[----:B---3--:R-:W-:Y:S02]  /*26a30*/  IMAD.MOV.U32 R3, RZ, RZ, R122 ;  /* 0x000000ffff037224 */ /* 0x008fe400078e007a */
[----:B------:R-:W-:Y:S01]  /*26a40*/  VIADD R2, R0, 0x5 ;  /* 0x0000000500027836 */ /* 0x000fe20000000000 */
[----:B------:R-:W-:Y:S02]  /*26a50*/  PRMT R123, R123, 0x9910, RZ ;  /* 0x000099107b7b7816 */ /* 0x000fe400000000ff */
[----:B------:R-:W-:-:S02]  /*26a60*/  SHF.R.S32.HI R3, RZ, 0x8, R3 ;  /* 0x00000008ff037819 */ /* 0x000fc40000011403 */
[----:B0-----:R-:W-:Y:S02]  /*26a70*/  ISETP.LT.AND P5, PT, R144, UR26, !P2 ;  /* 0x0000001a90007c0c */ /* 0x001fe4000d7a1270 */
[-C--:B------:R-:W-:Y:S01]  /*26a80*/  IADD3 R158, P6, PT, R158, R164.reuse, RZ ;  /* 0x000000a49e9e7210 */ /* 0x080fe20007fde0ff */
[----:B------:R-:W-:Y:S01]  /*26a90*/  @P3 STG.E.U8 desc[UR20][R4.64], R3 ;  /* 0x0000000304003986 */ /* 0x000fe2000c101114 */
[----:B------:R-:W-:Y:S02]  /*26aa0*/  ISETP.GE.AND P3, PT, R2, UR31, PT ;  /* 0x0000001f02007c0c */ /* 0x000fe4000bf66270 */
[----:B------:R-:W-:Y:S01]  /*26ab0*/  SHF.R.S32.HI R2, RZ, 0x8, R123 ;  /* 0x00000008ff027819 */ /* 0x000fe2000001147b */
[----:B------:R-:W-:Y:S01]  /*26ac0*/  IMAD.X R159, R159, 0x1, R165, P6 ;  /* 0x000000019f9f7824 */ /* 0x000fe200030e06a5 */
[----:B------:R-:W-:Y:S02]  /*26ad0*/  ISETP.LT.AND P2, PT, R160, UR24, !P2 ;  /* 0x00000018a0007c0c */ /* 0x000fe4000d741270 */
[C---:B------:R-:W-:Y:S01]  /*26ae0*/  IADD3 R162, P6, PT, R131.reuse, R145, RZ ;  /* 0x0000009183a27210 */ /* 0x040fe20007fde0ff */
[----:B------:R0:W-:Y:S02]  /*26af0*/  @P4 STG.E.U8 desc[UR20][R68.64], R2 ;  /* 0x0000000244004986 */ /* 0x0001e4000c101114 */
[----:B0-----:R-:W-:Y:S01]  /*26b00*/  IADD3 R2, P4, PT, R131, R164, RZ ;  /* 0x000000a483027210 */ /* 0x001fe20007f9e0ff */
[----:B------:R-:W-:-:S04]  /*26b10*/  VIADD R4, R0, 0x6 ;  /* 0x0000000600047836 */ /* 0x000fc80000000000 */
[----:B------:R-:W-:Y:S01]  /*26b20*/  IMAD.X R3, R130, 0x1, R165, P4 ;  /* 0x0000000182037824 */ /* 0x000fe200020e06a5 */
[----:B------:R-:W-:Y:S02]  /*26b30*/  ISETP.LT.AND P4, PT, R144, UR22, !P1 ;  /* 0x0000001690007c0c */ /* 0x000fe4000cf81270 */
[----:B------:R-:W-:Y:S02]  /*26b40*/  ISETP.LT.AND P1, PT, R160, UR18, !P1 ;  /* 0x00000012a0007c0c */ /* 0x000fe4000cf21270 */
[----:B------:R-:W-:Y:S01]  /*26b50*/  PRMT R5, R6, 0x9910, RZ ;  /* 0x0000991006057816 */ /* 0x000fe200000000ff */
[----:B------:R-:W-:Y:S01]  /*26b60*/  IMAD.X R163, R130, 0x1, R161, P6 ;  /* 0x0000000182a37824 */ /* 0x000fe200030e06a1 */
[----:B------:R-:W-:Y:S01]  /*26b70*/  ISETP.GE.AND P6, PT, R121, UR31, PT ;  /* 0x0000001f79007c0c */ /* 0x000fe2000bfc6270 */
[----:B------:R0:W-:Y:S01]  /*26b80*/  @P5 STG.E.U8 desc[UR20][R124.64], R6 ;  /* 0x000000067c005986 */ /* 0x0001e2000c101114 */
[----:B------:R-:W-:Y:S01]  /*26b90*/  ISETP.GE.AND P5, PT, R4, UR31, PT ;  /* 0x0000001f04007c0c */ /* 0x000fe2000bfa6270 */
[----:B------:R-:W-:Y:S01]  /*26ba0*/  VIADD R4, R0, 0x7 ;  /* 0x0000000700047836 */ /* 0x000fe20000000000 */
[----:B------:R-:W-:Y:S01]  /*26bb0*/  SHF.R.S32.HI R7, RZ, 0x8, R7 ;  /* 0x00000008ff077819 */ /* 0x000fe20000011407 */
[----:B------:R-:W-:Y:S01]  /*26bc0*/  @P2 STG.E.U8 desc[UR20][R126.64], R70 ;  /* 0x000000467e002986 */ /* 0x000fe2000c101114 */
[----:B------:R-:W-:-:S02]  /*26bd0*/  ISETP.LT.AND P2, PT, R144, UR16, !P6 ;  /* 0x0000001090007c0c */ /* 0x000fc4000f741270 */
[----:B------:R-:W-:Y:S01]  /*26be0*/  SHF.R.S32.HI R68, RZ, 0x1f, R8 ;  /* 0x0000001fff447819 */ /* 0x000fe20000011408 */
[C---:B------:R-:W-:Y:S01]  /*26bf0*/  VIADD R69, R0.reuse, 0x8 ;  /* 0x0000000800457836 */ /* 0x040fe20000000000 */
[----:B------:R-:W-:Y:S01]  /*26c00*/  F2FP.SATFINITE.E4M3.F32.PACK_AB_MERGE_C R17, R17, R16, RZ ;  /* 0x000000101111723e */ /* 0x000fe200048070ff */
[C---:B------:R-:W-:Y:S01]  /*26c10*/  VIADD R12, R0.reuse, 0xc ;  /* 0x0000000c000c7836 */ /* 0x040fe20000000000 */
[----:B------:R-:W-:Y:S01]  /*26c20*/  F2FP.SATFINITE.E4M3.F32.PACK_AB_MERGE_C R81, R81, R80, RZ ;  /* 0x000000505151723e */ /* 0x000fe200048070ff */
[----:B------:R-:W-:Y:S01]  /*26c30*/  VIADD R14, R0, 0xe ;  /* 0x0000000e000e7836 */ /* 0x000fe20000000000 */
[----:B0-----:R-:W-:Y:S01]  /*26c40*/  SHF.R.S32.HI R6, RZ, 0x8, R5 ;  /* 0x00000008ff067819 */ /* 0x001fe20000011405 */
[----:B------:R-:W3:Y:S04]  /*26c50*/  LDL.LU R121, [R1+0xba0] ;  /* 0x000ba00001797983 */ /* 0x000ee80000300800 */
[----:B------:R0:W-:Y:S01]  /*26c60*/  @P4 STG.E.U8 desc[UR20][R128.64], R6 ;  /* 0x0000000680004986 */ /* 0x0001e2000c101114 */
[----:B------:R-:W-:-:S03]  /*26c70*/  ISETP.GE.AND P4, PT, R4, UR31, PT ;  /* 0x0000001f04007c0c */ /* 0x000fc6000bf86270 */
[----:B------:R-:W-:Y:S01]  /*26c80*/  @P1 STG.E.U8 desc[UR20][R132.64], R7 ;  /* 0x0000000784001986 */ /* 0x000fe2000c101114 */
[----:B------:R-:W-:Y:S02]  /*26c90*/  IADD3 R4, P1, PT, R8, R145, RZ ;  /* 0x0000009108047210 */ /* 0x000fe40007f3e0ff */
[----:B------:R-:W-:Y:S01]  /*26ca0*/  ISETP.LT.AND P6, PT, R160, UR14, !P6 ;  /* 0x0000000ea0007c0c */ /* 0x000fe2000f7c1270 */
[----:B------:R1:W-:Y:S02]  /*26cb0*/  @P2 STG.E.U8 desc[UR20][R134.64], R9 ;  /* 0x0000000986002986 */ /* 0x0003e4000c101114 */
[----:B------:R-:W-:Y:S01]  /*26cc0*/  IMAD.X R5, R68, 0x1, R161, P1 ;  /* 0x0000000144057824 */ /* 0x000fe200008e06a1 */
[----:B------:R-:W-:Y:S01]  /*26cd0*/  ISETP.LT.AND P1, PT, R144, UR12, !P3 ;  /* 0x0000000c90007c0c */ /* 0x000fe2000df21270 */
[----:B------:R-:W4:Y:S01]  /*26ce0*/  LDCU UR12, c[0x0][0x398] ;  /* 0x00007300ff0c77ac */ /* 0x000f220008000800 */
[----:B------:R-:W-:Y:S01]  /*26cf0*/  ISETP.LT.AND P3, PT, R160, UR34, !P3 ;  /* 0x00000022a0007c0c */ /* 0x000fe2000df61270 */
[----:B------:R-:W2:Y:S01]  /*26d00*/  LDL.LU R122, [R1+0xb9c] ;  /* 0x000b9c00017a7983 */ /* 0x000ea20000300800 */
[----:B------:R-:W-:Y:S01]  /*26d10*/  ISETP.GE.AND P2, PT, R69, UR31, PT ;  /* 0x0000001f45007c0c */ /* 0x000fe2000bf46270 */
[----:B------:R-:W4:Y:S01]  /*26d20*/  LDCU UR14, c[0x0][0x398] ;  /* 0x00007300ff0e77ac */ /* 0x000f220008000800 */
[----:B0-----:R-:W-:Y:S01]  /*26d30*/  PRMT R6, R9, 0x9910, RZ ;  /* 0x0000991009067816 */ /* 0x001fe200000000ff */
[----:B------:R-:W2:Y:S01]  /*26d40*/  LDL.LU R123, [R1+0xb98] ;  /* 0x000b9800017b7983 */ /* 0x000ea20000300800 */
[----:B------:R-:W-:-:S02]  /*26d50*/  PRMT R69, R73, 0x9910, RZ ;  /* 0x0000991049457816 */ /* 0x000fc400000000ff */
[----:B-1----:R-:W-:Y:S01]  /*26d60*/  SHF.R.S32.HI R9, RZ, 0x8, R6 ;  /* 0x00000008ff097819 */ /* 0x002fe20000011406 */
[----:B------:R-:W-:Y:S01]  /*26d70*/  VIADD R6, R0, 0x9 ;  /* 0x0000000900067836 */ /* 0x000fe20000000000 */
[----:B------:R-:W-:Y:S01]  /*26d80*/  SHF.R.S32.HI R69, RZ, 0x8, R69 ;  /* 0x00000008ff457819 */ /* 0x000fe20000011445 */
[----:B------:R-:W-:Y:S04]  /*26d90*/  @P6 STG.E.U8 desc[UR20][R136.64], R73 ;  /* 0x0000004988006986 */ /* 0x000fe8000c101114 */
[----:B------:R0:W-:Y:S01]  /*26da0*/  @P1 STG.E.U8 desc[UR20][R138.64], R9 ;  /* 0x000000098a001986 */ /* 0x0001e2000c101114 */
[----:B------:R-:W-:-:S03]  /*26db0*/  ISETP.GE.AND P1, PT, R6, UR31, PT ;  /* 0x0000001f06007c0c */ /* 0x000fc6000bf26270 */
[----:B------:R1:W-:Y:S01]  /*26dc0*/  @P3 STG.E.U8 desc[UR20][R140.64], R69 ;  /* 0x000000458c003986 */ /* 0x0003e2000c101114 */
[----:B------:R-:W-:Y:S02]  /*26dd0*/  IADD3 R6, P3, PT, R8, R164, RZ ;  /* 0x000000a408067210 */ /* 0x000fe40007f7e0ff */
[----:B------:R-:W-:Y:S01]  /*26de0*/  ISETP.LT.AND P6, PT, R144, UR36, !P5 ;  /* 0x0000002490007c0c */ /* 0x000fe2000efc1270 */
[----:B------:R-:W2:Y:S01]  /*26df0*/  LDL.LU.64 R124, [R1+0xb90] ;  /* 0x000b9000017c7983 */ /* 0x000ea20000300a00 */
[----:B------:R-:W-:Y:S01]  /*26e00*/  ISETP.LT.AND P5, PT, R160, UR4, !P5 ;  /* 0x00000004a0007c0c */ /* 0x000fe2000efa1270 */
[----:B------:R-:W-:Y:S01]  /*26e10*/  IMAD.X R7, R68, 0x1, R165, P3 ;  /* 0x0000000144077824 */ /* 0x000fe200018e06a5 */
[----:B------:R-:W1:Y:S01]  /*26e20*/  LDCU UR4, c[0x0][0x398] ;  /* 0x00007300ff0477ac */ /* 0x000e620008000800 */
[----:B----4-:R-:W-:Y:S01]  /*26e30*/  ISETP.LT.AND P3, PT, R144, UR6, !P4 ;  /* 0x0000000690007c0c */ /* 0x010fe2000e761270 */
[----:B------:R-:W4:Y:S01]  /*26e40*/  LDL.LU R130, [R1+0xb88] ;  /* 0x000b880001827983 */ /* 0x000f220000300800 */
[----:B------:R-:W1:Y:S01]  /*26e50*/  LDCU UR6, c[0x0][0x398] ;  /* 0x00007300ff0677ac */ /* 0x000e620008000800 */
[----:B0-----:R-:W-:-:S05]  /*26e60*/  PRMT R9, R11, 0x9910, RZ ;  /* 0x000099100b097816 */ /* 0x001fca00000000ff */
[----:B------:R0:W-:Y:S01]  /*26e70*/  @P6 STG.E.U8 desc[UR20][R142.64], R11 ;  /* 0x0000000b8e006986 */ /* 0x0001e2000c101114 */
[----:B------:R-:W-:Y:S02]  /*26e80*/  ISETP.LT.AND P4, PT, R160, UR9, !P4 ;  /* 0x00000009a0007c0c */ /* 0x000fe4000e781270 */
[----:B-1----:R-:W-:Y:S01]  /*26e90*/  PRMT R69, R75, 0x9910, RZ ;  /* 0x000099104b457816 */ /* 0x002fe200000000ff */
[----:B------:R-:W-:Y:S01]  /*26ea0*/  @P5 STG.E.U8 desc[UR20][R146.64], R75 ;  /* 0x0000004b92005986 */ /* 0x000fe2000c101114 */
[----:B------:R-:W-:Y:S01]  /*26eb0*/  ISETP.GE.AND P6, PT, R10, UR31, PT ;  /* 0x0000001f0a007c0c */ /* 0x000fe2000bfc6270 */
[----:B------:R-:W-:Y:S01]  /*26ec0*/  VIADD R68, R0, 0xb ;  /* 0x0000000b00447836 */ /* 0x000fe20000000000 */
[----:B------:R-:W1:Y:S01]  /*26ed0*/  LDCU UR9, c[0x0][0x398] ;  /* 0x00007300ff0977ac */ /* 0x000e620008000800 */
[----:B------:R-:W-:Y:S01]  /*26ee0*/  F2FP.SATFINITE.E4M3.F32.PACK_AB_MERGE_C R19, R19, R18, RZ ;  /* 0x000000121313723e */ /* 0x000fe200048070ff */
[----:B------:R-:W2:Y:S01]  /*26ef0*/  LDL.LU.64 R126, [R1+0xb80] ;  /* 0x000b8000017e7983 */ /* 0x000ea20000300a00 */
[----:B0-----:R-:W-:Y:S01]  /*26f00*/  SHF.R.S32.HI R11, RZ, 0x8, R9 ;  /* 0x00000008ff0b7819 */ /* 0x001fe20000011409 */
[----:B------:R-:W-:Y:S01]  /*26f10*/  VIADD R10, R8, UR32 ;  /* 0x00000020080a7c36 */ /* 0x000fe20008000000 */
[----:B------:R-:W-:Y:S01]  /*26f20*/  SHF.R.S32.HI R69, RZ, 0x8, R69 ;  /* 0x00000008ff457819 */ /* 0x000fe20000011445 */
[----:B------:R-:W2:Y:S04]  /*26f30*/  LDL.LU.64 R128, [R1+0xb78] ;  /* 0x000b780001807983 */ /* 0x000ea80000300a00 */
[----:B------:R0:W-:Y:S01]  /*26f40*/  @P3 STG.E.U8 desc[UR20][R148.64], R11 ;  /* 0x0000000b94003986 */ /* 0x0001e2000c101114 */
[----:B------:R-:W-:Y:S01]  /*26f50*/  ISETP.LT.AND P3, PT, R144, UR4, !P2 ;  /* 0x0000000490007c0c */ /* 0x000fe2000d761270 */
[----:B------:R-:W1:Y:S01]  /*26f60*/  LDCU UR4, c[0x0][0x398] ;  /* 0x00007300ff0477ac */ /* 0x000e620008000800 */
[----:B------:R-:W-:Y:S01]  /*26f70*/  ISETP.LT.AND P2, PT, R160, UR6, !P2 ;  /* 0x00000006a0007c0c */ /* 0x000fe2000d741270 */
[----:B------:R-:W4:Y:S01]  /*26f80*/  LDL.LU R131, [R1+0xb70] ;  /* 0x000b700001837983 */ /* 0x000f220000300800 */
[----:B------:R-:W-:Y:S01]  /*26f90*/  SHF.R.S32.HI R70, RZ, 0x1f, R10 ;  /* 0x0000001fff467819 */ /* 0x000fe2000001140a */
[----:B------:R-:W1:Y:S01]  /*26fa0*/  LDCU UR6, c[0x0][0x398] ;  /* 0x00007300ff0677ac */ /* 0x000e620008000800 */
[----:B------:R-:W-:Y:S01]  /*26fb0*/  IADD3 R8, P5, PT, R10, R145, RZ ;  /* 0x000000910a087210 */ /* 0x000fe20007fbe0ff */
[----:B------:R1:W-:Y:S04]  /*26fc0*/  @P4 STG.E.U8 desc[UR20][R150.64], R69 ;  /* 0x0000004596004986 */ /* 0x0003e8000c101114 */
[----:B------:R-:W-:Y:S01]  /*26fd0*/  IMAD.X R9, R70, 0x1, R161, P5 ;  /* 0x0000000146097824 */ /* 0x000fe200028e06a1 */
[----:B------:R-:W-:Y:S01]  /*26fe0*/  ISETP.GE.AND P5, PT, R68, UR31, PT ;  /* 0x0000001f44007c0c */ /* 0x000fe2000bfa6270 */
[----:B------:R1:W-:Y:S01]  /*26ff0*/  @P3 STG.E.U8 desc[UR20][R152.64], R13 ;  /* 0x0000000d98003986 */ /* 0x0003e2000c101114 */
[----:B------:R-:W-:Y:S01]  /*27000*/  VIADD R68, R10, UR32 ;  /* 0x000000200a447c36 */ /* 0x000fe20008000000 */
[----:B0-----:R-:W-:-:S02]  /*27010*/  PRMT R11, R13, 0x9910, RZ ;  /* 0x000099100d0b7816 */ /* 0x001fc400000000ff */
[----:B------:R-:W-:Y:S01]  /*27020*/  @P2 STG.E.U8 desc[UR20][R154.64], R77 ;  /* 0x0000004d9a002986 */ /* 0x000fe2000c101114 */
[----:B------:R-:W-:Y:S02]  /*27030*/  IADD3 R10, P2, PT, R10, R164, RZ ;  /* 0x000000a40a0a7210 */ /* 0x000fe40007f5e0ff */
[----:B-1----:R-:W-:Y:S02]  /*27040*/  SHF.R.S32.HI R69, RZ, 0x8, R11 ;  /* 0x00000008ff457819 */ /* 0x002fe4000001140b */
[----:B------:R-:W-:Y:S01]  /*27050*/  ISETP.GE.AND P3, PT, R12, UR31, PT ;  /* 0x0000001f0c007c0c */ /* 0x000fe2000bf66270 */
[----:B------:R-:W-:Y:S01]  /*27060*/  IMAD.X R11, R70, 0x1, R165, P2 ;  /* 0x00000001460b7824 */ /* 0x000fe200010e06a5 */
[----:B------:R-:W-:Y:S02]  /*27070*/  SHF.R.S32.HI R72, RZ, 0x1f, R68 ;  /* 0x0000001fff487819 */ /* 0x000fe40000011444 */
[----:B------:R-:W-:Y:S02]  /*27080*/  IADD3 R12, P2, PT, R68, R145, RZ ;  /* 0x00000091440c7210 */ /* 0x000fe40007f5e0ff */
[----:B------:R-:W-:Y:S01]  /*27090*/  ISETP.LT.AND P4, PT, R144, UR10, !P1 ;  /* 0x0000000a90007c0c */ /* 0x000fe2000cf81270 */
[----:B------:R-:W0:Y:S01]  /*270a0*/  LDCU UR10, c[0x0][0x398] ;  /* 0x00007300ff0a77ac */ /* 0x000e220008000800 */
[----:B------:R-:W-:Y:S01]  /*270b0*/  ISETP.LT.AND P1, PT, R160, UR4, !P1 ;  /* 0x00000004a0007c0c */ /* 0x000fe2000cf21270 */
[----:B------:R-:W-:Y:S01]  /*270c0*/  IMAD.X R13, R72, 0x1, R161, P2 ;  /* 0x00000001480d7824 */ /* 0x000fe200010e06a1 */
[----:B------:R-:W-:Y:S01]  /*270d0*/  ISETP.LT.AND P2, PT, R144, UR6, !P6 ;  /* 0x0000000690007c0c */ /* 0x000fe2000f741270 */
[----:B------:R-:W1:Y:S01]  /*270e0*/  LDCU UR4, c[0x0][0x398] ;  /* 0x00007300ff0477ac */ /* 0x000e620008000800 */
[----:B------:R-:W0:Y:S01]  /*270f0*/  LDCU UR6, c[0x0][0x398] ;  /* 0x00007300ff0677ac */ /* 0x000e220008000800 */
[----:B------:R-:W-:-:S02]  /*27100*/  PRMT R70, R77, 0x9910, RZ ;  /* 0x000099104d467816 */ /* 0x000fc400000000ff */
[----:B------:R-:W-:-:S04]  /*27110*/  ISETP.LT.AND P6, PT, R160, UR9, !P6 ;  /* 0x00000009a0007c0c */ /* 0x000fc8000f7c1270 */
[----:B------:R0:W-:Y:S01]  /*27120*/  @P4 STG.E.U8 desc[UR20][R156.64], R69 ;  /* 0x000000459c004986 */ /* 0x0001e2000c101114 */
[----:B------:R-:W1:Y:S01]  /*27130*/  LDCU UR9, c[0x0][0x398] ;  /* 0x00007300ff0977ac */ /* 0x000e620008000800 */
[----:B0-----:R-:W-:Y:S02]  /*27140*/  SHF.R.S32.HI R69, RZ, 0x8, R70 ;  /* 0x00000008ff457819 */ /* 0x001fe40000011446 */
[----:B------:R-:W-:-:S03]  /*27150*/  PRMT R70, R79, 0x9910, RZ ;  /* 0x000099104f467816 */ /* 0x000fc600000000ff */
[----:B------:R-:W-:Y:S01]  /*27160*/  @P1 STG.E.U8 desc[UR20][R158.64], R69 ;  /* 0x000000459e001986 */ /* 0x000fe2000c101114 */
[----:B------:R-:W-:-:S03]  /*27170*/  ISETP.GE.AND P1, PT, R14, UR31, PT ;  /* 0x0000001f0e007c0c */ /* 0x000fc6000bf26270 */
[----:B------:R0:W-:Y:S01]  /*27180*/  @P2 STG.E.U8 desc[UR20][R162.64], R15 ;  /* 0x0000000fa2002986 */ /* 0x0001e2000c101114 */
[----:B------:R-:W-:Y:S01]  /*27190*/  ISETP.LT.AND P2, PT, R144, UR10, !P5 ;  /* 0x0000000a90007c0c */ /* 0x000fe2000ef41270 */
[----:B------:R-:W0:Y:S01]  /*271a0*/  LDCU UR10, c[0x0][0x398] ;  /* 0x00007300ff0a77ac */ /* 0x000e220008000800 */
[----:B-1----:R-:W-:Y:S01]  /*271b0*/  ISETP.LT.AND P5, PT, R160, UR4, !P5 ;  /* 0x00000004a0007c0c */ /* 0x002fe2000efa1270 */
[----:B------:R1:W-:Y:S01]  /*271c0*/  @P6 STG.E.U8 desc[UR20][R2.64], R79 ;  /* 0x0000004f02006986 */ /* 0x0003e2000c101114 */
[----:B------:R-:W-:Y:S01]  /*271d0*/  PRMT R14, R15, 0x9910, RZ ;  /* 0x000099100f0e7816 */ /* 0x000fe200000000ff */
[----:B------:R-:W0:Y:S01]  /*271e0*/  LDCU UR4, c[0x0][0x398] ;  /* 0x00007300ff0477ac */ /* 0x000e220008000800 */
[----:B------:R-:W-:Y:S01]  /*271f0*/  ISETP.LT.AND P6, PT, R144, UR6, !P3 ;  /* 0x0000000690007c0c */ /* 0x000fe2000dfc1270 */
[----:B0-----:R-:W-:Y:S01]  /*27200*/  IMAD.MOV.U32 R15, RZ, RZ, R70 ;  /* 0x000000ffff0f7224 */ /* 0x001fe200078e0046 */
[----:B------:R-:W-:Y:S01]  /*27210*/  SHF.R.S32.HI R69, RZ, 0x8, R14 ;  /* 0x00000008ff457819 */ /* 0x000fe2000001140e */
[----:B------:R-:W0:Y:S03]  /*27220*/  LDCU UR6, c[0x0][0x398] ;  /* 0x00007300ff0677ac */ /* 0x000e260008000800 */
[----:B------:R-:W-:Y:S01]  /*27230*/  SHF.R.S32.HI R15, RZ, 0x8, R15 ;  /* 0x00000008ff0f7819 */ /* 0x000fe2000001140f */
[----:B------:R0:W-:Y:S01]  /*27240*/  @P2 STG.E.U8 desc[UR20][R4.64], R69 ;  /* 0x0000004504002986 */ /* 0x0001e2000c101114 */
[----:B------:R-:W-:-:S03]  /*27250*/  ISETP.GE.AND P4, PT, R71, UR31, PT ;  /* 0x0000001f47007c0c */ /* 0x000fc6000bf86270 */
[----:B------:R0:W-:Y:S01]  /*27260*/  @P5 STG.E.U8 desc[UR20][R6.64], R15 ;  /* 0x0000000f06005986 */ /* 0x0001e2000c101114 */
[----:B-1----:R-:W-:-:S03]  /*27270*/  IADD3 R2, P5, PT, R68, R164, RZ ;  /* 0x000000a444027210 */ /* 0x002fc60007fbe0ff */
[----:B------:R1:W-:Y:S01]  /*27280*/  @P6 STG.E.U8 desc[UR20][R8.64], R17 ;  /* 0x0000001108006986 */ /* 0x0003e2000c101114 */
[----:B------:R-:W-:Y:S01]  /*27290*/  ISETP.LT.AND P6, PT, R160, UR9, !P3 ;  /* 0x00000009a0007c0c */ /* 0x000fe2000dfc1270 */
[----:B------:R-:W1:Y:S01]  /*272a0*/  LDCU UR9, c[0x0][0x398] ;  /* 0x00007300ff0977ac */ /* 0x000e620008000800 */
[----:B------:R-:W-:Y:S01]  /*272b0*/  IMAD.X R3, R72, 0x1, R165, P5 ;  /* 0x0000000148037824 */ /* 0x000fe200028e06a5 */
[----:B0-----:R-:W-:Y:S02]  /*272c0*/  PRMT R5, R17, 0x9910, RZ ;  /* 0x0000991011057816 */ /* 0x001fe400000000ff */
[----:B------:R-:W-:Y:S02]  /*272d0*/  ISETP.LT.AND P5, PT, R144, UR10, !P4 ;  /* 0x0000000a90007c0c */ /* 0x000fe4000e7a1270 */
[----:B------:R-:W-:Y:S01]  /*272e0*/  PRMT R6, R81, 0x9910, RZ ;  /* 0x0000991051067816 */ /* 0x000fe200000000ff */
[----:B------:R-:W-:Y:S01]  /*272f0*/  IMAD.MOV.U32 R7, RZ, RZ, R5 ;  /* 0x000000ffff077224 */ /* 0x000fe200078e0005 */
[----:B------:R-:W-:Y:S01]  /*27300*/  ISETP.LT.AND P4, PT, R160, UR4, !P4 ;  /* 0x00000004a0007c0c */ /* 0x000fe2000e781270 */
[----:B------:R-:W0:Y:S02]  /*27310*/  LDCU UR4, c[0x0][0x39c] ;  /* 0x00007380ff0477ac */ /* 0x000e240008000800 */
[----:B-1----:R-:W-:-:S02]  /*27320*/  IMAD.MOV.U32 R9, RZ, RZ, R6 ;  /* 0x000000ffff097224 */ /* 0x002fc400078e0006 */
[----:B------:R-:W-:Y:S01]  /*27330*/  VIADD R4, R0, 0x10 ;  /* 0x0000001000047836 */ /* 0x000fe20000000000 */
[----:B------:R-:W-:Y:S01]  /*27340*/  SHF.R.S32.HI R7, RZ, 0x8, R7 ;  /* 0x00000008ff077819 */ /* 0x000fe20000011407 */
[----:B------:R-:W-:Y:S01]  /*27350*/  VIADD R68, R68, UR32 ;  /* 0x0000002044447c36 */ /* 0x000fe20008000000 */
[----:B------:R-:W-:Y:S01]  /*27360*/  SHF.R.S32.HI R9, RZ, 0x8, R9 ;  /* 0x00000008ff097819 */ /* 0x000fe20000011409 */
[----:B------:R-:W1:Y:S01]  /*27370*/  LDCU UR10, c[0x0][0x398] ;  /* 0x00007300ff0a77ac */ /* 0x000e620008000800 */
[----:B------:R-:W-:Y:S01]  /*27380*/  ISETP.GE.AND P3, PT, R4, UR31, PT ;  /* 0x0000001f04007c0c */ /* 0x000fe2000bf66270 */
[----:B------:R0:W-:Y:S01]  /*27390*/  @P6 STG.E.U8 desc[UR20][R10.64], R81 ;  /* 0x000000510a006986 */ /* 0x0001e2000c101114 */
[----:B------:R-:W-:Y:S02]  /*273a0*/  SHF.R.S32.HI R8, RZ, 0x1f, R68 ;  /* 0x0000001fff087819 */ /* 0x000fe40000011444 */
[----:B------:R-:W-:Y:S01]  /*273b0*/  IADD3 R4, P6, PT, R68, R145, RZ ;  /* 0x0000009144047210 */ /* 0x000fe20007fde0ff */
[----:B------:R1:W-:Y:S01]  /*273c0*/  @P5 STG.E.U8 desc[UR20][R12.64], R7 ;  /* 0x000000070c005986 */ /* 0x0003e2000c101114 */
[----:B------:R-:W-:Y:S01]  /*273d0*/  ISETP.LT.AND P5, PT, R144, UR6, !P1 ;  /* 0x0000000690007c0c */ /* 0x000fe2000cfa1270 */
[----:B------:R-:W-:Y:S01]  /*273e0*/  VIADD R14, R0, 0xf ;  /* 0x0000000f000e7836 */ /* 0x000fe20000000000 */
[----:B------:R-:W-:Y:S01]  /*273f0*/  F2FP.SATFINITE.E4M3.F32.PACK_AB_MERGE_C R83, R83, R82, RZ ;  /* 0x000000525353723e */ /* 0x000fe200048070ff */
[----:B------:R1:W-:Y:S01]  /*27400*/  @P4 STG.E.U8 desc[UR20][R2.64], R9 ;  /* 0x0000000902004986 */ /* 0x0003e2000c101114 */
[----:B------:R-:W-:Y:S01]  /*27410*/  ISETP.LT.AND P4, PT, R160, UR9, !P1 ;  /* 0x00000009a0007c0c */ /* 0x000fe2000cf81270 */
[----:B------:R-:W-:-:S02]  /*27420*/  IMAD.X R5, R8, 0x1, R161, P6 ;  /* 0x0000000108057824 */ /* 0x000fc400030e06a1 */
[----:B0-----:R-:W-:Y:S01]  /*27430*/  VIADD R10, R0, 0x11 ;  /* 0x00000011000a7836 */ /* 0x001fe20000000000 */
[----:B------:R-:W-:Y:S01]  /*27440*/  IADD3 R6, P6, PT, R68, R164, RZ ;  /* 0x000000a444067210 */ /* 0x000fe20007fde0ff */
[----:B------:R-:W0:Y:S03]  /*27450*/  LDCU UR9, c[0x0][0x398] ;  /* 0x00007300ff0977ac */ /* 0x000e260008000800 */
[----:B------:R-:W-:Y:S01]  /*27460*/  ISETP.GE.AND P1, PT, R10, UR4, PT ;  /* 0x000000040a007c0c */ /* 0x000fe2000bf26270 */
[----:B------:R-:W0:Y:S01]  /*27470*/  LDCU UR4, c[0x0][0x39c] ;  /* 0x00007380ff0477ac */ /* 0x000e220008000800 */
[----:B-1----:R-:W-:Y:S01]  /*27480*/  IMAD.X R7, R8, 0x1, R165, P6 ;  /* 0x0000000108077824 */ /* 0x002fe200030e06a5 */
[----:B------:R-:W-:Y:S01]  /*27490*/  ISETP.GE.AND P2, PT, R14, UR31, PT ;  /* 0x0000001f0e007c0c */ /* 0x000fe2000bf46270 */
[----:B------:R-:W-:Y:S01]  /*274a0*/  VIADD R68, R68, UR32 ;  /* 0x0000002044447c36 */ /* 0x000fe20008000000 */
[----:B------:R-:W1:Y:S01]  /*274b0*/  LDCU UR6, c[0x0][0x39c] ;  /* 0x00007380ff0677ac */ /* 0x000e620008000800 */
[----:B------:R0:W-:Y:S01]  /*274c0*/  @P5 STG.E.U8 desc[UR20][R4.64], R19 ;  /* 0x0000001304005986 */ /* 0x0001e2000c101114 */
[----:B------:R-:W-:-:S02]  /*274d0*/  ISETP.LT.AND P5, PT, R144, UR10, !P2 ;  /* 0x0000000a90007c0c */ /* 0x000fc4000d7a1270 */
[----:B------:R-:W-:Y:S01]  /*274e0*/  SHF.R.S32.HI R8, RZ, 0x1f, R68 ;  /* 0x0000001fff087819 */ /* 0x000fe20000011444 */
[----:B------:R1:W-:Y:S01]  /*274f0*/  @P4 STG.E.U8 desc[UR20][R6.64], R83 ;  /* 0x0000005306004986 */ /* 0x0003e2000c101114 */
[----:B------:R-:W-:Y:S02]  /*27500*/  ISETP.LT.AND P4, PT, R160, UR12, !P2 ;  /* 0x0000000ca0007c0c */ /* 0x000fe4000d781270 */
[----:B------:R-:W-:Y:S02]  /*27510*/  PRMT R9, R19, 0x9910, RZ ;  /* 0x0000991013097816 */ /* 0x000fe400000000ff */
[----:B------:R-:W-:Y:S01]  /*27520*/  PRMT R11, R83, 0x9910, RZ ;  /* 0x00009910530b7816 */ /* 0x000fe200000000ff */
[----:B------:R-:W-:Y:S01]  /*27530*/  VIADD R10, R0, 0x12 ;  /* 0x00000012000a7836 */ /* 0x000fe20000000000 */
[C---:B------:R-:W-:Y:S01]  /*27540*/  IADD3 R2, P2, PT, R68.reuse, R145, RZ ;  /* 0x0000009144027210 */ /* 0x040fe20007f5e0ff */
[----:B------:R-:W1:Y:S01]  /*27550*/  LDCU UR10, c[0x0][0x398] ;  /* 0x00007300ff0a77ac */ /* 0x000e620008000800 */
[----:B0-----:R-:W-:-:S02]  /*27560*/  IADD3 R4, P6, PT, R68, R164, RZ ;  /* 0x000000a444047210 */ /* 0x001fc40007fde0ff */
[----:B------:R-:W-:Y:S01]  /*27570*/  SHF.R.S32.HI R9, RZ, 0x8, R9 ;  /* 0x00000008ff097819 */ /* 0x000fe20000011409 */
[C---:B------:R-:W-:Y:S01]  /*27580*/  IMAD.X R3, R8.reuse, 0x1, R161, P2 ;  /* 0x0000000108037824 */ /* 0x040fe200010e06a1 */
[----:B------:R-:W-:Y:S01]  /*27590*/  SHF.R.S32.HI R11, RZ, 0x8, R11 ;  /* 0x00000008ff0b7819 */ /* 0x000fe2000001140b */
[----:B------:R-:W-:Y:S01]  /*275a0*/  IMAD.X R5, R8, 0x1, R165, P6 ;  /* 0x0000000108057824 */ /* 0x000fe200030e06a5 */
[----:B------:R-:W-:Y:S01]  /*275b0*/  F2FP.SATFINITE.E4M3.F32.PACK_AB_MERGE_C R21, R21, R20, RZ ;  /* 0x000000141515723e */ /* 0x000fe200048070ff */
[----:B------:R-:W-:Y:S01]  /*275c0*/  VIADD R68, R68, UR32 ;  /* 0x0000002044447c36 */ /* 0x000fe20008000000 */
[----:B------:R-:W-:Y:S01]  /*275d0*/  ISETP.GE.AND P2, PT, R10, UR4, PT ;  /* 0x000000040a007c0c */ /* 0x000fe2000bf46270 */
[----:B-1----:R-:W-:Y:S01]  /*275e0*/  VIADD R7, R0, 0x13 ;  /* 0x0000001300077836 */ /* 0x002fe20000000000 */
[----:B------:R0:W-:Y:S01]  /*275f0*/  @P5 STG.E.U8 desc[UR20][R2.64], R9 ;  /* 0x0000000902005986 */ /* 0x0001e2000c101114 */
[----:B------:R-:W1:Y:S01]  /*27600*/  LDCU UR4, c[0x0][0x39c] ;  /* 0x00007380ff0477ac */ /* 0x000e620008000800 */
[----:B------:R-:W-:-:S02]  /*27610*/  ISETP.LT.AND P5, PT, R144, UR9, !P3 ;  /* 0x0000000990007c0c */ /* 0x000fc4000dfa1270 */
[----:B------:R0:W-:Y:S01]  /*27620*/  @P4 STG.E.U8 desc[UR20][R4.64], R11 ;  /* 0x0000000b04004986 */ /* 0x0001e2000c101114 */
[----:B------:R-:W-:Y:S01]  /*27630*/  SHF.R.S32.HI R8, RZ, 0x1f, R68 ;  /* 0x0000001fff087819 */ /* 0x000fe20000011444 */
[----:B------:R-:W1:Y:S01]  /*27640*/  LDCU UR9, c[0x0][0x398] ;  /* 0x00007300ff0977ac */ /* 0x000e620008000800 */
[-C--:B------:R-:W-:Y:S02]  /*27650*/  IADD3 R6, P4, PT, R68, R145.reuse, RZ ;  /* 0x0000009144067210 */ /* 0x080fe40007f9e0ff */
[----:B------:R-:W-:Y:S01]  /*27660*/  ISETP.LT.AND P6, PT, R160, UR14, !P3 ;  /* 0x0000000ea0007c0c */ /* 0x000fe2000dfc1270 */
[----:B------:R-:W1:Y:S01]  /*27670*/  LDCU UR12, c[0x0][0x398] ;  /* 0x00007300ff0c77ac */ /* 0x000e620008000800 */
[----:B------:R-:W-:Y:S01]  /*27680*/  ISETP.GE.AND P3, PT, R7, UR6, PT ;  /* 0x0000000607007c0c */ /* 0x000fe2000bf66270 */
[----:B------:R-:W1:Y:S01]  /*27690*/  LDCU UR6, c[0x0][0x398] ;  /* 0x00007300ff0677ac */ /* 0x000e620008000800 */
[----:B------:R-:W-:Y:S01]  /*276a0*/  IMAD.X R7, R8, 0x1, R161, P4 ;  /* 0x0000000108077824 */ /* 0x000fe200020e06a1 */
[----:B0-----:R-:W-:Y:S01]  /*276b0*/  IADD3 R2, P4, PT, R68, R164, RZ ;  /* 0x000000a444027210 */ /* 0x001fe20007f9e0ff */
[----:B------:R-:W-:Y:S01]  /*276c0*/  VIADD R4, R0, 0x14 ;  /* 0x0000001400047836 */ /* 0x000fe20000000000 */
[----:B------:R-:W-:Y:S01]  /*276d0*/  F2FP.SATFINITE.E4M3.F32.PACK_AB_MERGE_C R85, R85, R84, RZ ;  /* 0x000000545555723e */ /* 0x000fe200048070ff */
[----:B------:R-:W-:Y:S01]  /*276e0*/  VIADD R68, R68, UR32 ;  /* 0x0000002044447c36 */ /* 0x000fe20008000000 */
[----:B------:R-:W-:Y:S01]  /*276f0*/  PRMT R9, R21, 0x9910, RZ ;  /* 0x0000991015097816 */ /* 0x000fe200000000ff */
[----:B------:R-:W-:Y:S01]  /*27700*/  IMAD.X R3, R8, 0x1, R165, P4 ;  /* 0x0000000108037824 */ /* 0x000fe200020e06a5 */
[----:B------:R-:W-:Y:S01]  /*27710*/  @P5 STG.E.U8 desc[UR20][R6.64], R21 ;  /* 0x0000001506005986 */ /* 0x000fe2000c101114 */
[----:B-1----:R-:W-:Y:S01]  /*27720*/  ISETP.GE.AND P4, PT, R4, UR4, PT ;  /* 0x0000000404007c0c */ /* 0x002fe2000bf86270 */
[----:B------:R-:W0:Y:S01]  /*27730*/  LDCU UR4, c[0x0][0x39c] ;  /* 0x00007380ff0477ac */ /* 0x000e220008000800 */
[----:B------:R-:W-:Y:S01]  /*27740*/  SHF.R.S32.HI R8, RZ, 0x1f, R68 ;  /* 0x0000001fff087819 */ /* 0x000fe20000011444 */
[----:B------:R1:W-:Y:S01]  /*27750*/  @P6 STG.E.U8 desc[UR20][R2.64], R85 ;  /* 0x0000005502006986 */ /* 0x0003e2000c101114 */
[----:B------:R-:W-:Y:S01]  /*27760*/  IADD3 R4, P6, PT, R68, R145, RZ ;  /* 0x0000009144047210 */ /* 0x000fe20007fde0ff */
[----:B------:R-:W0:Y:S01]  /*27770*/  LDCU UR14, c[0x0][0x398] ;  /* 0x00007300ff0e77ac */ /* 0x000e220008000800 */
[----:B------:R-:W-:-:S02]  /*27780*/  ISETP.LT.AND P5, PT, R144, UR10, !P1 ;  /* 0x0000000a90007c0c */ /* 0x000fc4000cfa1270 */
[----:B------:R-:W-:Y:S01]  /*27790*/  ISETP.LT.AND P1, PT, R160, UR6, !P1 ;  /* 0x00000006a0007c0c */ /* 0x000fe2000cf21270 */
[----:B------:R-:W-:Y:S01]  /*277a0*/  IMAD.X R5, R8, 0x1, R161, P6 ;  /* 0x0000000108057824 */ /* 0x000fe200030e06a1 */
[----:B------:R-:W-:Y:S01]  /*277b0*/  PRMT R11, R85, 0x9910, RZ ;  /* 0x00009910550b7816 */ /* 0x000fe200000000ff */
[----:B------:R-:W0:Y:S01]  /*277c0*/  LDCU UR10, c[0x0][0x398] ;  /* 0x00007300ff0a77ac */ /* 0x000e220008000800 */
[C---:B-1----:R-:W-:Y:S02]  /*277d0*/  IADD3 R2, P6, PT, R68.reuse, R164, RZ ;  /* 0x000000a444027210 */ /* 0x042fe40007fde0ff */
[----:B------:R-:W-:Y:S01]  /*277e0*/  SHF.R.S32.HI R9, RZ, 0x8, R9 ;  /* 0x00000008ff097819 */ /* 0x000fe20000011409 */
[----:B------:R-:W-:Y:S01]  /*277f0*/  VIADD R68, R68, UR32 ;  /* 0x0000002044447c36 */ /* 0x000fe20008000000 */
[----:B------:R-:W-:Y:S01]  /*27800*/  SHF.R.S32.HI R11, RZ, 0x8, R11 ;  /* 0x00000008ff0b7819 */ /* 0x000fe2000001140b */
[----:B------:R-:W-:Y:S01]  /*27810*/  IMAD.X R3, R8, 0x1, R165, P6 ;  /* 0x0000000108037824 */ /* 0x000fe200030e06a5 */
[----:B------:R-:W-:Y:S01]  /*27820*/  F2FP.SATFINITE.E4M3.F32.PACK_AB_MERGE_C R23, R23, R22, RZ ;  /* 0x000000161717723e */ /* 0x000fe200048070ff */
[----:B------:R1:W-:Y:S01]  /*27830*/  @P5 STG.E.U8 desc[UR20][R4.64], R9 ;  /* 0x0000000904005986 */ /* 0x0003e2000c101114 */
[----:B------:R-:W-:Y:S01]  /*27840*/  ISETP.LT.AND P5, PT, R144, UR9, !P2 ;  /* 0x0000000990007c0c */ /* 0x000fe2000d7a1270 */
[----:B------:R-:W-:Y:S01]  /*27850*/  VIADD R10, R0, 0x15 ;  /* 0x00000015000a7836 */ /* 0x000fe20000000000 */
[----:B------:R-:W-:Y:S01]  /*27860*/  SHF.R.S32.HI R8, RZ, 0x1f, R68 ;  /* 0x0000001fff087819 */ /* 0x000fe20000011444 */
[----:B------:R1:W-:Y:S01]  /*27870*/  @P1 STG.E.U8 desc[UR20][R2.64], R11 ;  /* 0x0000000b02001986 */ /* 0x0003e2000c101114 */
[----:B------:R-:W-:Y:S01]  /*27880*/  IADD3 R6, P1, PT, R68, R145, RZ ;  /* 0x0000009144067210 */ /* 0x000fe20007f3e0ff */
[----:B------:R-:W3:Y:S01]  /*27890*/  LDCU UR6, c[0x0][0x39c] ;  /* 0x00007380ff0677ac */ /* 0x000ee20008000800 */
[----:B------:R-:W-:-:S03]  /*278a0*/  ISETP.LT.AND P2, PT, R160, UR12, !P2 ;  /* 0x0000000ca0007c0c */ /* 0x000fc6000d741270 */
[----:B------:R-:W-:Y:S01]  /*278b0*/  IMAD.X R7, R8, 0x1, R161, P1 ;  /* 0x0000000108077824 */ /* 0x000fe200008e06a1 */
[----:B0-----:R-:W-:Y:S01]  /*278c0*/  ISETP.GE.AND P1, PT, R10, UR4, PT ;  /* 0x000000040a007c0c */ /* 0x001fe2000bf26270 */
[----:B------:R-:W0:Y:S01]  /*278d0*/  LDCU UR4, c[0x0][0x39c] ;  /* 0x00007380ff0477ac */ /* 0x000e220008000800 */
[C---:B-1----:R-:W-:Y:S01]  /*278e0*/  IADD3 R4, P6, PT, R68.reuse, R164, RZ ;  /* 0x000000a444047210 */ /* 0x042fe20007fde0ff */
[----:B------:R-:W-:Y:S01]  /*278f0*/  VIADD R68, R68, UR32 ;  /* 0x0000002044447c36 */ /* 0x000fe20008000000 */
[----:B------:R-:W-:Y:S01]  /*27900*/  F2FP.SATFINITE.E4M3.F32.PACK_AB_MERGE_C R87, R87, R86, RZ ;  /* 0x000000565757723e */ /* 0x000fe200048070ff */
[----:B------:R-:W1:Y:S02]  /*27910*/  LDCU UR9, c[0x0][0x398] ;  /* 0x00007300ff0977ac */ /* 0x000e640008000800 */
[----:B------:R-:W-:Y:S01]  /*27920*/  IMAD.X R5, R8, 0x1, R165, P6 ;  /* 0x0000000108057824 */ /* 0x000fe200030e06a5 */
[----:B------:R0:W-:Y:S01]  /*27930*/  @P5 STG.E.U8 desc[UR20][R6.64], R23 ;  /* 0x0000001706005986 */ /* 0x0001e2000c101114 */
[----:B------:R-:W-:Y:S01]  /*27940*/  ISETP.LT.AND P5, PT, R144, UR10, !P3 ;  /* 0x0000000a90007c0c */ /* 0x000fe2000dfa1270 */
[----:B------:R-:W1:Y:S01]  /*27950*/  LDCU UR12, c[0x0][0x398] ;  /* 0x00007300ff0c77ac */ /* 0x000e620008000800 */
[----:B------:R-:W-:Y:S01]  /*27960*/  ISETP.LT.AND P3, PT, R160, UR14, !P3 ;  /* 0x0000000ea0007c0c */ /* 0x000fe2000df61270 */
[----:B------:R3:W-:Y:S01]  /*27970*/  @P2 STG.E.U8 desc[UR20][R4.64], R87 ;  /* 0x0000005704002986 */ /* 0x0007e2000c101114 */
[----:B------:R-:W-:-:S02]  /*27980*/  SHF.R.S32.HI R8, RZ, 0x1f, R68 ;  /* 0x0000001fff087819 */ /* 0x000fc40000011444 */
[----:B------:R-:W-:Y:S01]  /*27990*/  PRMT R9, R23, 0x9910, RZ ;  /* 0x0000991017097816 */ /* 0x000fe200000000ff */
[----:B------:R-:W-:Y:S01]  /*279a0*/  VIADD R10, R0, 0x16 ;  /* 0x00000016000a7836 */ /* 0x000fe20000000000 */
[----:B------:R-:W-:Y:S01]  /*279b0*/  IADD3 R2, P2, PT, R68, R145, RZ ;  /* 0x0000009144027210 */ /* 0x000fe20007f5e0ff */
[----:B------:R-:W1:Y:S01]  /*279c0*/  LDCU UR10, c[0x0][0x398] ;  /* 0x00007300ff0a77ac */ /* 0x000e620008000800 */
[----:B------:R-:W-:Y:S01]  /*279d0*/  PRMT R11, R87, 0x9910, RZ ;  /* 0x00009910570b7816 */ /* 0x000fe200000000ff */
[----:B0-----:R-:W-:Y:S01]  /*279e0*/  VIADD R7, R0, 0x17 ;  /* 0x0000001700077836 */ /* 0x001fe20000000000 */
[----:B------:R-:W-:Y:S01]  /*279f0*/  F2FP.SATFINITE.E4M3.F32.PACK_AB_MERGE_C R25, R25, R24, RZ ;  /* 0x000000181919723e */ /* 0x000fe200048070ff */
[----:B------:R-:W0:Y:S01]  /*27a00*/  LDCU UR14, c[0x0][0x398] ;  /* 0x00007300ff0e77ac */ /* 0x000e220008000800 */
[----:B---3--:R-:W-:Y:S01]  /*27a10*/  IADD3 R4, P6, PT, R68, R164, RZ ;  /* 0x000000a444047210 */ /* 0x008fe20007fde0ff */
[----:B------:R-:W-:Y:S01]  /*27a20*/  IMAD.X R3, R8, 0x1, R161, P2 ;  /* 0x0000000108037824 */ /* 0x000fe200010e06a1 */
[----:B------:R-:W-:-:S02]  /*27a30*/  SHF.R.S32.HI R9, RZ, 0x8, R9 ;  /* 0x00000008ff097819 */ /* 0x000fc40000011409 */
[----:B------:R-:W-:Y:S01]  /*27a40*/  SHF.R.S32.HI R11, RZ, 0x8, R11 ;  /* 0x00000008ff0b7819 */ /* 0x000fe2000001140b */
[----:B------:R-:W-:Y:S01]  /*27a50*/  IMAD.X R5, R8, 0x1, R165, P6 ;  /* 0x0000000108057824 */ /* 0x000fe200030e06a5 */
[----:B------:R-:W-:Y:S01]  /*27a60*/  ISETP.GE.AND P2, PT, R10, UR4, PT ;  /* 0x000000040a007c0c */ /* 0x000fe2000bf46270 */
[----:B------:R-:W-:Y:S01]  /*27a70*/  VIADD R68, R68, UR32 ;  /* 0x0000002044447c36 */ /* 0x000fe20008000000 */
[----:B------:R-:W3:Y:S01]  /*27a80*/  LDCU UR4, c[0x0][0x39c] ;  /* 0x00007380ff0477ac */ /* 0x000ee20008000800 */
[----:B------:R0:W-:Y:S01]  /*27a90*/  @P5 STG.E.U8 desc[UR20][R2.64], R9 ;  /* 0x0000000902005986 */ /* 0x0001e2000c101114 */
[----:B-1----:R-:W-:-:S03]  /*27aa0*/  ISETP.LT.AND P6, PT, R144, UR9, !P4 ;  /* 0x0000000990007c0c */ /* 0x002fc6000e7c1270 */
[----:B------:R1:W-:Y:S01]  /*27ab0*/  @P3 STG.E.U8 desc[UR20][R4.64], R11 ;  /* 0x0000000b04003986 */ /* 0x0003e2000c101114 */
[----:B------:R-:W-:Y:S01]  /*27ac0*/  ISETP.GE.AND P3, PT, R7, UR6, PT ;  /* 0x0000000607007c0c */ /* 0x000fe2000bf66270 */
[----:B------:R-:W3:Y:S01]  /*27ad0*/  LDCU UR6, c[0x0][0x398] ;  /* 0x00007300ff0677ac */ /* 0x000ee20008000800 */
[----:B------:R-:W-:Y:S02]  /*27ae0*/  SHF.R.S32.HI R8, RZ, 0x1f, R68 ;  /* 0x0000001fff087819 */ /* 0x000fe40000011444 */
[----:B------:R-:W-:Y:S01]  /*27af0*/  IADD3 R6, P5, PT, R68, R145, RZ ;  /* 0x0000009144067210 */ /* 0x000fe20007fbe0ff */
[----:B------:R-:W3:Y:S01]  /*27b00*/  LDCU UR9, c[0x0][0x398] ;  /* 0x00007300ff0977ac */ /* 0x000ee20008000800 */
[----:B------:R-:W-:-:S03]  /*27b10*/  ISETP.LT.AND P4, PT, R160, UR12, !P4 ;  /* 0x0000000ca0007c0c */ /* 0x000fc6000e781270 */
[----:B------:R-:W-:Y:S01]  /*27b20*/  IMAD.X R7, R8, 0x1, R161, P5 ;  /* 0x0000000108077824 */ /* 0x000fe200028e06a1 */
[----:B0-----:R-:W-:Y:S01]  /*27b30*/  IADD3 R2, P5, PT, R68, R164, RZ ;  /* 0x000000a444027210 */ /* 0x001fe20007fbe0ff */
[----:B-1----:R-:W-:Y:S01]  /*27b40*/  VIADD R4, R0, 0x18 ;  /* 0x0000001800047836 */ /* 0x002fe20000000000 */
[----:B------:R-:W-:Y:S01]  /*27b50*/  F2FP.SATFINITE.E4M3.F32.PACK_AB_MERGE_C R89, R89, R88, RZ ;  /* 0x000000585959723e */ /* 0x000fe200048070ff */
[----:B------:R-:W-:Y:S01]  /*27b60*/  VIADD R68, R68, UR32 ;  /* 0x0000002044447c36 */ /* 0x000fe20008000000 */
[----:B------:R-:W0:Y:S01]  /*27b70*/  LDCU UR12, c[0x0][0x398] ;  /* 0x00007300ff0c77ac */ /* 0x000e220008000800 */
[----:B------:R-:W-:Y:S01]  /*27b80*/  IMAD.X R3, R8, 0x1, R165, P5 ;  /* 0x0000000108037824 */ /* 0x000fe200028e06a5 */
[----:B------:R-:W-:Y:S01]  /*27b90*/  @P6 STG.E.U8 desc[UR20][R6.64], R25 ;  /* 0x0000001906006986 */ /* 0x000fe2000c101114 */
[----:B---3--:R-:W-:Y:S01]  /*27ba0*/  ISETP.GE.AND P5, PT, R4, UR4, PT ;  /* 0x0000000404007c0c */ /* 0x008fe2000bfa6270 */
[----:B------:R-:W1:Y:S01]  /*27bb0*/  LDCU UR4, c[0x0][0x39c] ;  /* 0x00007380ff0477ac */ /* 0x000e620008000800 */
[----:B------:R-:W-:Y:S01]  /*27bc0*/  SHF.R.S32.HI R8, RZ, 0x1f, R68 ;  /* 0x0000001fff087819 */ /* 0x000fe20000011444 */
[----:B------:R3:W-:Y:S01]  /*27bd0*/  @P4 STG.E.U8 desc[UR20][R2.64], R89 ;  /* 0x0000005902004986 */ /* 0x0007e2000c101114 */
[----:B------:R-:W-:-:S02]  /*27be0*/  IADD3 R4, P6, PT, R68, R145, RZ ;  /* 0x0000009144047210 */ /* 0x000fc40007fde0ff */
[----:B------:R-:W-:Y:S01]  /*27bf0*/  ISETP.LT.AND P4, PT, R144, UR10, !P1 ;  /* 0x0000000a90007c0c */ /* 0x000fe2000cf81270 */
[----:B------:R-:W0:Y:S01]  /*27c00*/  LDCU UR10, c[0x0][0x398] ;  /* 0x00007300ff0a77ac */ /* 0x000e220008000800 */
[----:B------:R-:W-:Y:S01]  /*27c10*/  ISETP.LT.AND P1, PT, R160, UR6, !P1 ;  /* 0x00000006a0007c0c */ /* 0x000fe2000cf21270 */
[----:B------:R-:W-:Y:S01]  /*27c20*/  IMAD.X R5, R8, 0x1, R161, P6 ;  /* 0x0000000108057824 */ /* 0x000fe200030e06a1 */
[----:B------:R-:W-:Y:S01]  /*27c30*/  PRMT R9, R25, 0x9910, RZ ;  /* 0x0000991019097816 */ /* 0x000fe200000000ff */
[----:B------:R-:W-:Y:S01]  /*27c40*/  VIADD R10, R0, 0x19 ;  /* 0x00000019000a7836 */ /* 0x000fe20000000000 */
[----:B------:R-:W-:Y:S01]  /*27c50*/  PRMT R11, R89, 0x9910, RZ ;  /* 0x00009910590b7816 */ /* 0x000fe200000000ff */
[----:B------:R-:W1:Y:S01]  /*27c60*/  LDCU UR6, c[0x0][0x39c] ;  /* 0x00007380ff0677ac */ /* 0x000e620008000800 */
[C---:B---3--:R-:W-:Y:S02]  /*27c70*/  IADD3 R2, P6, PT, R68.reuse, R164, RZ ;  /* 0x000000a444027210 */ /* 0x048fe40007fde0ff */
[----:B------:R-:W-:Y:S01]  /*27c80*/  SHF.R.S32.HI R9, RZ, 0x8, R9 ;  /* 0x00000008ff097819 */ /* 0x000fe20000011409 */
[----:B------:R-:W-:Y:S01]  /*27c90*/  VIADD R68, R68, UR32 ;  /* 0x0000002044447c36 */ /* 0x000fe20008000000 */
[----:B------:R-:W-:Y:S01]  /*27ca0*/  SHF.R.S32.HI R11, RZ, 0x8, R11 ;  /* 0x00000008ff0b7819 */ /* 0x000fe2000001140b */
[----:B------:R-:W-:-:S02]  /*27cb0*/  IMAD.X R3, R8, 0x1, R165, P6 ;  /* 0x0000000108037824 */ /* 0x000fc400030e06a5 */
[----:B------:R3:W-:Y:S01]  /*27cc0*/  @P4 STG.E.U8 desc[UR20][R4.64], R9 ;  /* 0x0000000904004986 */ /* 0x0007e2000c101114 */
[----:B------:R-:W-:Y:S01]  /*27cd0*/  ISETP.LT.AND P4, PT, R144, UR9, !P2 ;  /* 0x0000000990007c0c */ /* 0x000fe2000d781270 */
[----:B------:R-:W2:Y:S01]  /*27ce0*/  LDCU UR9, c[0x0][0x398] ;  /* 0x00007300ff0977ac */ /* 0x000ea20008000800 */
[----:B------:R-:W-:Y:S01]  /*27cf0*/  SHF.R.S32.HI R8, RZ, 0x1f, R68 ;  /* 0x0000001fff087819 */ /* 0x000fe20000011444 */
[----:B------:R2:W-:Y:S01]  /*27d00*/  @P1 STG.E.U8 desc[UR20][R2.64], R11 ;  /* 0x0000000b02001986 */ /* 0x0005e2000c101114 */
[----:B------:R-:W-:Y:S02]  /*27d10*/  IADD3 R6, P1, PT, R68, R145, RZ ;  /* 0x0000009144067210 */ /* 0x000fe40007f3e0ff */
[----:B0-----:R-:W-:Y:S01]  /*27d20*/  ISETP.LT.AND P2, PT, R160, UR12, !P2 ;  /* 0x0000000ca0007c0c */ /* 0x001fe2000d741270 */
[----:B------:R-:W0:Y:S02]  /*27d30*/  LDCU UR12, c[0x0][0x398] ;  /* 0x00007300ff0c77ac */ /* 0x000e240008000800 */
[----:B------:R-:W-:Y:S01]  /*27d40*/  IMAD.X R7, R8, 0x1, R161, P1 ;  /* 0x0000000108077824 */ /* 0x000fe200008e06a1 */
[----:B-1----:R-:W-:Y:S01]  /*27d50*/  ISETP.GE.AND P1, PT, R10, UR4, PT ;  /* 0x000000040a007c0c */ /* 0x002fe2000bf26270 */
[----:B------:R-:W1:Y:S01]  /*27d60*/  LDCU UR4, c[0x0][0x39c] ;  /* 0x00007380ff0477ac */ /* 0x000e620008000800 */
[----:B---3--:R-:W-:-:S02]  /*27d70*/  IADD3 R4, P6, PT, R68, R164, RZ ;  /* 0x000000a444047210 */ /* 0x008fc40007fde0ff */
[----:B------:R-:W-:Y:S01]  /*27d80*/  F2FP.SATFINITE.E4M3.F32.PACK_AB_MERGE_C R27, R27, R26, RZ ;  /* 0x0000001a1b1b723e */ /* 0x000fe200048070ff */
[----:B------:R-:W-:Y:S01]  /*27d90*/  VIADD R68, R68, UR32 ;  /* 0x0000002044447c36 */ /* 0x000fe20008000000 */
[----:B------:R-:W-:Y:S01]  /*27da0*/  F2FP.SATFINITE.E4M3.F32.PACK_AB_MERGE_C R91, R91, R90, RZ ;  /* 0x0000005a5b5b723e */ /* 0x000fe200048070ff */
[----:B------:R-:W-:Y:S02]  /*27db0*/  IMAD.X R5, R8, 0x1, R165, P6 ;  /* 0x0000000108057824 */ /* 0x000fe400030e06a5 */
[----:B------:R-:W-:Y:S01]  /*27dc0*/  @P4 STG.E.U8 desc[UR20][R6.64], R27 ;  /* 0x0000001b06004986 */ /* 0x000fe2000c101114 */
[----:B------:R-:W-:Y:S01]  /*27dd0*/  ISETP.LT.AND P4, PT, R144, UR10, !P3 ;  /* 0x0000000a90007c0c */ /* 0x000fe2000df81270 */
[----:B------:R-:W-:Y:S01]  /*27de0*/  VIADD R10, R0, 0x1a ;  /* 0x0000001a000a7836 */ /* 0x000fe20000000000 */
[----:B------:R-:W-:Y:S01]  /*27df0*/  ISETP.LT.AND P3, PT, R160, UR14, !P3 ;  /* 0x0000000ea0007c0c */ /* 0x000fe2000df61270 */
[----:B------:R3:W-:Y:S01]  /*27e00*/  @P2 STG.E.U8 desc[UR20][R4.64], R91 ;  /* 0x0000005b04002986 */ /* 0x0007e2000c101114 */
[----:B------:R-:W-:Y:S01]  /*27e10*/  SHF.R.S32.HI R8, RZ, 0x1f, R68 ;  /* 0x0000001fff087819 */ /* 0x000fe20000011444 */
[----:B------:R-:W0:Y:S01]  /*27e20*/  LDCU UR10, c[0x0][0x398] ;  /* 0x00007300ff0a77ac */ /* 0x000e220008000800 */
[----:B--2---:R-:W-:-:S02]  /*27e30*/  IADD3 R2, P2, PT, R68, R145, RZ ;  /* 0x0000009144027210 */ /* 0x004fc40007f5e0ff */
[----:B------:R-:W-:Y:S01]  /*27e40*/  PRMT R9, R27, 0x9910, RZ ;  /* 0x000099101b097816 */ /* 0x000fe200000000ff */
[----:B------:R-:W2:Y:S01]  /*27e50*/  LDCU UR14, c[0x0][0x398] ;  /* 0x00007300ff0e77ac */ /* 0x000ea20008000800 */
[----:B------:R-:W-:Y:S01]  /*27e60*/  PRMT R11, R91, 0x9910, RZ ;  /* 0x000099105b0b7816 */ /* 0x000fe200000000ff */
[----:B------:R-:W-:Y:S01]  /*27e70*/  IMAD.X R3, R8, 0x1, R161, P2 ;  /* 0x0000000108037824 */ /* 0x000fe200010e06a1 */
[----:B---3--:R-:W-:Y:S02]  /*27e80*/  IADD3 R4, P6, PT, R68, R164, RZ ;  /* 0x000000a444047210 */ /* 0x008fe40007fde0ff */
[----:B------:R-:W-:Y:S01]  /*27e90*/  SHF.R.S32.HI R9, RZ, 0x8, R9 ;  /* 0x00000008ff097819 */ /* 0x000fe20000011409 */
[----:B------:R-:W-:Y:S01]  /*27ea0*/  VIADD R7, R0, 0x1b ;  /* 0x0000001b00077836 */ /* 0x000fe20000000000 */
[----:B------:R-:W-:Y:S01]  /*27eb0*/  SHF.R.S32.HI R11, RZ, 0x8, R11 ;  /* 0x00000008ff0b7819 */ /* 0x000fe2000001140b */
[----:B------:R-:W-:Y:S01]  /*27ec0*/  IMAD.X R5, R8, 0x1, R165, P6 ;  /* 0x0000000108057824 */ /* 0x000fe200030e06a5 */
[----:B-1----:R-:W-:Y:S01]  /*27ed0*/  ISETP.GE.AND P2, PT, R10, UR4, PT ;  /* 0x000000040a007c0c */ /* 0x002fe2000bf46270 */
[----:B------:R-:W-:Y:S01]  /*27ee0*/  VIADD R68, R68, UR32 ;  /* 0x0000002044447c36 */ /* 0x000fe20008000000 */
[----:B------:R-:W1:Y:S01]  /*27ef0*/  LDCU UR4, c[0x0][0x39c] ;  /* 0x00007380ff0477ac */ /* 0x000e620008000800 */
[----:B------:R3:W-:Y:S01]  /*27f00*/  @P4 STG.E.U8 desc[UR20][R2.64], R9 ;  /* 0x0000000902004986 */ /* 0x0007e2000c101114 */
[----:B------:R-:W-:-:S03]  /*27f10*/  ISETP.LT.AND P6, PT, R144, UR9, !P5 ;  /* 0x0000000990007c0c */ /* 0x000fc6000efc1270 */
[----:B------:R2:W-:Y:S01]  /*27f20*/  @P3 STG.E.U8 desc[UR20][R4.64], R11 ;  /* 0x0000000b04003986 */ /* 0x0005e2000c101114 */
[----:B------:R-:W-:Y:S01]  /*27f30*/  ISETP.GE.AND P3, PT, R7, UR6, PT ;  /* 0x0000000607007c0c */ /* 0x000fe2000bf66270 */
[----:B------:R-:W4:Y:S01]  /*27f40*/  LDCU UR6, c[0x0][0x398] ;  /* 0x00007300ff0677ac */ /* 0x000f220008000800 */
[----:B------:R-:W-:Y:S02]  /*27f50*/  SHF.R.S32.HI R8, RZ, 0x1f, R68 ;  /* 0x0000001fff087819 */ /* 0x000fe40000011444 */
[----:B------:R-:W-:Y:S01]  /*27f60*/  IADD3 R6, P4, PT, R68, R145, RZ ;  /* 0x0000009144067210 */ /* 0x000fe20007f9e0ff */
[----:B------:R-:W4:Y:S01]  /*27f70*/  LDCU UR9, c[0x0][0x398] ;  /* 0x00007300ff0977ac */ /* 0x000f220008000800 */
[----:B0-----:R-:W-:-:S03]  /*27f80*/  ISETP.LT.AND P5, PT, R160, UR12, !P5 ;  /* 0x0000000ca0007c0c */ /* 0x001fc6000efa1270 */
[----:B------:R-:W-:Y:S01]  /*27f90*/  IMAD.X R7, R8, 0x1, R161, P4 ;  /* 0x0000000108077824 */ /* 0x000fe200020e06a1 */
[----:B---3--:R-:W-:Y:S01]  /*27fa0*/  IADD3 R2, P4, PT, R68, R164, RZ ;  /* 0x000000a444027210 */ /* 0x008fe20007f9e0ff */
[----:B--2---:R-:W-:Y:S01]  /*27fb0*/  VIADD R4, R0, 0x1c ;  /* 0x0000001c00047836 */ /* 0x004fe20000000000 */
[----:B------:R-:W-:Y:S01]  /*27fc0*/  F2FP.SATFINITE.E4M3.F32.PACK_AB_MERGE_C R29, R29, R28, RZ ;  /* 0x0000001c1d1d723e */ /* 0x000fe200048070ff */
[----:B------:R-:W-:Y:S01]  /*27fd0*/  VIADD R68, R68, UR32 ;  /* 0x0000002044447c36 */ /* 0x000fe20008000000 */
[----:B------:R-:W-:Y:S01]  /*27fe0*/  F2FP.SATFINITE.E4M3.F32.PACK_AB_MERGE_C R93, R93, R92, RZ ;  /* 0x0000005c5d5d723e */ /* 0x000fe200048070ff */
[----:B------:R-:W-:Y:S01]  /*27ff0*/  IMAD.X R3, R8, 0x1, R165, P4 ;  /* 0x0000000108037824 */ /* 0x000fe200020e06a5 */
[----:B-1----:R-:W-:Y:S01]  /*28000*/  ISETP.GE.AND P4, PT, R4, UR4, PT ;  /* 0x0000000404007c0c */ /* 0x002fe2000bf86270 */
[----:B------:R-:W-:Y:S01]  /*28010*/  @P6 STG.E.U8 desc[UR20][R6.64], R29 ;  /* 0x0000001d06006986 */ /* 0x000fe2000c101114 */
[----:B------:R-:W-:Y:S01]  /*28020*/  SHF.R.S32.HI R8, RZ, 0x1f, R68 ;  /* 0x0000001fff087819 */ /* 0x000fe20000011444 */
[----:B------:R-:W0:Y:S01]  /*28030*/  LDCU UR12, c[0x0][0x398] ;  /* 0x00007300ff0c77ac */ /* 0x000e220008000800 */
[----:B------:R-:W-:Y:S01]  /*28040*/  IADD3 R4, P6, PT, R68, R145, RZ ;  /* 0x0000009144047210 */ /* 0x000fe20007fde0ff */
[----:B------:R1:W-:Y:S01]  /*28050*/  @P5 STG.E.U8 desc[UR20][R2.64], R93 ;  /* 0x0000005d02005986 */ /* 0x0003e2000c101114 */
[----:B------:R-:W-:Y:S01]  /*28060*/  ISETP.LT.AND P5, PT, R144, UR10, !P1 ;  /* 0x0000000a90007c0c */ /* 0x000fe2000cfa1270 */
[----:B------:R-:W2:Y:S01]  /*28070*/  LDCU UR4, c[0x0][0x39c] ;  /* 0x00007380ff0477ac */ /* 0x000ea20008000800 */
[----:B----4-:R-:W-:Y:S01]  /*28080*/  ISETP.LT.AND P1, PT, R160, UR6, !P1 ;  /* 0x00000006a0007c0c */ /* 0x010fe2000cf21270 */
[----:B------:R-:W-:Y:S01]  /*28090*/  IMAD.X R5, R8, 0x1, R161, P6 ;  /* 0x0000000108057824 */ /* 0x000fe200030e06a1 */
[----:B------:R-:W-:Y:S01]  /*280a0*/  PRMT R9, R29, 0x9910, RZ ;  /* 0x000099101d097816 */ /* 0x000fe200000000ff */
[----:B------:R-:W3:Y:S01]  /*280b0*/  LDCU UR10, c[0x0][0x398] ;  /* 0x00007300ff0a77ac */ /* 0x000ee20008000800 */
[----:B------:R-:W-:Y:S01]  /*280c0*/  PRMT R11, R93, 0x9910, RZ ;  /* 0x000099105d0b7816 */ /* 0x000fe200000000ff */
[----:B------:R-:W-:Y:S01]  /*280d0*/  VIADD R10, R0, 0x1d ;  /* 0x0000001d000a7836 */ /* 0x000fe20000000000 */
[----:B------:R-:W-:Y:S01]  /*280e0*/  F2FP.SATFINITE.E4M3.F32.PACK_AB_MERGE_C R31, R31, R30, RZ ;  /* 0x0000001e1f1f723e */ /* 0x000fe200048070ff */
[----:B------:R-:W4:Y:S01]  /*280f0*/  LDCU UR6, c[0x0][0x39c] ;  /* 0x00007380ff0677ac */ /* 0x000f220008000800 */
[----:B-1----:R-:W-:-:S02]  /*28100*/  IADD3 R2, P6, PT, R68, R164, RZ ;  /* 0x000000a444027210 */ /* 0x002fc40007fde0ff */
[----:B------:R-:W-:Y:S01]  /*28110*/  SHF.R.S32.HI R9, RZ, 0x8, R9 ;  /* 0x00000008ff097819 */ /* 0x000fe20000011409 */
[----:B------:R-:W-:Y:S01]  /*28120*/  VIADD R68, R68, UR32 ;  /* 0x0000002044447c36 */ /* 0x000fe20008000000 */
[----:B------:R-:W-:Y:S01]  /*28130*/  SHF.R.S32.HI R11, RZ, 0x8, R11 ;  /* 0x00000008ff0b7819 */ /* 0x000fe2000001140b */
[----:B------:R-:W-:Y:S02]  /*28140*/  IMAD.X R3, R8, 0x1, R165, P6 ;  /* 0x0000000108037824 */ /* 0x000fe400030e06a5 */
[----:B------:R1:W-:Y:S01]  /*28150*/  @P5 STG.E.U8 desc[UR20][R4.64], R9 ;  /* 0x0000000904005986 */ /* 0x0003e2000c101114 */
[----:B------:R-:W-:Y:S01]  /*28160*/  ISETP.LT.AND P5, PT, R144, UR9, !P2 ;  /* 0x0000000990007c0c */ /* 0x000fe2000d7a1270 */
[----:B------:R-:W4:Y:S01]  /*28170*/  LDCU UR9, c[0x0][0x398] ;  /* 0x00007300ff0977ac */ /* 0x000f220008000800 */
[----:B------:R-:W-:Y:S01]  /*28180*/  SHF.R.S32.HI R8, RZ, 0x1f, R68 ;  /* 0x0000001fff087819 */ /* 0x000fe20000011444 */
[----:B------:R3:W-:Y:S01]  /*28190*/  @P1 STG.E.U8 desc[UR20][R2.64], R11 ;  /* 0x0000000b02001986 */ /* 0x0007e2000c101114 */
[----:B------:R-:W-:-:S02]  /*281a0*/  IADD3 R6, P1, PT, R68, R145, RZ ;  /* 0x0000009144067210 */ /* 0x000fc40007f3e0ff */
[----:B0-----:R-:W-:Y:S01]  /*281b0*/  ISETP.LT.AND P2, PT, R160, UR12, !P2 ;  /* 0x0000000ca0007c0c */ /* 0x001fe2000d741270 */
[----:B------:R-:W0:Y:S02]  /*281c0*/  LDCU UR12, c[0x0][0x398] ;  /* 0x00007300ff0c77ac */ /* 0x000e240008000800 */
[----:B------:R-:W-:Y:S01]  /*281d0*/  IMAD.X R7, R8, 0x1, R161, P1 ;  /* 0x0000000108077824 */ /* 0x000fe200008e06a1 */
[----:B--2---:R-:W-:Y:S01]  /*281e0*/  ISETP.GE.AND P1, PT, R10, UR4, PT ;  /* 0x000000040a007c0c */ /* 0x004fe2000bf26270 */
[----:B------:R-:W2:Y:S01]  /*281f0*/  LDCU UR4, c[0x0][0x39c] ;  /* 0x00007380ff0477ac */ /* 0x000ea20008000800 */
[C---:B-1----:R-:W-:Y:S01]  /*28200*/  IADD3 R4, P6, PT, R68.reuse, R164, RZ ;  /* 0x000000a444047210 */ /* 0x042fe20007fde0ff */
[----:B------:R-:W-:Y:S01]  /*28210*/  VIADD R68, R68, UR32 ;  /* 0x0000002044447c36 */ /* 0x000fe20008000000 */
[----:B------:R-:W-:Y:S01]  /*28220*/  F2FP.SATFINITE.E4M3.F32.PACK_AB_MERGE_C R95, R95, R94, RZ ;  /* 0x0000005e5f5f723e */ /* 0x000fe200048070ff */
[----:B------:R1:W-:Y:S02]  /*28230*/  @P5 STG.E.U8 desc[UR20][R6.64], R31 ;  /* 0x0000001f06005986 */ /* 0x0003e4000c101114 */
[----:B------:R-:W-:Y:S01]  /*28240*/  IMAD.X R5, R8, 0x1, R165, P6 ;  /* 0x0000000108057824 */ /* 0x000fe200030e06a5 */
[----:B---3--:R-:W-:-:S02]  /*28250*/  ISETP.LT.AND P5, PT, R144, UR10, !P3 ;  /* 0x0000000a90007c0c */ /* 0x008fc4000dfa1270 */
[----:B------:R-:W-:Y:S01]  /*28260*/  PRMT R9, R31, 0x9910, RZ ;  /* 0x000099101f097816 */ /* 0x000fe200000000ff */
[----:B------:R-:W-:Y:S01]  /*28270*/  VIADD R10, R0, 0x1e ;  /* 0x0000001e000a7836 */ /* 0x000fe20000000000 */
[----:B------:R-:W-:Y:S01]  /*28280*/  ISETP.LT.AND P3, PT, R160, UR14, !P3 ;  /* 0x0000000ea0007c0c */ /* 0x000fe2000df61270 */
[----:B------:R3:W-:Y:S01]  /*28290*/  @P2 STG.E.U8 desc[UR20][R4.64], R95 ;  /* 0x0000005f04002986 */ /* 0x0007e2000c101114 */
[----:B------:R-:W-:Y:S01]  /*282a0*/  SHF.R.S32.HI R8, RZ, 0x1f, R68 ;  /* 0x0000001fff087819 */ /* 0x000fe20000011444 */
[----:B------:R-:W0:Y:S01]  /*282b0*/  LDCU UR10, c[0x0][0x398] ;  /* 0x00007300ff0a77ac */ /* 0x000e220008000800 */
[----:B------:R-:W-:Y:S02]  /*282c0*/  IADD3 R2, P2, PT, R68, R145, RZ ;  /* 0x0000009144027210 */ /* 0x000fe40007f5e0ff */
[----:B------:R-:W-:Y:S01]  /*282d0*/  PRMT R11, R95, 0x9910, RZ ;  /* 0x000099105f0b7816 */ /* 0x000fe200000000ff */
[----:B-1----:R-:W-:Y:S01]  /*282e0*/  VIADD R7, R0, 0x1f ;  /* 0x0000001f00077836 */ /* 0x002fe20000000000 */
[----:B------:R-:W-:Y:S01]  /*282f0*/  SHF.R.S32.HI R9, RZ, 0x8, R9 ;  /* 0x00000008ff097819 */ /* 0x000fe20000011409 */
[----:B------:R-:W-:Y:S01]  /*28300*/  IMAD.X R3, R8, 0x1, R161, P2 ;  /* 0x0000000108037824 */ /* 0x000fe200010e06a1 */
[----:B------:R-:W-:Y:S01]  /*28310*/  F2FP.SATFINITE.E4M3.F32.PACK_AB_MERGE_C R33, R33, R32, RZ ;  /* 0x000000202121723e */ /* 0x000fe200048070ff */
[----:B------:R-:W1:Y:S01]  /*28320*/  LDCU UR14, c[0x0][0x398] ;  /* 0x00007300ff0e77ac */ /* 0x000e620008000800 */
[----:B---3--:R-:W-:-:S02]  /*28330*/  IADD3 R4, P6, PT, R68, R164, RZ ;  /* 0x000000a444047210 */ /* 0x008fc40007fde0ff */
[----:B------:R-:W-:Y:S01]  /*28340*/  SHF.R.S32.HI R11, RZ, 0x8, R11 ;  /* 0x00000008ff0b7819 */ /* 0x000fe2000001140b */
[----:B------:R-:W-:Y:S02]  /*28350*/  VIADD R68, R68, UR32 ;  /* 0x0000002044447c36 */ /* 0x000fe40008000000 */
[----:B------:R-:W-:Y:S01]  /*28360*/  IMAD.X R5, R8, 0x1, R165, P6 ;  /* 0x0000000108057824 */ /* 0x000fe200030e06a5 */
[----:B--2---:R-:W-:Y:S01]  /*28370*/  ISETP.GE.AND P2, PT, R10, UR4, PT ;  /* 0x000000040a007c0c */ /* 0x004fe2000bf46270 */
[----:B------:R-:W2:Y:S01]  /*28380*/  LDCU UR4, c[0x0][0x39c] ;  /* 0x00007380ff0477ac */ /* 0x000ea20008000800 */
[----:B------:R3:W-:Y:S01]  /*28390*/  @P5 STG.E.U8 desc[UR20][R2.64], R9 ;  /* 0x0000000902005986 */ /* 0x0007e2000c101114 */
[----:B------:R-:W-:-:S03]  /*283a0*/  SHF.R.S32.HI R8, RZ, 0x1f, R68 ;  /* 0x0000001fff087819 */ /* 0x000fc60000011444 */
[----:B------:R1:W-:Y:S01]  /*283b0*/  @P3 STG.E.U8 desc[UR20][R4.64], R11 ;  /* 0x0000000b04003986 */ /* 0x0003e2000c101114 */
[----:B----4-:R-:W-:Y:S01]  /*283c0*/  ISETP.GE.AND P3, PT, R7, UR6, PT ;  /* 0x0000000607007c0c */ /* 0x010fe2000bf66270 */
[----:B------:R-:W4:Y:S01]  /*283d0*/  LDCU UR6, c[0x0][0x398] ;  /* 0x00007300ff0677ac */ /* 0x000f220008000800 */
[----:B------:R-:W-:Y:S02]  /*283e0*/  IADD3 R6, P5, PT, R68, R145, RZ ;  /* 0x0000009144067210 */ /* 0x000fe40007fbe0ff */
[----:B------:R-:W-:Y:S01]  /*283f0*/  ISETP.LT.AND P6, PT, R144, UR9, !P4 ;  /* 0x0000000990007c0c */ /* 0x000fe2000e7c1270 */
[----:B------:R-:W4:Y:S01]  /*28400*/  LDCU UR9, c[0x0][0x398] ;  /* 0x00007300ff0977ac */ /* 0x000f220008000800 */
[----:B0-----:R-:W-:Y:S01]  /*28410*/  ISETP.LT.AND P4, PT, R160, UR12, !P4 ;  /* 0x0000000ca0007c0c */ /* 0x001fe2000e781270 */
[----:B------:R-:W-:Y:S01]  /*28420*/  IMAD.X R7, R8, 0x1, R161, P5 ;  /* 0x0000000108077824 */ /* 0x000fe200028e06a1 */
[C---:B---3--:R-:W-:Y:S01]  /*28430*/  IADD3 R2, P5, PT, R68.reuse, R164, RZ ;  /* 0x000000a444027210 */ /* 0x048fe20007fbe0ff */
[----:B------:R-:W-:Y:S01]  /*28440*/  VIADD R68, R68, UR32 ;  /* 0x0000002044447c36 */ /* 0x000fe20008000000 */
[----:B------:R-:W-:Y:S01]  /*28450*/  F2FP.SATFINITE.E4M3.F32.PACK_AB_MERGE_C R97, R97, R96, RZ ;  /* 0x000000606161723e */ /* 0x000fe200048070ff */
[----:B-1----:R-:W-:Y:S01]  /*28460*/  VIADD R4, R0, 0x20 ;  /* 0x0000002000047836 */ /* 0x002fe20000000000 */
[----:B------:R-:W0:Y:S01]  /*28470*/  LDCU UR12, c[0x0][0x398] ;  /* 0x00007300ff0c77ac */ /* 0x000e220008000800 */
[----:B------:R-:W-:Y:S01]  /*28480*/  IMAD.X R3, R8, 0x1, R165, P5 ;  /* 0x0000000108037824 */ /* 0x000fe200028e06a5 */
[----:B------:R-:W-:-:S02]  /*28490*/  SHF.R.S32.HI R8, RZ, 0x1f, R68 ;  /* 0x0000001fff087819 */ /* 0x000fc40000011444 */
[----:B--2---:R-:W-:Y:S01]  /*284a0*/  ISETP.GE.AND P5, PT, R4, UR4, PT ;  /* 0x0000000404007c0c */ /* 0x004fe2000bfa6270 */
[----:B------:R-:W-:Y:S01]  /*284b0*/  @P6 STG.E.U8 desc[UR20][R6.64], R33 ;  /* 0x0000002106006986 */ /* 0x000fe2000c101114 */
[----:B------:R-:W-:Y:S01]  /*284c0*/  IADD3 R4, P6, PT, R68, R145, RZ ;  /* 0x0000009144047210 */ /* 0x000fe20007fde0ff */
[----:B------:R-:W1:Y:S02]  /*284d0*/  LDCU UR4, c[0x0][0x39c] ;  /* 0x00007380ff0477ac */ /* 0x000e640008000800 */
[----:B------:R2:W-:Y:S01]  /*284e0*/  @P4 STG.E.U8 desc[UR20][R2.64], R97 ;  /* 0x0000006102004986 */ /* 0x0005e2000c101114 */
[----:B------:R-:W-:Y:S01]  /*284f0*/  ISETP.LT.AND P4, PT, R144, UR10, !P1 ;  /* 0x0000000a90007c0c */ /* 0x000fe2000cf81270 */
[----:B------:R-:W-:Y:S01]  /*28500*/  IMAD.X R5, R8, 0x1, R161, P6 ;  /* 0x0000000108057824 */ /* 0x000fe200030e06a1 */
[----:B----4-:R-:W-:Y:S01]  /*28510*/  ISETP.LT.AND P1, PT, R160, UR6, !P1 ;  /* 0x00000006a0007c0c */ /* 0x010fe2000cf21270 */
[----:B------:R-:W3:Y:S01]  /*28520*/  LDCU UR10, c[0x0][0x398] ;  /* 0x00007300ff0a77ac */ /* 0x000ee20008000800 */
[----:B------:R-:W-:-:S02]  /*28530*/  PRMT R9, R33, 0x9910, RZ ;  /* 0x0000991021097816 */ /* 0x000fc400000000ff */
[----:B------:R-:W-:Y:S01]  /*28540*/  PRMT R11, R97, 0x9910, RZ ;  /* 0x00009910610b7816 */ /* 0x000fe200000000ff */
[----:B------:R-:W-:Y:S01]  /*28550*/  VIADD R10, R0, 0x21 ;  /* 0x00000021000a7836 */ /* 0x000fe20000000000 */
[C---:B--2---:R-:W-:Y:S01]  /*28560*/  IADD3 R2, P6, PT, R68.reuse, R164, RZ ;  /* 0x000000a444027210 */ /* 0x044fe20007fde0ff */
[----:B------:R-:W2:Y:S01]  /*28570*/  LDCU UR6, c[0x0][0x39c] ;  /* 0x00007380ff0677ac */ /* 0x000ea20008000800 */
[----:B------:R-:W-:Y:S01]  /*28580*/  SHF.R.S32.HI R9, RZ, 0x8, R9 ;  /* 0x00000008ff097819 */ /* 0x000fe20000011409 */
[----:B------:R-:W-:Y:S01]  /*28590*/  VIADD R68, R68, UR32 ;  /* 0x0000002044447c36 */ /* 0x000fe20008000000 */
[----:B------:R-:W-:Y:S01]  /*285a0*/  SHF.R.S32.HI R11, RZ, 0x8, R11 ;  /* 0x00000008ff0b7819 */ /* 0x000fe2000001140b */
[----:B------:R-:W-:Y:S02]  /*285b0*/  IMAD.X R3, R8, 0x1, R165, P6 ;  /* 0x0000000108037824 */ /* 0x000fe400030e06a5 */
[----:B------:R4:W-:Y:S01]  /*285c0*/  @P4 STG.E.U8 desc[UR20][R4.64], R9 ;  /* 0x0000000904004986 */ /* 0x0009e2000c101114 */
[----:B------:R-:W-:Y:S01]  /*285d0*/  ISETP.LT.AND P4, PT, R144, UR9, !P2 ;  /* 0x0000000990007c0c */ /* 0x000fe2000d781270 */
[----:B------:R-:W2:Y:S01]  /*285e0*/  LDCU UR9, c[0x0][0x398] ;  /* 0x00007300ff0977ac */ /* 0x000ea20008000800 */
[----:B------:R-:W-:Y:S01]  /*285f0*/  SHF.R.S32.HI R8, RZ, 0x1f, R68 ;  /* 0x0000001fff087819 */ /* 0x000fe20000011444 */
[----:B------:R2:W-:Y:S01]  /*28600*/  @P1 STG.E.U8 desc[UR20][R2.64], R11 ;  /* 0x0000000b02001986 */ /* 0x0005e2000c101114 */
[----:B------:R-:W-:-:S02]  /*28610*/  IADD3 R6, P1, PT, R68, R145, RZ ;  /* 0x0000009144067210 */ /* 0x000fc40007f3e0ff */
[----:B0-----:R-:W-:Y:S01]  /*28620*/  ISETP.LT.AND P2, PT, R160, UR12, !P2 ;  /* 0x0000000ca0007c0c */ /* 0x001fe2000d741270 */
[----:B------:R-:W0:Y:S02]  /*28630*/  LDCU UR12, c[0x0][0x398] ;  /* 0x00007300ff0c77ac */ /* 0x000e240008000800 */
[----:B------:R-:W-:Y:S01]  /*28640*/  IMAD.X R7, R8, 0x1, R161, P1 ;  /* 0x0000000108077824 */ /* 0x000fe200008e06a1 */
[----:B-1----:R-:W-:Y:S01]  /*28650*/  ISETP.GE.AND P1, PT, R10, UR4, PT ;  /* 0x000000040a007c0c */ /* 0x002fe2000bf26270 */
[----:B------:R-:W1:Y:S01]  /*28660*/  LDCU UR4, c[0x0][0x39c] ;  /* 0x00007380ff0477ac */ /* 0x000e620008000800 */
[C---:B----4-:R-:W-:Y:S02]  /*28670*/  IADD3 R4, P6, PT, R68.reuse, R164, RZ ;  /* 0x000000a444047210 */ /* 0x050fe40007fde0ff */
[----:B------:R-:W-:Y:S01]  /*28680*/  F2FP.SATFINITE.E4M3.F32.PACK_AB_MERGE_C R35, R35, R34, RZ ;  /* 0x000000222323723e */ /* 0x000fe200048070ff */
[----:B------:R-:W-:Y:S01]  /*28690*/  VIADD R68, R68, UR32 ;  /* 0x0000002044447c36 */ /* 0x000fe20008000000 */
[----:B------:R-:W-:Y:S01]  /*286a0*/  F2FP.SATFINITE.E4M3.F32.PACK_AB_MERGE_C R99, R99, R98, RZ ;  /* 0x000000626363723e */ /* 0x000fe200048070ff */
[----:B------:R-:W-:-:S02]  /*286b0*/  IMAD.X R5, R8, 0x1, R165, P6 ;  /* 0x0000000108057824 */ /* 0x000fc400030e06a5 */
[----:B------:R-:W-:Y:S01]  /*286c0*/  @P4 STG.E.U8 desc[UR20][R6.64], R35 ;  /* 0x0000002306004986 */ /* 0x000fe2000c101114 */
[----:B---3--:R-:W-:Y:S01]  /*286d0*/  ISETP.LT.AND P4, PT, R144, UR10, !P3 ;  /* 0x0000000a90007c0c */ /* 0x008fe2000df81270 */
[----:B------:R-:W-:Y:S01]  /*286e0*/  VIADD R10, R0, 0x22 ;  /* 0x00000022000a7836 */ /* 0x000fe20000000000 */
[----:B------:R-:W-:Y:S01]  /*286f0*/  ISETP.LT.AND P3, PT, R160, UR14, !P3 ;  /* 0x0000000ea0007c0c */ /* 0x000fe2000df61270 */
[----:B------:R3:W-:Y:S01]  /*28700*/  @P2 STG.E.U8 desc[UR20][R4.64], R99 ;  /* 0x0000006304002986 */ /* 0x0007e2000c101114 */
[----:B------:R-:W-:Y:S01]  /*28710*/  SHF.R.S32.HI R8, RZ, 0x1f, R68 ;  /* 0x0000001fff087819 */ /* 0x000fe20000011444 */
[----:B------:R-:W4:Y:S01]  /*28720*/  LDCU UR10, c[0x0][0x398] ;  /* 0x00007300ff0a77ac */ /* 0x000f220008000800 */
[----:B--2---:R-:W-:Y:S02]  /*28730*/  IADD3 R2, P2, PT, R68, R145, RZ ;  /* 0x0000009144027210 */ /* 0x004fe40007f5e0ff */
[----:B------:R-:W-:Y:S01]  /*28740*/  PRMT R9, R35, 0x9910, RZ ;  /* 0x0000991023097816 */ /* 0x000fe200000000ff */
[----:B------:R-:W2:Y:S01]  /*28750*/  LDCU UR14, c[0x0][0x398] ;  /* 0x00007300ff0e77ac */ /* 0x000ea20008000800 */
[----:B------:R-:W-:Y:S01]  /*28760*/  PRMT R11, R99, 0x9910, RZ ;  /* 0x00009910630b7816 */ /* 0x000fe200000000ff */
[----:B------:R-:W-:Y:S01]  /*28770*/  IMAD.X R3, R8, 0x1, R161, P2 ;  /* 0x0000000108037824 */ /* 0x000fe200010e06a1 */
[----:B---3--:R-:W-:-:S02]  /*28780*/  IADD3 R4, P6, PT, R68, R164, RZ ;  /* 0x000000a444047210 */ /* 0x008fc40007fde0ff */
        /* <DEDUP_REMOVED lines=29> */
[----:B----4-:R-:W-:Y:S01]  /*28960*/  ISETP.LT.AND P5, PT, R144, UR10, !P1 ;  /* 0x0000000a90007c0c */ /* 0x010fe2000cfa1270 */
[----:B------:R-:W2:Y:S01]  /*28970*/  LDCU UR4, c[0x0][0x39c] ;  /* 0x00007380ff0477ac */ /* 0x000ea20008000800 */
[----:B------:R-:W-:Y:S01]  /*28980*/  ISETP.LT.AND P1, PT, R160, UR6, !P1 ;  /* 0x00000006a0007c0c */ /* 0x000fe2000cf21270 */
        /* <DEDUP_REMOVED lines=77> */
[----:B--2---:R-:W-:Y:S01]  /*28e60*/  IADD3 R2, P6, PT, R68, R164, RZ ;  /* 0x000000a444027210 */ /* 0x004fe20007fde0ff */
[----:B------:R-:W2:Y:S01]  /*28e70*/  LDCU UR6, c[0x0][0x39c] ;  /* 0x00007380ff0677ac */ /* 0x000ea20008000800 */
[----:B------:R-:W-:Y:S02]  /*28e80*/  SHF.R.S32.HI R9, RZ, 0x8, R9 ;  /* 0x00000008ff097819 */ /* 0x000fe40000011409 */
[----:B------:R-:W-:Y:S01]  /*28e90*/  SHF.R.S32.HI R11, RZ, 0x8, R11 ;  /* 0x00000008ff0b7819 */ /* 0x000fe2000001140b */
[----:B------:R-:W-:Y:S02]  /*28ea0*/  IMAD.X R3, R8, 0x1, R165, P6 ;  /* 0x0000000108037824 */ /* 0x000fe400030e06a5 */
[----:B------:R4:W-:Y:S01]  /*28eb0*/  @P4 STG.E.U8 desc[UR20][R4.64], R9 ;  /* 0x0000000904004986 */ /* 0x0009e2000c101114 */
[----:B------:R-:W-:-:S03]  /*28ec0*/  VIADD R68, R68, UR32 ;  /* 0x0000002044447c36 */ /* 0x000fc60008000000 */
[----:B------:R1:W-:Y:S01]  /*28ed0*/  @P1 STG.E.U8 desc[UR20][R2.64], R11 ;  /* 0x0000000b02001986 */ /* 0x0003e2000c101114 */
[----:B------:R-:W-:Y:S01]  /*28ee0*/  ISETP.LT.AND P1, PT, R144, UR9, !P2 ;  /* 0x0000000990007c0c */ /* 0x000fe2000d721270 */
[----:B------:R-:W2:Y:S01]  /*28ef0*/  LDCU UR9, c[0x0][0x398] ;  /* 0x00007300ff0977ac */ /* 0x000ea20008000800 */
[----:B0-----:R-:W-:Y:S02]  /*28f00*/  ISETP.LT.AND P2, PT, R160, UR12, !P2 ;  /* 0x0000000ca0007c0c */ /* 0x001fe4000d741270 */
[----:B------:R-:W-:Y:S01]  /*28f10*/  SHF.R.S32.HI R8, RZ, 0x1f, R68 ;  /* 0x0000001fff087819 */ /* 0x000fe20000011444 */
[----:B------:R-:W0:Y:S01]  /*28f20*/  LDCU UR12, c[0x0][0x398] ;  /* 0x00007300ff0c77ac */ /* 0x000e220008000800 */
[C---:B------:R-:W-:Y:S02]  /*28f30*/  IADD3 R6, P4, PT, R68.reuse, R145, RZ ;  /* 0x0000009144067210 */ /* 0x040fe40007f9e0ff */
[----:B----4-:R-:W-:Y:S02]  /*28f40*/  IADD3 R4, P6, PT, R68, R164, RZ ;  /* 0x000000a444047210 */ /* 0x010fe40007fde0ff */
[----:B------:R-:W-:Y:S01]  /*28f50*/  F2FP.SATFINITE.E4M3.F32.PACK_AB_MERGE_C R43, R43, R42, RZ ;  /* 0x0000002a2b2b723e */ /* 0x000fe200048070ff */
[C---:B------:R-:W-:Y:S01]  /*28f60*/  IMAD.X R7, R8.reuse, 0x1, R161, P4 ;  /* 0x0000000108077824 */ /* 0x040fe200020e06a1 */
[----:B------:R-:W-:Y:S01]  /*28f70*/  F2FP.SATFINITE.E4M3.F32.PACK_AB_MERGE_C R107, R107, R106, RZ ;  /* 0x0000006a6b6b723e */ /* 0x000fe200048070ff */
[----:B------:R-:W-:Y:S01]  /*28f80*/  IMAD.X R5, R8, 0x1, R165, P6 ;  /* 0x0000000108057824 */ /* 0x000fe200030e06a5 */
[----:B-1----:R-:W-:Y:S01]  /*28f90*/  ISETP.GE.AND P4, PT, R10, UR4, PT ;  /* 0x000000040a007c0c */ /* 0x002fe2000bf86270 */
[----:B------:R-:W1:Y:S01]  /*28fa0*/  LDCU UR4, c[0x0][0x39c] ;  /* 0x00007380ff0477ac */ /* 0x000e620008000800 */
[----:B------:R-:W-:Y:S01]  /*28fb0*/  @P1 STG.E.U8 desc[UR20][R6.64], R43 ;  /* 0x0000002b06001986 */ /* 0x000fe2000c101114 */
[----:B------:R-:W-:-:S03]  /*28fc0*/  VIADD R68, R68, UR32 ;  /* 0x0000002044447c36 */ /* 0x000fc60008000000 */
[----:B------:R4:W-:Y:S01]  /*28fd0*/  @P2 STG.E.U8 desc[UR20][R4.64], R107 ;  /* 0x0000006b04002986 */ /* 0x0009e2000c101114 */
[----:B---3--:R-:W-:Y:S01]  /*28fe0*/  ISETP.LT.AND P2, PT, R144, UR10, !P3 ;  /* 0x0000000a90007c0c */ /* 0x008fe2000df41270 */
[----:B------:R-:W3:Y:S01]  /*28ff0*/  LDCU UR10, c[0x0][0x398] ;  /* 0x00007300ff0a77ac */ /* 0x000ee20008000800 */
[----:B------:R-:W-:Y:S02]  /*29000*/  ISETP.LT.AND P1, PT, R160, UR14, !P3 ;  /* 0x0000000ea0007c0c */ /* 0x000fe4000df21270 */
[----:B------:R-:W-:Y:S01]  /*29010*/  SHF.R.S32.HI R8, RZ, 0x1f, R68 ;  /* 0x0000001fff087819 */ /* 0x000fe20000011444 */
[----:B------:R-:W-:Y:S01]  /*29020*/  VIADD R9, R0, 0x2a ;  /* 0x0000002a00097836 */ /* 0x000fe20000000000 */
[----:B------:R-:W-:Y:S01]  /*29030*/  IADD3 R2, P3, PT, R68, R145, RZ ;  /* 0x0000009144027210 */ /* 0x000fe20007f7e0ff */
[----:B------:R-:W3:Y:S01]  /*29040*/  LDCU UR14, c[0x0][0x398] ;  /* 0x00007300ff0e77ac */ /* 0x000ee20008000800 */
[----:B------:R-:W-:Y:S02]  /*29050*/  PRMT R11, R43, 0x9910, RZ ;  /* 0x000099102b0b7816 */ /* 0x000fe400000000ff */
[----:B------:R-:W-:-:S02]  /*29060*/  PRMT R13, R107, 0x9910, RZ ;  /* 0x000099106b0d7816 */ /* 0x000fc400000000ff */
[-C--:B----4-:R-:W-:Y:S01]  /*29070*/  IADD3 R4, P6, PT, R68, R164.reuse, RZ ;  /* 0x000000a444047210 */ /* 0x090fe20007fde0ff */
[----:B------:R-:W-:Y:S01]  /*29080*/  IMAD.X R3, R8, 0x1, R161, P3 ;  /* 0x0000000108037824 */ /* 0x000fe200018e06a1 */
[----:B------:R-:W-:Y:S01]  /*29090*/  SHF.R.S32.HI R11, RZ, 0x8, R11 ;  /* 0x00000008ff0b7819 */ /* 0x000fe2000001140b */
[----:B------:R-:W-:Y:S01]  /*290a0*/  VIADD R68, R68, UR32 ;  /* 0x0000002044447c36 */ /* 0x000fe20008000000 */
[----:B------:R-:W-:Y:S01]  /*290b0*/  SHF.R.S32.HI R13, RZ, 0x8, R13 ;  /* 0x00000008ff0d7819 */ /* 0x000fe2000001140d */
[----:B------:R-:W-:Y:S01]  /*290c0*/  IMAD.X R5, R8, 0x1, R165, P6 ;  /* 0x0000000108057824 */ /* 0x000fe200030e06a5 */
[----:B-1----:R-:W-:Y:S01]  /*290d0*/  ISETP.GE.AND P3, PT, R9, UR4, PT ;  /* 0x0000000409007c0c */ /* 0x002fe2000bf66270 */
[----:B------:R1:W-:Y:S01]  /*290e0*/  @P2 STG.E.U8 desc[UR20][R2.64], R11 ;  /* 0x0000000b02002986 */ /* 0x0003e2000c101114 */
[----:B--2---:R-:W-:Y:S01]  /*290f0*/  ISETP.LT.AND P2, PT, R144, UR9, !P5 ;  /* 0x0000000990007c0c */ /* 0x004fe2000ef41270 */
[----:B------:R-:W2:Y:S01]  /*29100*/  LDCU UR4, c[0x0][0x39c] ;  /* 0x00007380ff0477ac */ /* 0x000ea20008000800 */
[----:B0-----:R-:W-:Y:S01]  /*29110*/  ISETP.LT.AND P5, PT, R160, UR12, !P5 ;  /* 0x0000000ca0007c0c */ /* 0x001fe2000efa1270 */
[----:B------:R0:W-:Y:S01]  /*29120*/  @P1 STG.E.U8 desc[UR20][R4.64], R13 ;  /* 0x0000000d04001986 */ /* 0x0001e2000c101114 */
[----:B------:R-:W-:Y:S01]  /*29130*/  SHF.R.S32.HI R10, RZ, 0x1f, R68 ;  /* 0x0000001fff0a7819 */ /* 0x000fe20000011444 */
[----:B------:R-:W-:Y:S01]  /*29140*/  VIADD R9, R0, 0x2b ;  /* 0x0000002b00097836 */ /* 0x000fe20000000000 */
[C---:B------:R-:W-:Y:S01]  /*29150*/  IADD3 R6, P1, PT, R68.reuse, R145, RZ ;  /* 0x0000009144067210 */ /* 0x040fe20007f3e0ff */
[----:B------:R-:W4:Y:S01]  /*29160*/  LDCU UR9, c[0x0][0x398] ;  /* 0x00007300ff0977ac */ /* 0x000f220008000800 */
[----:B------:R-:W-:-:S02]  /*29170*/  IADD3 R8, P6, PT, R68, R164, RZ ;  /* 0x000000a444087210 */ /* 0x000fc40007fde0ff */
[----:B------:R-:W-:Y:S01]  /*29180*/  F2FP.SATFINITE.E4M3.F32.PACK_AB_MERGE_C R45, R45, R44, RZ ;  /* 0x0000002c2d2d723e */ /* 0x000fe200048070ff */
[C---:B------:R-:W-:Y:S01]  /*29190*/  IMAD.X R7, R10.reuse, 0x1, R161, P1 ;  /* 0x000000010a077824 */ /* 0x040fe200008e06a1 */
[----:B------:R-:W-:Y:S01]  /*291a0*/  ISETP.GE.AND P1, PT, R9, UR6, PT ;  /* 0x0000000609007c0c */ /* 0x000fe2000bf26270 */
[----:B------:R-:W-:Y:S01]  /*291b0*/  IMAD.X R9, R10, 0x1, R165, P6 ;  /* 0x000000010a097824 */ /* 0x000fe200030e06a5 */
[----:B------:R-:W-:Y:S01]  /*291c0*/  F2FP.SATFINITE.E4M3.F32.PACK_AB_MERGE_C R109, R109, R108, RZ ;  /* 0x0000006c6d6d723e */ /* 0x000fe200048070ff */
[----:B------:R-:W-:Y:S01]  /*291d0*/  VIADD R68, R68, UR32 ;  /* 0x0000002044447c36 */ /* 0x000fe20008000000 */
[----:B------:R-:W4:Y:S01]  /*291e0*/  LDCU UR12, c[0x0][0x398] ;  /* 0x00007300ff0c77ac */ /* 0x000f220008000800 */
[----:B---3--:R-:W-:Y:S01]  /*291f0*/  ISETP.LT.AND P6, PT, R144, UR10, !P4 ;  /* 0x0000000a90007c0c */ /* 0x008fe2000e7c1270 */
[----:B------:R-:W-:Y:S01]  /*29200*/  @P2 STG.E.U8 desc[UR20][R6.64], R45 ;  /* 0x0000002d06002986 */ /* 0x000fe2000c101114 */
[----:B-1----:R-:W-:Y:S01]  /*29210*/  VIADD R3, R0, 0x2c ;  /* 0x0000002c00037836 */ /* 0x002fe20000000000 */
[----:B------:R-:W-:Y:S01]  /*29220*/  SHF.R.S32.HI R10, RZ, 0x1f, R68 ;  /* 0x0000001fff0a7819 */ /* 0x000fe20000011444 */
[----:B------:R-:W1:Y:S01]  /*29230*/  LDCU UR6, c[0x0][0x39c] ;  /* 0x00007380ff0677ac */ /* 0x000e620008000800 */
[----:B------:R3:W-:Y:S01]  /*29240*/  @P5 STG.E.U8 desc[UR20][R8.64], R109 ;  /* 0x0000006d08005986 */ /* 0x0007e2000c101114 */
[----:B------:R-:W-:-:S02]  /*29250*/  IADD3 R2, P5, PT, R68, R145, RZ ;  /* 0x0000009144027210 */ /* 0x000fc40007fbe0ff */
[----:B0-----:R-:W-:Y:S01]  /*29260*/  PRMT R4, R45, 0x9910, RZ ;  /* 0x000099102d047816 */ /* 0x001fe200000000ff */
[----:B------:R-:W0:Y:S01]  /*29270*/  LDCU UR10, c[0x0][0x398] ;  /* 0x00007300ff0a77ac */ /* 0x000e220008000800 */
[----:B--2---:R-:W-:Y:S01]  /*29280*/  ISETP.GE.AND P2, PT, R3, UR4, PT ;  /* 0x0000000403007c0c */ /* 0x004fe2000bf46270 */
[----:B------:R-:W-:Y:S01]  /*29290*/  IMAD.X R3, R10, 0x1, R161, P5 ;  /* 0x000000010a037824 */ /* 0x000fe200028e06a1 */
[----:B------:R-:W2:Y:S01]  /*292a0*/  LDCU UR4, c[0x0][0x39c] ;  /* 0x00007380ff0477ac */ /* 0x000ea20008000800 */
[----:B---3--:R-:W-:Y:S02]  /*292b0*/  SHF.R.S32.HI R9, RZ, 0x8, R4 ;  /* 0x00000008ff097819 */ /* 0x008fe40000011404 */
[----:B----4-:R-:W-:Y:S01]  /*292c0*/  ISETP.LT.AND P5, PT, R160, UR9, !P4 ;  /* 0x00000009a0007c0c */ /* 0x010fe2000e7a1270 */
[----:B------:R-:W3:Y:S02]  /*292d0*/  LDCU UR9, c[0x0][0x398] ;  /* 0x00007300ff0977ac */ /* 0x000ee40008000800 */
[----:B------:R4:W-:Y:S01]  /*292e0*/  @P6 STG.E.U8 desc[UR20][R2.64], R9 ;  /* 0x0000000902006986 */ /* 0x0009e2000c101114 */
[C---:B------:R-:W-:Y:S01]  /*292f0*/  IADD3 R4, P6, PT, R68.reuse, R164, RZ ;  /* 0x000000a444047210 */ /* 0x040fe20007fde0ff */
[----:B------:R-:W-:Y:S01]  /*29300*/  VIADD R68, R68, UR32 ;  /* 0x0000002044447c36 */ /* 0x000fe20008000000 */
[----:B------:R-:W-:-:S02]  /*29310*/  PRMT R11, R109, 0x9910, RZ ;  /* 0x000099106d0b7816 */ /* 0x000fc400000000ff */
[----:B------:R-:W-:Y:S01]  /*29320*/  ISETP.LT.AND P4, PT, R144, UR12, !P3 ;  /* 0x0000000c90007c0c */ /* 0x000fe2000df81270 */
[----:B------:R-:W-:Y:S01]  /*29330*/  IMAD.X R5, R10, 0x1, R165, P6 ;  /* 0x000000010a057824 */ /* 0x000fe200030e06a5 */
[----:B------:R-:W-:Y:S01]  /*29340*/  SHF.R.S32.HI R8, RZ, 0x1f, R68 ;  /* 0x0000001fff087819 */ /* 0x000fe20000011444 */
[----:B------:R-:W0:Y:S01]  /*29350*/  LDCU UR12, c[0x0][0x398] ;  /* 0x00007300ff0c77ac */ /* 0x000e220008000800 */
[----:B------:R-:W-:Y:S02]  /*29360*/  IADD3 R6, P6, PT, R68, R145, RZ ;  /* 0x0000009144067210 */ /* 0x000fe40007fde0ff */
[----:B------:R-:W-:Y:S01]  /*29370*/  SHF.R.S32.HI R11, RZ, 0x8, R11 ;  /* 0x00000008ff0b7819 */ /* 0x000fe2000001140b */
[----:B----4-:R-:W-:Y:S01]  /*29380*/  VIADD R2, R0, 0x2d ;  /* 0x0000002d00027836 */ /* 0x010fe20000000000 */
[----:B------:R-:W-:Y:S01]  /*29390*/  ISETP.LT.AND P3, PT, R160, UR14, !P3 ;  /* 0x0000000ea0007c0c */ /* 0x000fe2000df61270 */
[----:B------:R-:W-:Y:S01]  /*293a0*/  IMAD.X R7, R8, 0x1, R161, P6 ;  /* 0x0000000108077824 */ /* 0x000fe200030e06a1 */
[----:B------:R-:W-:Y:S01]  /*293b0*/  F2FP.SATFINITE.E4M3.F32.PACK_AB_MERGE_C R47, R47, R46, RZ ;  /* 0x0000002e2f2f723e */ /* 0x000fe200048070ff */
[----:B------:R-:W-:Y:S01]  /*293c0*/  @P5 STG.E.U8 desc[UR20][R4.64], R11 ;  /* 0x0000000b04005986 */ /* 0x000fe2000c101114 */
[----:B--2---:R-:W-:Y:S01]  /*293d0*/  ISETP.GE.AND P6, PT, R2, UR4, PT ;  /* 0x0000000402007c0c */ /* 0x004fe2000bfc6270 */
[----:B------:R-:W-:Y:S01]  /*293e0*/  VIADD R3, R0, 0x2e ;  /* 0x0000002e00037836 */ /* 0x000fe20000000000 */
[----:B------:R-:W-:Y:S01]  /*293f0*/  IADD3 R2, P5, PT, R68, R164, RZ ;  /* 0x000000a444027210 */ /* 0x000fe20007fbe0ff */
[----:B------:R2:W-:Y:S01]  /*29400*/  @P4 STG.E.U8 desc[UR20][R6.64], R47 ;  /* 0x0000002f06004986 */ /* 0x0005e2000c101114 */
[----:B------:R-:W-:Y:S01]  /*29410*/  F2FP.SATFINITE.E4M3.F32.PACK_AB_MERGE_C R111, R111, R110, RZ ;  /* 0x0000006e6f6f723e */ /* 0x000fe200048070ff */
[----:B------:R-:W4:Y:S01]  /*29420*/  LDCU UR4, c[0x0][0x39c] ;  /* 0x00007380ff0477ac */ /* 0x000f220008000800 */
[----:B-1----:R-:W-:Y:S01]  /*29430*/  ISETP.GE.AND P4, PT, R3, UR6, PT ;  /* 0x0000000603007c0c */ /* 0x002fe2000bf86270 */
[----:B------:R-:W-:-:S02]  /*29440*/  IMAD.X R3, R8, 0x1, R165, P5 ;  /* 0x0000000108037824 */ /* 0x000fc400028e06a5 */
[----:B------:R-:W-:Y:S01]  /*29450*/  VIADD R68, R68, UR32 ;  /* 0x0000002044447c36 */ /* 0x000fe20008000000 */
[----:B0-----:R-:W-:Y:S01]  /*29460*/  ISETP.LT.AND P5, PT, R144, UR10, !P1 ;  /* 0x0000000a90007c0c */ /* 0x001fe2000cfa1270 */
[----:B------:R-:W0:Y:S01]  /*29470*/  LDCU UR6, c[0x0][0x398] ;  /* 0x00007300ff0677ac */ /* 0x000e220008000800 */
[----:B------:R1:W-:Y:S01]  /*29480*/  @P3 STG.E.U8 desc[UR20][R2.64], R111 ;  /* 0x0000006f02003986 */ /* 0x0003e2000c101114 */
[----:B------:R-:W-:Y:S02]  /*29490*/  PRMT R9, R47, 0x9910, RZ ;  /* 0x000099102f097816 */ /* 0x000fe400000000ff */
[----:B--2---:R-:W-:Y:S01]  /*294a0*/  SHF.R.S32.HI R6, RZ, 0x1f, R68 ;  /* 0x0000001fff067819 */ /* 0x004fe20000011444 */
[----:B------:R-:W2:Y:S01]  /*294b0*/  LDCU UR10, c[0x0][0x398] ;  /* 0x00007300ff0a77ac */ /* 0x000ea20008000800 */
[----:B------:R-:W-:Y:S02]  /*294c0*/  IADD3 R4, P3, PT, R68, R145, RZ ;  /* 0x0000009144047210 */ /* 0x000fe40007f7e0ff */
[----:B------:R-:W-:-:S03]  /*294d0*/  SHF.R.S32.HI R9, RZ, 0x8, R9 ;  /* 0x00000008ff097819 */ /* 0x000fc60000011409 */
[----:B------:R-:W-:Y:S01]  /*294e0*/  IMAD.X R5, R6, 0x1, R161, P3 ;  /* 0x0000000106057824 */ /* 0x000fe200018e06a1 */
[----:B---3--:R-:W-:Y:S01]  /*294f0*/  ISETP.LT.AND P1, PT, R160, UR9, !P1 ;  /* 0x00000009a0007c0c */ /* 0x008fe2000cf21270 */
[----:B------:R-:W3:Y:S01]  /*29500*/  LDCU UR9, c[0x0][0x398] ;  /* 0x00007300ff0977ac */ /* 0x000ee20008000800 */
[----:B------:R-:W-:Y:S02]  /*29510*/  PRMT R11, R111, 0x9910, RZ ;  /* 0x000099106f0b7816 */ /* 0x000fe400000000ff */
[----:B------:R2:W-:Y:S01]  /*29520*/  @P5 STG.E.U8 desc[UR20][R4.64], R9 ;  /* 0x0000000904005986 */ /* 0x0005e2000c101114 */
[C---:B-1----:R-:W-:Y:S02]  /*29530*/  IADD3 R2, P5, PT, R68.reuse, R164, RZ ;  /* 0x000000a444027210 */ /* 0x042fe40007fbe0ff */
[----:B------:R-:W-:Y:S01]  /*29540*/  SHF.R.S32.HI R11, RZ, 0x8, R11 ;  /* 0x00000008ff0b7819 */ /* 0x000fe2000001140b */
[----:B------:R-:W-:Y:S02]  /*29550*/  VIADD R68, R68, UR32 ;  /* 0x0000002044447c36 */ /* 0x000fe40008000000 */
[----:B------:R-:W-:Y:S01]  /*29560*/  IMAD.X R3, R6, 0x1, R165, P5 ;  /* 0x0000000106037824 */ /* 0x000fe200028e06a5 */
[----:B0-----:R-:W-:Y:S01]  /*29570*/  ISETP.LT.AND P3, PT, R144, UR6, !P2 ;  /* 0x0000000690007c0c */ /* 0x001fe2000d761270 */
[----:B--2---:R-:W-:-:S03]  /*29580*/  VIADD R4, R0, 0x2f ;  /* 0x0000002f00047836 */ /* 0x004fc60000000000 */
[----:B------:R0:W-:Y:S01]  /*29590*/  @P1 STG.E.U8 desc[UR20][R2.64], R11 ;  /* 0x0000000b02001986 */ /* 0x0001e2000c101114 */
[----:B------:R-:W-:Y:S02]  /*295a0*/  SHF.R.S32.HI R10, RZ, 0x1f, R68 ;  /* 0x0000001fff0a7819 */ /* 0x000fe40000011444 */
[----:B------:R-:W-:Y:S01]  /*295b0*/  F2FP.SATFINITE.E4M3.F32.PACK_AB_MERGE_C R49, R49, R48, RZ ;  /* 0x000000303131723e */ /* 0x000fe200048070ff */
[----:B------:R-:W-:Y:S01]  /*295c0*/  VIADD R8, R68, UR32 ;  /* 0x0000002044087c36 */ /* 0x000fe20008000000 */
[----:B----4-:R-:W-:Y:S01]  /*295d0*/  ISETP.GE.AND P1, PT, R4, UR4, PT ;  /* 0x0000000404007c0c */ /* 0x010fe2000bf26270 */
[----:B------:R-:W1:Y:S01]  /*295e0*/  LDCU UR4, c[0x0][0x39c] ;  /* 0x00007380ff0477ac */ /* 0x000e620008000800 */
[----:B------:R-:W-:Y:S02]  /*295f0*/  IADD3 R6, P5, PT, R68, R145, RZ ;  /* 0x0000009144067210 */ /* 0x000fe40007fbe0ff */
[----:B------:R-:W-:Y:S01]  /*29600*/  ISETP.LT.AND P2, PT, R160, UR10, !P2 ;  /* 0x0000000aa0007c0c */ /* 0x000fe2000d741270 */
[----:B------:R-:W2:Y:S02]  /*29610*/  LDCU UR6, c[0x0][0x398] ;  /* 0x00007300ff0677ac */ /* 0x000ea40008000800 */
[----:B------:R-:W-:Y:S01]  /*29620*/  IMAD.X R7, R10, 0x1, R161, P5 ;  /* 0x000000010a077824 */ /* 0x000fe200028e06a1 */
[----:B------:R-:W-:-:S02]  /*29630*/  IADD3 R4, P5, PT, R68, R164, RZ ;  /* 0x000000a444047210 */ /* 0x000fc40007fbe0ff */
[----:B------:R-:W-:Y:S01]  /*29640*/  F2FP.SATFINITE.E4M3.F32.PACK_AB_MERGE_C R113, R113, R112, RZ ;  /* 0x000000707171723e */ /* 0x000fe200048070ff */
[----:B------:R-:W-:Y:S01]  /*29650*/  VIADD R13, R0, 0x31 ;  /* 0x00000031000d7836 */ /* 0x000fe20000000000 */
[----:B------:R4:W-:Y:S01]  /*29660*/  @P3 STG.E.U8 desc[UR20][R6.64], R49 ;  /* 0x0000003106003986 */ /* 0x0009e2000c101114 */
[----:B---3--:R-:W-:Y:S01]  /*29670*/  ISETP.LT.AND P3, PT, R144, UR9, !P6 ;  /* 0x0000000990007c0c */ /* 0x008fe2000f761270 */
[----:B------:R-:W-:Y:S01]  /*29680*/  IMAD.X R5, R10, 0x1, R165, P5 ;  /* 0x000000010a057824 */ /* 0x000fe200028e06a5 */
[----:B------:R-:W-:Y:S01]  /*29690*/  SHF.R.S32.HI R12, RZ, 0x1f, R8 ;  /* 0x0000001fff0c7819 */ /* 0x000fe20000011408 */
[----:B------:R-:W3:Y:S01]  /*296a0*/  LDCU UR9, c[0x0][0x398] ;  /* 0x00007300ff0977ac */ /* 0x000ee20008000800 */
[----:B0-----:R-:W-:Y:S02]  /*296b0*/  IADD3 R2, P5, PT, R8, R145, RZ ;  /* 0x0000009108027210 */ /* 0x001fe40007fbe0ff */
[----:B------:R-:W-:Y:S01]  /*296c0*/  PRMT R9, R49, 0x9910, RZ ;  /* 0x0000991031097816 */ /* 0x000fe200000000ff */
[----:B------:R-:W-:Y:S01]  /*296d0*/  @P2 STG.E.U8 desc[UR20][R4.64], R113 ;  /* 0x0000007104002986 */ /* 0x000fe2000c101114 */
[----:B------:R-:W-:Y:S01]  /*296e0*/  F2FP.SATFINITE.E4M3.F32.PACK_AB_MERGE_C R51, R51, R50, RZ ;  /* 0x000000323333723e */ /* 0x000fe200048070ff */
[----:B------:R-:W0:Y:S01]  /*296f0*/  LDCU UR10, c[0x0][0x398] ;  /* 0x00007300ff0a77ac */ /* 0x000e220008000800 */
[----:B----4-:R-:W-:Y:S01]  /*29700*/  VIADD R6, R0, 0x30 ;  /* 0x0000003000067836 */ /* 0x010fe20000000000 */
[----:B------:R-:W-:Y:S01]  /*29710*/  SHF.R.S32.HI R9, RZ, 0x8, R9 ;  /* 0x00000008ff097819 */ /* 0x000fe20000011409 */
[----:B------:R-:W-:-:S03]  /*29720*/  IMAD.X R3, R12, 0x1, R161, P5 ;  /* 0x000000010c037824 */ /* 0x000fc600028e06a1 */
[----:B-1----:R-:W-:Y:S01]  /*29730*/  ISETP.GE.AND P2, PT, R6, UR4, PT ;  /* 0x0000000406007c0c */ /* 0x002fe2000bf46270 */
[----:B------:R-:W1:Y:S01]  /*29740*/  LDCU UR4, c[0x0][0x39c] ;  /* 0x00007380ff0477ac */ /* 0x000e620008000800 */
[----:B------:R4:W-:Y:S01]  /*29750*/  @P3 STG.E.U8 desc[UR20][R2.64], R9 ;  /* 0x0000000902003986 */ /* 0x0009e2000c101114 */
[C---:B------:R-:W-:Y:S01]  /*29760*/  IADD3 R6, P3, PT, R8.reuse, R164, RZ ;  /* 0x000000a408067210 */ /* 0x040fe20007f7e0ff */
[----:B------:R-:W-:Y:S01]  /*29770*/  VIADD R8, R8, UR32 ;  /* 0x0000002008087c36 */ /* 0x000fe20008000000 */
[----:B--2---:R-:W-:Y:S01]  /*29780*/  ISETP.LT.AND P6, PT, R160, UR6, !P6 ;  /* 0x00000006a0007c0c */ /* 0x004fe2000f7c1270 */
[----:B------:R-:W2:Y:S02]  /*29790*/  LDCU UR6, c[0x0][0x398] ;  /* 0x00007300ff0677ac */ /* 0x000ea40008000800 */
[----:B------:R-:W-:Y:S01]  /*297a0*/  IMAD.X R7, R12, 0x1, R165, P3 ;  /* 0x000000010c077824 */ /* 0x000fe200018e06a5 */
[----:B------:R-:W-:Y:S02]  /*297b0*/  SHF.R.S32.HI R10, RZ, 0x1f, R8 ;  /* 0x0000001fff0a7819 */ /* 0x000fe40000011408 */
[----:B----4-:R-:W-:-:S02]  /*297c0*/  IADD3 R2, P3, PT, R8, R145, RZ ;  /* 0x0000009108027210 */ /* 0x010fc40007f7e0ff */
[----:B------:R-:W-:Y:S02]  /*297d0*/  PRMT R11, R113, 0x9910, RZ ;  /* 0x00009910710b7816 */ /* 0x000fe400000000ff */
[----:B------:R-:W-:Y:S01]  /*297e0*/  ISETP.LT.AND P5, PT, R144, UR12, !P4 ;  /* 0x0000000c90007c0c */ /* 0x000fe2000e7a1270 */
[----:B------:R-:W-:Y:S01]  /*297f0*/  IMAD.X R3, R10, 0x1, R161, P3 ;  /* 0x000000010a037824 */ /* 0x000fe200018e06a1 */
[----:B---3--:R-:W-:Y:S01]  /*29800*/  ISETP.LT.AND P4, PT, R160, UR9, !P4 ;  /* 0x00000009a0007c0c */ /* 0x008fe2000e781270 */
[----:B------:R-:W3:Y:S01]  /*29810*/  LDCU UR9, c[0x0][0x398] ;  /* 0x00007300ff0977ac */ /* 0x000ee20008000800 */
[----:B-1----:R-:W-:Y:S02]  /*29820*/  ISETP.GE.AND P3, PT, R13, UR4, PT ;  /* 0x000000040d007c0c */ /* 0x002fe4000bf66270 */
[----:B------:R-:W-:Y:S01]  /*29830*/  SHF.R.S32.HI R11, RZ, 0x8, R11 ;  /* 0x00000008ff0b7819 */ /* 0x000fe2000001140b */
[----:B------:R-:W1:Y:S04]  /*29840*/  LDCU UR4, c[0x0][0x39c] ;  /* 0x00007380ff0477ac */ /* 0x000e680008000800 */
[----:B------:R4:W-:Y:S01]  /*29850*/  @P6 STG.E.U8 desc[UR20][R6.64], R11 ;  /* 0x0000000b06006986 */ /* 0x0009e2000c101114 */
[C---:B------:R-:W-:Y:S01]  /*29860*/  IADD3 R4, P6, PT, R8.reuse, R164, RZ ;  /* 0x000000a408047210 */ /* 0x040fe20007fde0ff */
[----:B------:R-:W-:Y:S01]  /*29870*/  VIADD R8, R8, UR32 ;  /* 0x0000002008087c36 */ /* 0x000fe20008000000 */
[----:B------:R-:W-:Y:S01]  /*29880*/  F2FP.SATFINITE.E4M3.F32.PACK_AB_MERGE_C R115, R115, R114, RZ ;  /* 0x000000727373723e */ /* 0x000fe200048070ff */
[----:B------:R0:W-:Y:S01]  /*29890*/  @P5 STG.E.U8 desc[UR20][R2.64], R51 ;  /* 0x0000003302005986 */ /* 0x0001e2000c101114 */
[----:B--2---:R-:W-:Y:S01]  /*298a0*/  ISETP.LT.AND P5, PT, R144, UR6, !P1 ;  /* 0x0000000690007c0c */ /* 0x004fe2000cfa1270 */
[----:B------:R-:W-:Y:S01]  /*298b0*/  IMAD.X R5, R10, 0x1, R165, P6 ;  /* 0x000000010a057824 */ /* 0x000fe200030e06a5 */
[----:B------:R-:W2:Y:S01]  /*298c0*/  LDCU UR6, c[0x0][0x39c] ;  /* 0x00007380ff0677ac */ /* 0x000ea20008000800 */
[----:B------:R-:W-:Y:S01]  /*298d0*/  SHF.R.S32.HI R10, RZ, 0x1f, R8 ;  /* 0x0000001fff0a7819 */ /* 0x000fe20000011408 */
[----:B------:R-:W2:Y:S01]  /*298e0*/  LDCU UR12, c[0x0][0x398] ;  /* 0x00007300ff0c77ac */ /* 0x000ea20008000800 */
[----:B----4-:R-:W-:Y:S01]  /*298f0*/  VIADD R7, R0, 0x32 ;  /* 0x0000003200077836 */ /* 0x010fe20000000000 */
[----:B------:R-:W-:Y:S01]  /*29900*/  IADD3 R6, P6, PT, R8, R145, RZ ;  /* 0x0000009108067210 */ /* 0x000fe20007fde0ff */
[----:B------:R4:W-:Y:S01]  /*29910*/  @P4 STG.E.U8 desc[UR20][R4.64], R115 ;  /* 0x0000007304004986 */ /* 0x0009e2000c101114 */
[----:B---3--:R-:W-:Y:S01]  /*29920*/  ISETP.LT.AND P1, PT, R160, UR9, !P1 ;  /* 0x00000009a0007c0c */ /* 0x008fe2000cf21270 */
[----:B------:R-:W3:Y:S01]  /*29930*/  LDCU UR9, c[0x0][0x398] ;  /* 0x00007300ff0977ac */ /* 0x000ee20008000800 */
[----:B-1----:R-:W-:Y:S01]  /*29940*/  ISETP.GE.AND P4, PT, R7, UR4, PT ;  /* 0x0000000407007c0c */ /* 0x002fe2000bf86270 */
[----:B------:R-:W-:Y:S01]  /*29950*/  IMAD.X R7, R10, 0x1, R161, P6 ;  /* 0x000000010a077824 */ /* 0x000fe200030e06a1 */
[----:B------:R-:W-:Y:S01]  /*29960*/  PRMT R9, R51, 0x9910, RZ ;  /* 0x0000991033097816 */ /* 0x000fe200000000ff */
[----:B------:R-:W1:Y:S01]  /*29970*/  LDCU UR4, c[0x0][0x39c] ;  /* 0x00007380ff0477ac */ /* 0x000e620008000800 */
[----:B0-----:R-:W-:-:S02]  /*29980*/  IADD3 R2, P6, PT, R8, R164, RZ ;  /* 0x000000a408027210 */ /* 0x001fc40007fde0ff */
[----:B------:R-:W-:Y:S02]  /*29990*/  PRMT R11, R115, 0x9910, RZ ;  /* 0x00009910730b7816 */ /* 0x000fe400000000ff */
[----:B------:R-:W-:Y:S01]  /*299a0*/  SHF.R.S32.HI R9, RZ, 0x8, R9 ;  /* 0x00000008ff097819 */ /* 0x000fe20000011409 */
[----:B------:R-:W-:Y:S01]  /*299b0*/  IMAD.X R3, R10, 0x1, R165, P6 ;  /* 0x000000010a037824 */ /* 0x000fe200030e06a5 */
[----:B------:R-:W-:Y:S01]  /*299c0*/  SHF.R.S32.HI R11, RZ, 0x8, R11 ;  /* 0x00000008ff0b7819 */ /* 0x000fe2000001140b */
[----:B----4-:R-:W-:Y:S02]  /*299d0*/  VIADD R5, R0, 0x33 ;  /* 0x0000003300057836 */ /* 0x010fe40000000000 */
[----:B------:R-:W-:Y:S01]  /*299e0*/  VIADD R8, R8, UR32 ;  /* 0x0000002008087c36 */ /* 0x000fe20008000000 */
[----:B------:R0:W-:Y:S04]  /*299f0*/  @P5 STG.E.U8 desc[UR20][R6.64], R9 ;  /* 0x0000000906005986 */ /* 0x0001e8000c101114 */
[----:B------:R4:W-:Y:S01]  /*29a00*/  @P1 STG.E.U8 desc[UR20][R2.64], R11 ;  /* 0x0000000b02001986 */ /* 0x0009e2000c101114 */
[----:B--2---:R-:W-:Y:S01]  /*29a10*/  ISETP.GE.AND P1, PT, R5, UR6, PT ;  /* 0x0000000605007c0c */ /* 0x004fe2000bf26270 */
[----:B------:R-:W2:Y:S01]  /*29a20*/  LDCU UR6, c[0x0][0x398] ;  /* 0x00007300ff0677ac */ /* 0x000ea20008000800 */
[----:B------:R-:W-:-:S02]  /*29a30*/  SHF.R.S32.HI R10, RZ, 0x1f, R8 ;  /* 0x0000001fff0a7819 */ /* 0x000fc40000011408 */
[----:B------:R-:W-:Y:S02]  /*29a40*/  IADD3 R4, P6, PT, R8, R145, RZ ;  /* 0x0000009108047210 */ /* 0x000fe40007fde0ff */
[----:B------:R-:W-:Y:S01]  /*29a50*/  ISETP.LT.AND P5, PT, R144, UR10, !P2 ;  /* 0x0000000a90007c0c */ /* 0x000fe2000d7a1270 */
[----:B------:R-:W1:Y:S01]  /*29a60*/  LDCU UR10, c[0x0][0x398] ;  /* 0x00007300ff0a77ac */ /* 0x000e620008000800 */
[----:B------:R-:W-:Y:S01]  /*29a70*/  ISETP.LT.AND P2, PT, R160, UR12, !P2 ;  /* 0x0000000ca0007c0c */ /* 0x000fe2000d741270 */
[----:B------:R-:W-:Y:S01]  /*29a80*/  IMAD.X R5, R10, 0x1, R161, P6 ;  /* 0x000000010a057824 */ /* 0x000fe200030e06a1 */
[C---:B0-----:R-:W-:Y:S01]  /*29a90*/  IADD3 R6, P6, PT, R8.reuse, R164, RZ ;  /* 0x000000a408067210 */ /* 0x041fe20007fde0ff */
[----:B------:R-:W-:Y:S01]  /*29aa0*/  VIADD R8, R8, UR32 ;  /* 0x0000002008087c36 */ /* 0x000fe20008000000 */
[----:B------:R-:W-:Y:S01]  /*29ab0*/  F2FP.SATFINITE.E4M3.F32.PACK_AB_MERGE_C R53, R53, R52, RZ ;  /* 0x000000343535723e */ /* 0x000fe200048070ff */
[----:B----4-:R-:W-:Y:S01]  /*29ac0*/  VIADD R3, R0, 0x34 ;  /* 0x0000003400037836 */ /* 0x010fe20000000000 */
[----:B------:R-:W-:Y:S01]  /*29ad0*/  F2FP.SATFINITE.E4M3.F32.PACK_AB_MERGE_C R117, R117, R116, RZ ;  /* 0x000000747575723e */ /* 0x000fe200048070ff */
[----:B------:R-:W-:Y:S01]  /*29ae0*/  IMAD.X R7, R10, 0x1, R165, P6 ;  /* 0x000000010a077824 */ /* 0x000fe200030e06a5 */
[----:B------:R-:W-:-:S02]  /*29af0*/  SHF.R.S32.HI R10, RZ, 0x1f, R8 ;  /* 0x0000001fff0a7819 */ /* 0x000fc40000011408 */
[----:B------:R-:W-:Y:S01]  /*29b00*/  IADD3 R2, P6, PT, R8, R145, RZ ;  /* 0x0000009108027210 */ /* 0x000fe20007fde0ff */
[----:B------:R0:W-:Y:S01]  /*29b10*/  @P5 STG.E.U8 desc[UR20][R4.64], R53 ;  /* 0x0000003504005986 */ /* 0x0001e2000c101114 */
[----:B---3--:R-:W-:Y:S01]  /*29b20*/  ISETP.LT.AND P5, PT, R144, UR9, !P3 ;  /* 0x0000000990007c0c */ /* 0x008fe2000dfa1270 */
[----:B------:R-:W3:Y:S01]  /*29b30*/  LDCU UR9, c[0x0][0x398] ;  /* 0x00007300ff0977ac */ /* 0x000ee20008000800 */
[----:B--2---:R-:W-:Y:S01]  /*29b40*/  ISETP.LT.AND P3, PT, R160, UR6, !P3 ;  /* 0x00000006a0007c0c */ /* 0x004fe2000df61270 */
[----:B------:R2:W-:Y:S01]  /*29b50*/  @P2 STG.E.U8 desc[UR20][R6.64], R117 ;  /* 0x0000007506002986 */ /* 0x0005e2000c101114 */
[----:B-1----:R-:W-:Y:S01]  /*29b60*/  ISETP.GE.AND P2, PT, R3, UR4, PT ;  /* 0x0000000403007c0c */ /* 0x002fe2000bf46270 */
[----:B------:R-:W1:Y:S01]  /*29b70*/  LDCU UR4, c[0x0][0x398] ;  /* 0x00007300ff0477ac */ /* 0x000e620008000800 */
[----:B------:R-:W-:Y:S01]  /*29b80*/  PRMT R9, R53, 0x9910, RZ ;  /* 0x0000991035097816 */ /* 0x000fe200000000ff */
[----:B------:R-:W-:Y:S01]  /*29b90*/  IMAD.X R3, R10, 0x1, R161, P6 ;  /* 0x000000010a037824 */ /* 0x000fe200030e06a1 */
[----:B------:R-:W-:Y:S01]  /*29ba0*/  PRMT R11, R117, 0x9910, RZ ;  /* 0x00009910750b7816 */ /* 0x000fe200000000ff */
[----:B------:R-:W4:Y:S01]  /*29bb0*/  LDCU UR6, c[0x0][0x398] ;  /* 0x00007300ff0677ac */ /* 0x000f220008000800 */
[----:B0-----:R-:W-:-:S02]  /*29bc0*/  IADD3 R4, P6, PT, R8, R164, RZ ;  /* 0x000000a408047210 */ /* 0x001fc40007fde0ff */
[----:B------:R-:W-:Y:S02]  /*29bd0*/  SHF.R.S32.HI R9, RZ, 0x8, R9 ;  /* 0x00000008ff097819 */ /* 0x000fe40000011409 */
[----:B------:R-:W-:Y:S01]  /*29be0*/  SHF.R.S32.HI R11, RZ, 0x8, R11 ;  /* 0x00000008ff0b7819 */ /* 0x000fe2000001140b */
[----:B------:R-:W-:Y:S02]  /*29bf0*/  IMAD.X R5, R10, 0x1, R165, P6 ;  /* 0x000000010a057824 */ /* 0x000fe400030e06a5 */
[----:B--2---:R-:W-:Y:S01]  /*29c00*/  VIADD R7, R0, 0x35 ;  /* 0x0000003500077836 */ /* 0x004fe20000000000 */
[----:B------:R0:W-:Y:S01]  /*29c10*/  @P5 STG.E.U8 desc[UR20][R2.64], R9 ;  /* 0x0000000902005986 */ /* 0x0001e2000c101114 */
[----:B------:R-:W-:Y:S01]  /*29c20*/  VIADD R8, R8, UR32 ;  /* 0x0000002008087c36 */ /* 0x000fe20008000000 */
[----:B------:R-:W-:Y:S01]  /*29c30*/  ISETP.LT.AND P5, PT, R144, UR10, !P4 ;  /* 0x0000000a90007c0c */ /* 0x000fe2000e7a1270 */
[----:B------:R-:W2:Y:S01]  /*29c40*/  LDCU UR10, c[0x0][0x398] ;  /* 0x00007300ff0a77ac */ /* 0x000ea20008000800 */
[----:B------:R2:W-:Y:S01]  /*29c50*/  @P3 STG.E.U8 desc[UR20][R4.64], R11 ;  /* 0x0000000b04003986 */ /* 0x0005e2000c101114 */
[----:B------:R-:W-:-:S02]  /*29c60*/  ISETP.GE.AND P3, PT, R7, UR5, PT ;  /* 0x0000000507007c0c */ /* 0x000fc4000bf66270 */
[----:B------:R-:W-:Y:S01]  /*29c70*/  SHF.R.S32.HI R10, RZ, 0x1f, R8 ;  /* 0x0000001fff0a7819 */ /* 0x000fe20000011408 */
[----:B------:R-:W3:Y:S01]  /*29c80*/  LDCU UR5, c[0x0][0x398] ;  /* 0x00007300ff0577ac */ /* 0x000ee20008000800 */
[----:B------:R-:W-:Y:S02]  /*29c90*/  IADD3 R6, P6, PT, R8, R145, RZ ;  /* 0x0000009108067210 */ /* 0x000fe40007fde0ff */
[----:B-1----:R-:W-:Y:S01]  /*29ca0*/  ISETP.LT.AND P4, PT, R160, UR4, !P4 ;  /* 0x00000004a0007c0c */ /* 0x002fe2000e781270 */
[----:B------:R-:W1:Y:S01]  /*29cb0*/  LDCU UR4, c[0x0][0x398] ;  /* 0x00007300ff0477ac */ /* 0x000e620008000800 */
[----:B------:R-:W-:Y:S01]  /*29cc0*/  F2FP.SATFINITE.E4M3.F32.PACK_AB_MERGE_C R55, R55, R54, RZ ;  /* 0x000000363737723e */ /* 0x000fe200048070ff */
[----:B------:R-:W-:Y:S01]  /*29cd0*/  IMAD.X R7, R10, 0x1, R161, P6 ;  /* 0x000000010a077824 */ /* 0x000fe200030e06a1 */
[C---:B0-----:R-:W-:Y:S01]  /*29ce0*/  IADD3 R2, P6, PT, R8.reuse, R164, RZ ;  /* 0x000000a408027210 */ /* 0x041fe20007fde0ff */
[----:B------:R-:W-:Y:S01]  /*29cf0*/  VIADD R8, R8, UR32 ;  /* 0x0000002008087c36 */ /* 0x000fe20008000000 */
[----:B------:R-:W-:-:S02]  /*29d00*/  F2FP.SATFINITE.E4M3.F32.PACK_AB_MERGE_C R119, R119, R118, RZ ;  /* 0x000000767777723e */ /* 0x000fc400048070ff */
[----:B------:R0:W-:Y:S01]  /*29d10*/  @P5 STG.E.U8 desc[UR20][R6.64], R55 ;  /* 0x0000003706005986 */ /* 0x0001e2000c101114 */
[----:B----4-:R-:W-:Y:S01]  /*29d20*/  ISETP.LT.AND P5, PT, R144, UR6, !P1 ;  /* 0x0000000690007c0c */ /* 0x010fe2000cfa1270 */
[----:B------:R-:W-:Y:S01]  /*29d30*/  IMAD.X R3, R10, 0x1, R165, P6 ;  /* 0x000000010a037824 */ /* 0x000fe200030e06a5 */
[----:B------:R-:W-:Y:S01]  /*29d40*/  SHF.R.S32.HI R10, RZ, 0x1f, R8 ;  /* 0x0000001fff0a7819 */ /* 0x000fe20000011408 */
[----:B--2---:R-:W-:Y:S01]  /*29d50*/  VIADD R5, R0, 0x36 ;  /* 0x0000003600057836 */ /* 0x004fe20000000000 */
[----:B------:R-:W-:Y:S01]  /*29d60*/  IADD3 R4, P6, PT, R8, R145, RZ ;  /* 0x0000009108047210 */ /* 0x000fe20007fde0ff */
[----:B------:R-:W2:Y:S01]  /*29d70*/  LDCU UR6, c[0x0][0x398] ;  /* 0x00007300ff0677ac */ /* 0x000ea20008000800 */
[----:B------:R-:W-:Y:S01]  /*29d80*/  PRMT R9, R55, 0x9910, RZ ;  /* 0x0000991037097816 */ /* 0x000fe200000000ff */
[----:B------:R4:W-:Y:S01]  /*29d90*/  @P4 STG.E.U8 desc[UR20][R2.64], R119 ;  /* 0x0000007702004986 */ /* 0x0009e2000c101114 */
[----:B------:R-:W-:Y:S01]  /*29da0*/  ISETP.GE.AND P4, PT, R5, UR11, PT ;  /* 0x0000000b05007c0c */ /* 0x000fe2000bf86270 */
[----:B------:R-:W-:Y:S01]  /*29db0*/  IMAD.X R5, R10, 0x1, R161, P6 ;  /* 0x000000010a057824 */ /* 0x000fe200030e06a1 */
[----:B---3--:R-:W-:Y:S01]  /*29dc0*/  ISETP.LT.AND P1, PT, R160, UR5, !P1 ;  /* 0x00000005a0007c0c */ /* 0x008fe2000cf21270 */
[----:B------:R-:W3:Y:S01]  /*29dd0*/  LDCU UR5, c[0x0][0x398] ;  /* 0x00007300ff0577ac */ /* 0x000ee20008000800 */
[----:B------:R-:W-:-:S02]  /*29de0*/  SHF.R.S32.HI R9, RZ, 0x8, R9 ;  /* 0x00000008ff097819 */ /* 0x000fc40000011409 */
[C---:B0-----:R-:W-:Y:S01]  /*29df0*/  IADD3 R6, P6, PT, R8.reuse, R164, RZ ;  /* 0x000000a408067210 */ /* 0x041fe20007fde0ff */
[----:B------:R-:W-:Y:S01]  /*29e00*/  VIADD R8, R8, UR32 ;  /* 0x0000002008087c36 */ /* 0x000fe20008000000 */
[----:B------:R-:W-:Y:S01]  /*29e10*/  PRMT R11, R119, 0x9910, RZ ;  /* 0x00009910770b7816 */ /* 0x000fe200000000ff */
[----:B------:R0:W-:Y:S01]  /*29e20*/  @P5 STG.E.U8 desc[UR20][R4.64], R9 ;  /* 0x0000000904005986 */ /* 0x0001e2000c101114 */
[----:B-1----:R-:W-:Y:S01]  /*29e30*/  ISETP.LT.AND P5, PT, R144, UR4, !P2 ;  /* 0x0000000490007c0c */ /* 0x002fe2000d7a1270 */
[----:B------:R-:W-:Y:S01]  /*29e40*/  IMAD.X R7, R10, 0x1, R165, P6 ;  /* 0x000000010a077824 */ /* 0x000fe200030e06a5 */
[----:B------:R-:W-:Y:S01]  /*29e50*/  SHF.R.S32.HI R11, RZ, 0x8, R11 ;  /* 0x00000008ff0b7819 */ /* 0x000fe2000001140b */
[----:B----4-:R-:W-:Y:S01]  /*29e60*/  VIADD R3, R0, 0x37 ;  /* 0x0000003700037836 */ /* 0x010fe20000000000 */
[----:B------:R-:W-:Y:S01]  /*29e70*/  SHF.R.S32.HI R10, RZ, 0x1f, R8 ;  /* 0x0000001fff0a7819 */ /* 0x000fe20000011408 */
[----:B------:R-:W1:Y:S01]  /*29e80*/  LDCU UR4, c[0x0][0x398] ;  /* 0x00007300ff0477ac */ /* 0x000e620008000800 */
[----:B------:R-:W-:Y:S01]  /*29e90*/  IADD3 R2, P6, PT, R8, R145, RZ ;  /* 0x0000009108027210 */ /* 0x000fe20007fde0ff */
[----:B------:R4:W-:Y:S01]  /*29ea0*/  @P1 STG.E.U8 desc[UR20][R6.64], R11 ;  /* 0x0000000b06001986 */ /* 0x0009e2000c101114 */
[----:B------:R-:W-:Y:S01]  /*29eb0*/  ISETP.GE.AND P1, PT, R3, UR7, PT ;  /* 0x0000000703007c0c */ /* 0x000fe2000bf26270 */
[----:B------:R-:W1:Y:S01]  /*29ec0*/  LDCU UR7, c[0x0][0x398] ;  /* 0x00007300ff0777ac */ /* 0x000e620008000800 */
[----:B--2---:R-:W-:Y:S01]  /*29ed0*/  ISETP.LT.AND P2, PT, R160, UR6, !P2 ;  /* 0x00000006a0007c0c */ /* 0x004fe2000d741270 */
[----:B------:R-:W-:Y:S01]  /*29ee0*/  IMAD.X R3, R10, 0x1, R161, P6 ;  /* 0x000000010a037824 */ /* 0x000fe200030e06a1 */
[----:B------:R-:W-:Y:S01]  /*29ef0*/  F2FP.SATFINITE.E4M3.F32.PACK_AB_MERGE_C R57, R57, R56, RZ ;  /* 0x000000383939723e */ /* 0x000fe200048070ff */
[----:B------:R-:W2:Y:S01]  /*29f00*/  LDCU UR6, c[0x0][0x398] ;  /* 0x00007300ff0677ac */ /* 0x000ea20008000800 */
[C---:B0-----:R-:W-:Y:S01]  /*29f10*/  IADD3 R4, P6, PT, R8.reuse, R164, RZ ;  /* 0x000000a408047210 */ /* 0x041fe20007fde0ff */
[----:B------:R-:W-:-:S02]  /*29f20*/  VIADD R8, R8, UR32 ;  /* 0x0000002008087c36 */ /* 0x000fc40008000000 */
[----:B------:R0:W-:Y:S01]  /*29f30*/  @P5 STG.E.U8 desc[UR20][R2.64], R57 ;  /* 0x0000003902005986 */ /* 0x0001e2000c101114 */
[----:B---3--:R-:W-:Y:S01]  /*29f40*/  ISETP.LT.AND P5, PT, R144, UR5, !P3 ;  /* 0x0000000590007c0c */ /* 0x008fe2000dfa1270 */
[----:B------:R-:W-:Y:S01]  /*29f50*/  IMAD.X R5, R10, 0x1, R165, P6 ;  /* 0x000000010a057824 */ /* 0x000fe200030e06a5 */
[----:B------:R-:W-:Y:S01]  /*29f60*/  F2FP.SATFINITE.E4M3.F32.PACK_AB_MERGE_C R121, R121, R120, RZ ;  /* 0x000000787979723e */ /* 0x000fe200048070ff */
[----:B----4-:R-:W-:Y:S01]  /*29f70*/  VIADD R7, R0, 0x38 ;  /* 0x0000003800077836 */ /* 0x010fe20000000000 */
[----:B------:R-:W-:Y:S01]  /*29f80*/  SHF.R.S32.HI R10, RZ, 0x1f, R8 ;  /* 0x0000001fff0a7819 */ /* 0x000fe20000011408 */
[----:B------:R-:W3:Y:S01]  /*29f90*/  LDCU UR5, c[0x0][0x398] ;  /* 0x00007300ff0577ac */ /* 0x000ee20008000800 */
[----:B------:R-:W-:Y:S02]  /*29fa0*/  IADD3 R6, P6, PT, R8, R145, RZ ;  /* 0x0000009108067210 */ /* 0x000fe40007fde0ff */
[----:B------:R-:W-:Y:S01]  /*29fb0*/  PRMT R9, R57, 0x9910, RZ ;  /* 0x0000991039097816 */ /* 0x000fe200000000ff */
[----:B------:R4:W-:Y:S01]  /*29fc0*/  @P2 STG.E.U8 desc[UR20][R4.64], R121 ;  /* 0x0000007904002986 */ /* 0x0009e2000c101114 */
[----:B------:R-:W-:Y:S01]  /*29fd0*/  ISETP.GE.AND P2, PT, R7, UR27, PT ;  /* 0x0000001b07007c0c */ /* 0x000fe2000bf46270 */
[----:B------:R-:W-:Y:S01]  /*29fe0*/  IMAD.X R7, R10, 0x1, R161, P6 ;  /* 0x000000010a077824 */ /* 0x000fe200030e06a1 */
[----:B-1----:R-:W-:Y:S01]  /*29ff0*/  ISETP.LT.AND P3, PT, R160, UR4, !P3 ;  /* 0x00000004a0007c0c */ /* 0x002fe2000df61270 */
[----:B------:R-:W1:Y:S01]  /*2a000*/  LDCU UR4, c[0x0][0x398] ;  /* 0x00007300ff0477ac */ /* 0x000e620008000800 */
[----:B------:R-:W-:-:S02]  /*2a010*/  SHF.R.S32.HI R9, RZ, 0x8, R9 ;  /* 0x00000008ff097819 */ /* 0x000fc40000011409 */
[C---:B0-----:R-:W-:Y:S01]  /*2a020*/  IADD3 R2, P6, PT, R8.reuse, R164, RZ ;  /* 0x000000a408027210 */ /* 0x041fe20007fde0ff */
[----:B------:R-:W-:Y:S01]  /*2a030*/  VIADD R8, R8, UR32 ;  /* 0x0000002008087c36 */ /* 0x000fe20008000000 */
[----:B------:R-:W-:Y:S01]  /*2a040*/  PRMT R11, R121, 0x9910, RZ ;  /* 0x00009910790b7816 */ /* 0x000fe200000000ff */
[----:B------:R0:W-:Y:S01]  /*2a050*/  @P5 STG.E.U8 desc[UR20][R6.64], R9 ;  /* 0x0000000906005986 */ /* 0x0001e2000c101114 */
[----:B--2---:R-:W-:Y:S01]  /*2a060*/  ISETP.LT.AND P5, PT, R144, UR6, !P4 ;  /* 0x0000000690007c0c */ /* 0x004fe2000e7a1270 */
[----:B------:R-:W-:Y:S01]  /*2a070*/  IMAD.X R3, R10, 0x1, R165, P6 ;  /* 0x000000010a037824 */ /* 0x000fe200030e06a5 */
[----:B------:R-:W-:Y:S01]  /*2a080*/  SHF.R.S32.HI R11, RZ, 0x8, R11 ;  /* 0x00000008ff0b7819 */ /* 0x000fe2000001140b */
[----:B----4-:R-:W-:Y:S01]  /*2a090*/  VIADD R5, R0, 0x39 ;  /* 0x0000003900057836 */ /* 0x010fe20000000000 */
[----:B------:R-:W-:Y:S01]  /*2a0a0*/  SHF.R.S32.HI R10, RZ, 0x1f, R8 ;  /* 0x0000001fff0a7819 */ /* 0x000fe20000011408 */
[----:B------:R-:W2:Y:S01]  /*2a0b0*/  LDCU UR6, c[0x0][0x398] ;  /* 0x00007300ff0677ac */ /* 0x000ea20008000800 */
[----:B------:R-:W-:Y:S01]  /*2a0c0*/  IADD3 R4, P6, PT, R8, R145, RZ ;  /* 0x0000009108047210 */ /* 0x000fe20007fde0ff */
[----:B------:R4:W-:Y:S01]  /*2a0d0*/  @P3 STG.E.U8 desc[UR20][R2.64], R11 ;  /* 0x0000000b02003986 */ /* 0x0009e2000c101114 */
[----:B------:R-:W-:-:S02]  /*2a0e0*/  ISETP.GE.AND P3, PT, R5, UR25, PT ;  /* 0x0000001905007c0c */ /* 0x000fc4000bf66270 */
[----:B---3--:R-:W-:Y:S01]  /*2a0f0*/  ISETP.LT.AND P4, PT, R160, UR5, !P4 ;  /* 0x00000005a0007c0c */ /* 0x008fe2000e781270 */
[----:B------:R-:W-:Y:S01]  /*2a100*/  IMAD.X R5, R10, 0x1, R161, P6 ;  /* 0x000000010a057824 */ /* 0x000fe200030e06a1 */
[----:B------:R-:W-:Y:S01]  /*2a110*/  F2FP.SATFINITE.E4M3.F32.PACK_AB_MERGE_C R59, R59, R58, RZ ;  /* 0x0000003a3b3b723e */ /* 0x000fe200048070ff */
[----:B------:R-:W3:Y:S01]  /*2a120*/  LDCU UR5, c[0x0][0x398] ;  /* 0x00007300ff0577ac */ /* 0x000ee20008000800 */
[C---:B0-----:R-:W-:Y:S01]  /*2a130*/  IADD3 R6, P6, PT, R8.reuse, R164, RZ ;  /* 0x000000a408067210 */ /* 0x041fe20007fde0ff */
[----:B------:R-:W-:Y:S02]  /*2a140*/  VIADD R8, R8, UR32 ;  /* 0x0000002008087c36 */ /* 0x000fe40008000000 */
[----:B------:R0:W-:Y:S01]  /*2a150*/  @P5 STG.E.U8 desc[UR20][R4.64], R59 ;  /* 0x0000003b04005986 */ /* 0x0001e2000c101114 */
[----:B-1----:R-:W-:Y:S01]  /*2a160*/  ISETP.LT.AND P5, PT, R144, UR4, !P1 ;  /* 0x0000000490007c0c */ /* 0x002fe2000cfa1270 */
[----:B------:R-:W-:Y:S01]  /*2a170*/  IMAD.X R7, R10, 0x1, R165, P6 ;  /* 0x000000010a077824 */ /* 0x000fe200030e06a5 */
[----:B------:R-:W-:Y:S01]  /*2a180*/  F2FP.SATFINITE.E4M3.F32.PACK_AB_MERGE_C R123, R123, R122, RZ ;  /* 0x0000007a7b7b723e */ /* 0x000fe200048070ff */
[----:B----4-:R-:W-:Y:S01]  /*2a190*/  VIADD R3, R0, 0x3a ;  /* 0x0000003a00037836 */ /* 0x010fe20000000000 */
[----:B------:R-:W-:Y:S01]  /*2a1a0*/  SHF.R.S32.HI R10, RZ, 0x1f, R8 ;  /* 0x0000001fff0a7819 */ /* 0x000fe20000011408 */
[----:B------:R-:W1:Y:S01]  /*2a1b0*/  LDCU UR4, c[0x0][0x398] ;  /* 0x00007300ff0477ac */ /* 0x000e620008000800 */
[----:B------:R-:W-:-:S02]  /*2a1c0*/  IADD3 R2, P6, PT, R8, R145, RZ ;  /* 0x0000009108027210 */ /* 0x000fc40007fde0ff */
[----:B------:R-:W-:Y:S01]  /*2a1d0*/  PRMT R9, R59, 0x9910, RZ ;  /* 0x000099103b097816 */ /* 0x000fe200000000ff */
[----:B------:R4:W-:Y:S01]  /*2a1e0*/  @P4 STG.E.U8 desc[UR20][R6.64], R123 ;  /* 0x0000007b06004986 */ /* 0x0009e2000c101114 */
[----:B------:R-:W-:Y:S01]  /*2a1f0*/  ISETP.GE.AND P4, PT, R3, UR23, PT ;  /* 0x0000001703007c0c */ /* 0x000fe2000bf86270 */
[----:B------:R-:W-:Y:S01]  /*2a200*/  IMAD.X R3, R10, 0x1, R161, P6 ;  /* 0x000000010a037824 */ /* 0x000fe200030e06a1 */
[----:B------:R-:W-:Y:S02]  /*2a210*/  SHF.R.S32.HI R9, RZ, 0x8, R9 ;  /* 0x00000008ff097819 */ /* 0x000fe40000011409 */
[----:B--2---:R-:W-:Y:S01]  /*2a220*/  ISETP.LT.AND P1, PT, R160, UR6, !P1 ;  /* 0x00000006a0007c0c */ /* 0x004fe2000cf21270 */
[----:B------:R-:W2:Y:S01]  /*2a230*/  LDCU UR6, c[0x0][0x398] ;  /* 0x00007300ff0677ac */ /* 0x000ea20008000800 */
[C---:B0-----:R-:W-:Y:S01]  /*2a240*/  IADD3 R4, P6, PT, R8.reuse, R164, RZ ;  /* 0x000000a408047210 */ /* 0x041fe20007fde0ff */
[----:B------:R0:W-:Y:S01]  /*2a250*/  @P5 STG.E.U8 desc[UR20][R2.64], R9 ;  /* 0x0000000902005986 */ /* 0x0001e2000c101114 */
[----:B------:R-:W-:Y:S01]  /*2a260*/  PRMT R11, R123, 0x9910, RZ ;  /* 0x000099107b0b7816 */ /* 0x000fe200000000ff */
[----:B------:R-:W-:Y:S01]  /*2a270*/  VIADD R8, R8, UR32 ;  /* 0x0000002008087c36 */ /* 0x000fe20008000000 */
[----:B---3--:R-:W-:Y:S01]  /*2a280*/  ISETP.LT.AND P5, PT, R144, UR5, !P2 ;  /* 0x0000000590007c0c */ /* 0x008fe2000d7a1270 */
[----:B------:R-:W3:Y:S01]  /*2a290*/  LDCU UR5, c[0x0][0x398] ;  /* 0x00007300ff0577ac */ /* 0x000ee20008000800 */
[----:B------:R-:W-:Y:S01]  /*2a2a0*/  SHF.R.S32.HI R11, RZ, 0x8, R11 ;  /* 0x00000008ff0b7819 */ /* 0x000fe2000001140b */
[----:B------:R-:W-:Y:S01]  /*2a2b0*/  IMAD.X R5, R10, 0x1, R165, P6 ;  /* 0x000000010a057824 */ /* 0x000fe200030e06a5 */
[----:B------:R-:W-:-:S02]  /*2a2c0*/  SHF.R.S32.HI R10, RZ, 0x1f, R8 ;  /* 0x0000001fff0a7819 */ /* 0x000fc40000011408 */
[----:B----4-:R-:W-:Y:S01]  /*2a2d0*/  IADD3 R6, P6, PT, R8, R145, RZ ;  /* 0x0000009108067210 */ /* 0x010fe20007fde0ff */
[----:B0-----:R-:W-:Y:S01]  /*2a2e0*/  VIADD R2, R0, 0x3b ;  /* 0x0000003b00027836 */ /* 0x001fe20000000000 */
[----:B-1----:R-:W-:Y:S01]  /*2a2f0*/  ISETP.LT.AND P2, PT, R160, UR4, !P2 ;  /* 0x00000004a0007c0c */ /* 0x002fe2000d741270 */
[----:B------:R0:W-:Y:S01]  /*2a300*/  @P1 STG.E.U8 desc[UR20][R4.64], R11 ;  /* 0x0000000b04001986 */ /* 0x0001e2000c101114 */
[----:B------:R-:W-:Y:S01]  /*2a310*/  F2FP.SATFINITE.E4M3.F32.PACK_AB_MERGE_C R61, R61, R60, RZ ;  /* 0x0000003c3d3d723e */ /* 0x000fe200048070ff */
[----:B------:R-:W-:Y:S01]  /*2a320*/  IMAD.X R7, R10, 0x1, R161, P6 ;  /* 0x000000010a077824 */ /* 0x000fe200030e06a1 */
[----:B------:R-:W-:Y:S01]  /*2a330*/  ISETP.GE.AND P1, PT, R2, UR19, PT ;  /* 0x0000001302007c0c */ /* 0x000fe2000bf26270 */
[C---:B------:R-:W-:Y:S01]  /*2a340*/  VIADD R9, R8.reuse, UR32 ;  /* 0x0000002008097c36 */ /* 0x040fe20008000000 */
[----:B------:R-:W-:Y:S01]  /*2a350*/  IADD3 R2, P6, PT, R8, R164, RZ ;  /* 0x000000a408027210 */ /* 0x000fe20007fde0ff */
[----:B------:R-:W1:Y:S01]  /*2a360*/  LDCU UR4, c[0x0][0x398] ;  /* 0x00007300ff0477ac */ /* 0x000e620008000800 */
[----:B------:R-:W-:Y:S01]  /*2a370*/  PRMT R12, R61, 0x9910, RZ ;  /* 0x000099103d0c7816 */ /* 0x000fe200000000ff */
[----:B------:R4:W-:Y:S01]  /*2a380*/  @P5 STG.E.U8 desc[UR20][R6.64], R61 ;  /* 0x0000003d06005986 */ /* 0x0009e2000c101114 */
[----:B------:R-:W-:Y:S01]  /*2a390*/  F2FP.SATFINITE.E4M3.F32.PACK_AB_MERGE_C R125, R125, R124, RZ ;  /* 0x0000007c7d7d723e */ /* 0x000fe200048070ff */
[----:B------:R-:W-:Y:S01]  /*2a3a0*/  IMAD.X R3, R10, 0x1, R165, P6 ;  /* 0x000000010a037824 */ /* 0x000fe200030e06a5 */
[----:B--2---:R-:W-:-:S02]  /*2a3b0*/  ISETP.LT.AND P5, PT, R144, UR6, !P3 ;  /* 0x0000000690007c0c */ /* 0x004fc4000dfa1270 */
[----:B------:R-:W-:Y:S01]  /*2a3c0*/  SHF.R.S32.HI R8, RZ, 0x1f, R9 ;  /* 0x0000001fff087819 */ /* 0x000fe20000011409 */
[----:B0-----:R-:W-:Y:S01]  /*2a3d0*/  IMAD.MOV.U32 R11, RZ, RZ, R12 ;  /* 0x000000ffff0b7224 */ /* 0x001fe200078e000c */
[----:B------:R-:W-:Y:S01]  /*2a3e0*/  IADD3 R4, P6, PT, R9, R145, RZ ;  /* 0x0000009109047210 */ /* 0x000fe20007fde0ff */
[----:B------:R0:W-:Y:S01]  /*2a3f0*/  @P2 STG.E.U8 desc[UR20][R2.64], R125 ;  /* 0x0000007d02002986 */ /* 0x0001e2000c101114 */
[----:B---3--:R-:W-:Y:S01]  /*2a400*/  ISETP.LT.AND P3, PT, R160, UR5, !P3 ;  /* 0x00000005a0007c0c */ /* 0x008fe2000df61270 */
[----:B------:R-:W2:Y:S01]  /*2a410*/  LDCU UR5, c[0x0][0x398] ;  /* 0x00007300ff0577ac */ /* 0x000ea20008000800 */
[----:B----4-:R-:W-:Y:S02]  /*2a420*/  VIADD R6, R0, 0x3c ;  /* 0x0000003c00067836 */ /* 0x010fe40000000000 */
[----:B------:R-:W-:Y:S01]  /*2a430*/  IMAD.X R5, R8, 0x1, R161, P6 ;  /* 0x0000000108057824 */ /* 0x000fe200030e06a1 */
[----:B------:R-:W-:Y:S01]  /*2a440*/  SHF.R.S32.HI R11, RZ, 0x8, R11 ;  /* 0x00000008ff0b7819 */ /* 0x000fe2000001140b */
[----:B------:R-:W3:Y:S01]  /*2a450*/  LDCU UR6, c[0x0][0x398] ;  /* 0x00007300ff0677ac */ /* 0x000ee20008000800 */
[----:B------:R-:W-:-:S02]  /*2a460*/  ISETP.GE.AND P2, PT, R6, UR17, PT ;  /* 0x0000001106007c0c */ /* 0x000fc4000bf46270 */
[----:B------:R-:W-:Y:S02]  /*2a470*/  IADD3 R6, P6, PT, R9, R164, RZ ;  /* 0x000000a409067210 */ /* 0x000fe40007fde0ff */
[----:B------:R-:W-:Y:S01]  /*2a480*/  PRMT R13, R125, 0x9910, RZ ;  /* 0x000099107d0d7816 */ /* 0x000fe200000000ff */
[----:B------:R-:W-:Y:S01]  /*2a490*/  VIADD R9, R9, UR32 ;  /* 0x0000002009097c36 */ /* 0x000fe20008000000 */
[----:B------:R4:W-:Y:S01]  /*2a4a0*/  @P5 STG.E.U8 desc[UR20][R4.64], R11 ;  /* 0x0000000b04005986 */ /* 0x0009e2000c101114 */
[----:B------:R-:W-:Y:S01]  /*2a4b0*/  IMAD.X R7, R8, 0x1, R165, P6 ;  /* 0x0000000108077824 */ /* 0x000fe200030e06a5 */
[----:B------:R-:W-:Y:S02]  /*2a4c0*/  SHF.R.S32.HI R13, RZ, 0x8, R13 ;  /* 0x00000008ff0d7819 */ /* 0x000fe4000001140d */
[----:B------:R-:W-:Y:S01]  /*2a4d0*/  ISETP.LT.AND P5, PT, R144, UR7, !P4 ;  /* 0x0000000790007c0c */ /* 0x000fe2000e7a1270 */
[----:B------:R-:W2:Y:S01]  /*2a4e0*/  LDCU UR7, c[0x0][0x398] ;  /* 0x00007300ff0777ac */ /* 0x000ea20008000800 */
[----:B-1----:R-:W-:Y:S01]  /*2a4f0*/  ISETP.LT.AND P4, PT, R160, UR4, !P4 ;  /* 0x00000004a0007c0c */ /* 0x002fe2000e781270 */
[----:B------:R1:W-:Y:S01]  /*2a500*/  @P3 STG.E.U8 desc[UR20][R6.64], R13 ;  /* 0x0000000d06003986 */ /* 0x0003e2000c101114 */
[----:B------:R-:W-:Y:S01]  /*2a510*/  SHF.R.S32.HI R8, RZ, 0x1f, R9 ;  /* 0x0000001fff087819 */ /* 0x000fe20000011409 */
[----:B------:R-:W3:Y:S01]  /*2a520*/  LDCU UR4, c[0x0][0x398] ;  /* 0x00007300ff0477ac */ /* 0x000ee20008000800 */
[----:B0-----:R-:W-:-:S02]  /*2a530*/  IADD3 R2, P6, PT, R9, R145, RZ ;  /* 0x0000009109027210 */ /* 0x001fc40007fde0ff */
[----:B----4-:R-:W-:Y:S02]  /*2a540*/  IADD3 R4, P3, PT, R9, R164, RZ ;  /* 0x000000a409047210 */ /* 0x010fe40007f7e0ff */
[----:B------:R-:W-:Y:S01]  /*2a550*/  F2FP.SATFINITE.E4M3.F32.PACK_AB_MERGE_C R63, R63, R62, RZ ;  /* 0x0000003e3f3f723e */ /* 0x000fe200048070ff */
[C---:B------:R-:W-:Y:S01]  /*2a560*/  IMAD.X R3, R8.reuse, 0x1, R161, P6 ;  /* 0x0000000108037824 */ /* 0x040fe200030e06a1 */
[----:B------:R-:W-:Y:S01]  /*2a570*/  F2FP.SATFINITE.E4M3.F32.PACK_AB_MERGE_C R127, R127, R126, RZ ;  /* 0x0000007e7f7f723e */ /* 0x000fe200048070ff */
[----:B------:R-:W-:Y:S02]  /*2a580*/  IMAD.X R5, R8, 0x1, R165, P3 ;  /* 0x0000000108057824 */ /* 0x000fe400018e06a5 */
[----:B------:R-:W-:Y:S01]  /*2a590*/  VIADD R9, R9, UR32 ;  /* 0x0000002009097c36 */ /* 0x000fe20008000000 */
[----:B------:R0:W-:Y:S01]  /*2a5a0*/  @P5 STG.E.U8 desc[UR20][R2.64], R63 ;  /* 0x0000003f02005986 */ /* 0x0001e2000c101114 */
[----:B------:R-:W-:-:S03]  /*2a5b0*/  VIADD R10, R0, 0x3d ;  /* 0x0000003d000a7836 */ /* 0x000fc60000000000 */
[----:B------:R4:W-:Y:S01]  /*2a5c0*/  @P4 STG.E.U8 desc[UR20][R4.64], R127 ;  /* 0x0000007f04004986 */ /* 0x0009e2000c101114 */
[----:B--2---:R-:W-:Y:S01]  /*2a5d0*/  ISETP.LT.AND P4, PT, R144, UR5, !P1 ;  /* 0x0000000590007c0c */ /* 0x004fe2000cf81270 */
[----:B-1----:R-:W-:Y:S01]  /*2a5e0*/  VIADD R7, R0, 0x3e ;  /* 0x0000003e00077836 */ /* 0x002fe20000000000 */
[----:B------:R-:W-:Y:S01]  /*2a5f0*/  SHF.R.S32.HI R0, RZ, 0x1f, R9 ;  /* 0x0000001fff007819 */ /* 0x000fe20000011409 */
[----:B------:R-:W1:Y:S01]  /*2a600*/  LDCU UR5, c[0x0][0x398] ;  /* 0x00007300ff0577ac */ /* 0x000e620008000800 */
[----:B------:R-:W-:Y:S02]  /*2a610*/  IADD3 R6, P5, PT, R9, R145, RZ ;  /* 0x0000009109067210 */ /* 0x000fe40007fbe0ff */
[----:B------:R-:W-:Y:S02]  /*2a620*/  PRMT R11, R63, 0x9910, RZ ;  /* 0x000099103f0b7816 */ /* 0x000fe400000000ff */
[----:B------:R-:W-:Y:S01]  /*2a630*/  ISETP.GE.AND P3, PT, R7, UR13, PT ;  /* 0x0000000d07007c0c */ /* 0x000fe2000bf66270 */
[----:B------:R-:W-:Y:S01]  /*2a640*/  IMAD.X R7, R0, 0x1, R161, P5 ;  /* 0x0000000100077824 */ /* 0x000fe200028e06a1 */
[----:B---3--:R-:W-:Y:S01]  /*2a650*/  ISETP.LT.AND P1, PT, R160, UR4, !P1 ;  /* 0x00000004a0007c0c */ /* 0x008fe2000cf21270 */
[----:B------:R-:W2:Y:S01]  /*2a660*/  LDCU UR4, c[0x0][0x398] ;  /* 0x00007300ff0477ac */ /* 0x000ea20008000800 */
[----:B------:R-:W-:-:S02]  /*2a670*/  SHF.R.S32.HI R11, RZ, 0x8, R11 ;  /* 0x00000008ff0b7819 */ /* 0x000fc4000001140b */
[C---:B0-----:R-:W-:Y:S01]  /*2a680*/  IADD3 R2, P5, PT, R9.reuse, R164, RZ ;  /* 0x000000a409027210 */ /* 0x041fe20007fbe0ff */
[----:B------:R-:W-:Y:S01]  /*2a690*/  VIADD R9, R9, UR32 ;  /* 0x0000002009097c36 */ /* 0x000fe20008000000 */
[----:B------:R-:W-:Y:S01]  /*2a6a0*/  PRMT R13, R127, 0x9910, RZ ;  /* 0x000099107f0d7816 */ /* 0x000fe200000000ff */
[----:B------:R0:W-:Y:S01]  /*2a6b0*/  @P4 STG.E.U8 desc[UR20][R6.64], R11 ;  /* 0x0000000b06004986 */ /* 0x0001e2000c101114 */
[----:B------:R-:W-:Y:S01]  /*2a6c0*/  ISETP.LT.AND P4, PT, R144, UR6, !P2 ;  /* 0x0000000690007c0c */ /* 0x000fe2000d781270 */
[----:B------:R-:W-:Y:S01]  /*2a6d0*/  IMAD.X R3, R0, 0x1, R165, P5 ;  /* 0x0000000100037824 */ /* 0x000fe200028e06a5 */
[----:B------:R-:W-:Y:S01]  /*2a6e0*/  SHF.R.S32.HI R13, RZ, 0x8, R13 ;  /* 0x00000008ff0d7819 */ /* 0x000fe2000001140d */
[----:B------:R-:W3:Y:S01]  /*2a6f0*/  LDCU UR6, c[0x0][0x398] ;  /* 0x00007300ff0677ac */ /* 0x000ee20008000800 */
[----:B------:R-:W-:Y:S02]  /*2a700*/  SHF.R.S32.HI R0, RZ, 0x1f, R9 ;  /* 0x0000001fff007819 */ /* 0x000fe40000011409 */
[----:B----4-:R-:W-:-:S02]  /*2a710*/  IADD3 R4, P5, PT, R9, R145, RZ ;  /* 0x0000009109047210 */ /* 0x010fc40007fbe0ff */
[----:B------:R-:W-:Y:S01]  /*2a720*/  ISETP.LT.AND P2, PT, R160, UR7, !P2 ;  /* 0x00000007a0007c0c */ /* 0x000fe2000d741270 */
[----:B------:R4:W-:Y:S01]  /*2a730*/  @P1 STG.E.U8 desc[UR20][R2.64], R13 ;  /* 0x0000000d02001986 */ /* 0x0009e2000c101114 */
[----:B------:R-:W-:Y:S01]  /*2a740*/  F2FP.SATFINITE.E4M3.F32.PACK_AB_MERGE_C R65, R65, R64, RZ ;  /* 0x000000404141723e */ /* 0x000fe200048070ff */
[----:B------:R-:W-:Y:S01]  /*2a750*/  IMAD.X R5, R0, 0x1, R161, P5 ;  /* 0x0000000100057824 */ /* 0x000fe200028e06a1 */
[C---:B0-----:R-:W-:Y:S01]  /*2a760*/  IADD3 R6, P1, PT, R9.reuse, R164, RZ ;  /* 0x000000a409067210 */ /* 0x041fe20007f3e0ff */
[----:B------:R-:W-:Y:S01]  /*2a770*/  VIADD R9, R9, UR32 ;  /* 0x0000002009097c36 */ /* 0x000fe20008000000 */
[----:B------:R-:W-:Y:S01]  /*2a780*/  F2FP.SATFINITE.E4M3.F32.PACK_AB_MERGE_C R129, R129, R128, RZ ;  /* 0x000000808181723e */ /* 0x000fe200048070ff */
[----:B------:R-:W0:Y:S01]  /*2a790*/  LDCU UR7, c[0x0][0x398] ;  /* 0x00007300ff0777ac */ /* 0x000e220008000800 */
[----:B------:R-:W-:Y:S01]  /*2a7a0*/  ISETP.GE.AND P6, PT, R10, UR15, PT ;  /* 0x0000000f0a007c0c */ /* 0x000fe2000bfc6270 */
[----:B------:R-:W-:Y:S01]  /*2a7b0*/  IMAD.X R7, R0, 0x1, R165, P1 ;  /* 0x0000000100077824 */ /* 0x000fe200008e06a5 */
[----:B------:R1:W-:Y:S01]  /*2a7c0*/  @P4 STG.E.U8 desc[UR20][R4.64], R65 ;  /* 0x0000004104004986 */ /* 0x0003e2000c101114 */
[----:B------:R-:W-:Y:S01]  /*2a7d0*/  SHF.R.S32.HI R10, RZ, 0x1f, R9 ;  /* 0x0000001fff0a7819 */ /* 0x000fe20000011409 */
[C---:B------:R-:W-:Y:S01]  /*2a7e0*/  VIADD R0, R9.reuse, UR32 ;  /* 0x0000002009007c36 */ /* 0x040fe20008000000 */
[C---:B------:R-:W-:Y:S01]  /*2a7f0*/  IADD3 R8, P4, PT, R9.reuse, R164, RZ ;  /* 0x000000a409087210 */ /* 0x040fe20007f9e0ff */
[----:B------:R0:W-:Y:S01]  /*2a800*/  @P2 STG.E.U8 desc[UR20][R6.64], R129 ;  /* 0x0000008106002986 */ /* 0x0001e2000c101114 */
[----:B----4-:R-:W-:-:S02]  /*2a810*/  IADD3 R2, P2, PT, R9, R145, RZ ;  /* 0x0000009109027210 */ /* 0x010fc40007f5e0ff */
[----:B------:R-:W-:Y:S01]  /*2a820*/  SHF.R.S32.HI R14, RZ, 0x1f, R0 ;  /* 0x0000001fff0e7819 */ /* 0x000fe20000011400 */
[----:B------:R-:W-:Y:S01]  /*2a830*/  IMAD.X R9, R10, 0x1, R165, P4 ;  /* 0x000000010a097824 */ /* 0x000fe200020e06a5 */
[C---:B-1----:R-:W-:Y:S01]  /*2a840*/  IADD3 R4, P4, PT, R0.reuse, R145, RZ ;  /* 0x0000009100047210 */ /* 0x042fe20007f9e0ff */
[----:B------:R-:W-:-:S04]  /*2a850*/  VIADD R12, R0, UR32 ;  /* 0x00000020000c7c36 */ /* 0x000fc80008000000 */
[--C-:B------:R-:W-:Y:S01]  /*2a860*/  IMAD.X R5, R14, 0x1, R161.reuse, P4 ;  /* 0x000000010e057824 */ /* 0x100fe200020e06a1 */
[----:B0-----:R-:W-:Y:S01]  /*2a870*/  IADD3 R6, P4, PT, R0, R164, RZ ;  /* 0x000000a400067210 */ /* 0x001fe20007f9e0ff */
[----:B------:R-:W-:Y:S01]  /*2a880*/  IMAD.X R3, R10, 0x1, R161, P2 ;  /* 0x000000010a037824 */ /* 0x000fe200010e06a1 */
[----:B--2---:R-:W-:Y:S02]  /*2a890*/  ISETP.LT.AND P5, PT, R144, UR4, !P6 ;  /* 0x0000000490007c0c */ /* 0x004fe4000f7a1270 */
[----:B------:R-:W-:Y:S01]  /*2a8a0*/  ISETP.LT.AND P6, PT, R160, UR5, !P6 ;  /* 0x00000005a0007c0c */ /* 0x000fe2000f7c1270 */
[----:B------:R-:W-:Y:S01]  /*2a8b0*/  IMAD.X R7, R14, 0x1, R165, P4 ;  /* 0x000000010e077824 */ /* 0x000fe200020e06a5 */
[----:B---3--:R-:W-:Y:S02]  /*2a8c0*/  ISETP.LT.AND P2, PT, R144, UR6, !P3 ;  /* 0x0000000690007c0c */ /* 0x008fe4000df41270 */
[----:B------:R-:W-:Y:S02]  /*2a8d0*/  SHF.R.S32.HI R0, RZ, 0x1f, R12 ;  /* 0x0000001fff007819 */ /* 0x000fe4000001140c */
[----:B------:R-:W-:-:S02]  /*2a8e0*/  IADD3 R10, P4, PT, R12, R145, RZ ;  /* 0x000000910c0a7210 */ /* 0x000fc40007f9e0ff */
[----:B------:R-:W-:Y:S02]  /*2a8f0*/  ISETP.LT.AND P3, PT, R160, UR7, !P3 ;  /* 0x00000007a0007c0c */ /* 0x000fe4000df61270 */
[----:B------:R-:W-:Y:S02]  /*2a900*/  ISETP.LT.AND P1, PT, R144, UR9, !P0 ;  /* 0x0000000990007c0c */ /* 0x000fe4000c721270 */
[----:B------:R-:W-:Y:S02]  /*2a910*/  PRMT R13, R65, 0x9910, RZ ;  /* 0x00009910410d7816 */ /* 0x000fe400000000ff */
[----:B------:R-:W-:Y:S02]  /*2a920*/  F2FP.SATFINITE.E4M3.F32.PACK_AB_MERGE_C R67, R67, R66, RZ ;  /* 0x000000424343723e */ /* 0x000fe400048070ff */
[----:B------:R-:W-:Y:S02]  /*2a930*/  ISETP.LT.AND P0, PT, R160, UR10, !P0 ;  /* 0x0000000aa0007c0c */ /* 0x000fe4000c701270 */
[----:B------:R-:W-:-:S02]  /*2a940*/  PRMT R15, R129, 0x9910, RZ ;  /* 0x00009910810f7816 */ /* 0x000fc400000000ff */
[----:B------:R-:W-:Y:S01]  /*2a950*/  F2FP.SATFINITE.E4M3.F32.PACK_AB_MERGE_C R131, R131, R130, RZ ;  /* 0x000000828383723e */ /* 0x000fe200048070ff */
[----:B------:R-:W-:Y:S01]  /*2a960*/  IMAD.X R11, R0, 0x1, R161, P4 ;  /* 0x00000001000b7824 */ /* 0x000fe200020e06a1 */
[----:B------:R-:W-:Y:S02]  /*2a970*/  IADD3 R164, P4, PT, R12, R164, RZ ;  /* 0x000000a40ca47210 */ /* 0x000fe40007f9e0ff */
[----:B------:R-:W-:Y:S02]  /*2a980*/  SHF.R.S32.HI R13, RZ, 0x8, R13 ;  /* 0x00000008ff0d7819 */ /* 0x000fe4000001140d */
[----:B------:R-:W-:Y:S02]  /*2a990*/  PRMT R17, R67, 0x9910, RZ ;  /* 0x0000991043117816 */ /* 0x000fe400000000ff */
[----:B------:R-:W-:Y:S02]  /*2a9a0*/  SHF.R.S32.HI R15, RZ, 0x8, R15 ;  /* 0x00000008ff0f7819 */ /* 0x000fe4000001140f */
[----:B------:R-:W-:Y:S01]  /*2a9b0*/  PRMT R19, R131, 0x9910, RZ ;  /* 0x0000991083137816 */ /* 0x000fe200000000ff */
[----:B------:R-:W-:Y:S01]  /*2a9c0*/  IMAD.X R165, R0, 0x1, R165, P4 ;  /* 0x0000000100a57824 */ /* 0x000fe200020e06a5 */
[----:B------:R-:W-:Y:S01]  /*2a9d0*/  SHF.R.S32.HI R17, RZ, 0x8, R17 ;  /* 0x00000008ff117819 */ /* 0x000fe20000011411 */
[----:B------:R0:W-:Y:S01]  /*2a9e0*/  @P5 STG.E.U8 desc[UR20][R2.64], R13 ;  /* 0x0000000d02005986 */ /* 0x0001e2000c101114 */
[----:B------:R-:W-:-:S03]  /*2a9f0*/  SHF.R.S32.HI R19, RZ, 0x8, R19 ;  /* 0x00000008ff137819 */ /* 0x000fc60000011413 */
[----:B------:R0:W-:Y:S04]  /*2aa00*/  @P6 STG.E.U8 desc[UR20][R8.64], R15 ;  /* 0x0000000f08006986 */ /* 0x0001e8000c101114 */
[----:B------:R0:W-:Y:S04]  /*2aa10*/  @P2 STG.E.U8 desc[UR20][R4.64], R67 ;  /* 0x0000004304002986 */ /* 0x0001e8000c101114 */
[----:B------:R0:W-:Y:S04]  /*2aa20*/  @P3 STG.E.U8 desc[UR20][R6.64], R131 ;  /* 0x0000008306003986 */ /* 0x0001e8000c101114 */
[----:B------:R0:W-:Y:S04]  /*2aa30*/  @P1 STG.E.U8 desc[UR20][R10.64], R17 ;  /* 0x000000110a001986 */ /* 0x0001e8000c101114 */
[----:B------:R0:W-:Y:S01]  /*2aa40*/  @P0 STG.E.U8 desc[UR20][R164.64], R19 ;  /* 0x00000013a4000986 */ /* 0x0001e2000c101114 */
[----:B------:R-:W-:Y:S06]  /*2aa50*/  BAR.SYNC.DEFER_BLOCKING 0x0 ;  /* 0x0000000000007b1d */ /* 0x000fec0000010000 */
[----:B------:R-:W-:Y:S05]  /*2aa60*/  BRA.U UP0, `(.L_x_13) ;  /* 0x0000000100a07547 */ /* 0x000fea000b800000 */
[----:B------:R-:W1:Y:S01]  /*2aa70*/  S2UR UR5, SR_CgaCtaId ;  /* 0x00000000000579c3 */ /* 0x000e620000008800 */
[----:B------:R-:W-:Y:S01]  /*2aa80*/  NOP ;  /* 0x0000000000007918 */ /* 0x000fe20000000000 */
[----:B------:R-:W-:Y:S01]  /*2aa90*/  UMOV UR4, 0x50 ;  /* 0x0000005000047882 */ /* 0x000fe20000000000 */
[----:B------:R-:W-:Y:S02]  /*2aaa0*/  IMAD.U32 R0, RZ, RZ, UR8 ;  /* 0x00000008ff007e24 */ /* 0x000fe4000f8e00ff */
[----:B0-----:R-:W-:Y:S02]  /*2aab0*/  IMAD.MOV.U32 R3, RZ, RZ, 0xf ;  /* 0x0000000fff037424 */ /* 0x001fe400078e00ff */
[----:B------:R-:W-:Y:S01]  /*2aac0*/  IMAD.MOV.U32 R7, RZ, RZ, 0x1 ;  /* 0x00000001ff077424 */ /* 0x000fe200078e00ff */
[----:B------:R-:W-:-:S04]  /*2aad0*/  LOP3.LUT R0, R0, 0xffff, RZ, 0xc0, !PT ;  /* 0x0000ffff00007812 */ /* 0x000fc800078ec0ff */
[----:B------:R-:W-:-:S05]  /*2aae0*/  SHF.R.U32.HI R0, RZ, 0x5, R0 ;  /* 0x00000005ff007819 */ /* 0x000fca0000011600 */
[----:B------:R-:W-:Y:S01]  /*2aaf0*/  VIADD R2, R0, 0x10 ;  /* 0x0000001000027836 */ /* 0x000fe20000000000 */
[----:B------:R-:W-:Y:S01]  /*2ab00*/  SHF.L.U32 R0, R3, R0, RZ ;  /* 0x0000000003007219 */ /* 0x000fe200000006ff */
[----:B-1----:R-:W-:-:S03]  /*2ab10*/  ULEA UR6, UR5, UR4, 0x18 ;  /* 0x0000000405067291 */ /* 0x002fc6000f8ec0ff */
[----:B------:R-:W-:-:S04]  /*2ab20*/  SHF.L.U32 R3, R7, R2, RZ ;  /* 0x0000000207037219 */ /* 0x000fc800000006ff */
[----:B------:R-:W-:Y:S02]  /*2ab30*/  LOP3.LUT R0, R3, R0, RZ, 0xfc, !PT ;  /* 0x0000000003007212 */ /* 0x000fe400078efcff */
[----:B------:R-:W0:Y:S02]  /*2ab40*/  LDS R5, [UR6] ;  /* 0x00000006ff057984 */ /* 0x000e240008000800 */
[C---:B------:R-:W-:Y:S02]  /*2ab50*/  LOP3.LUT R2, R0.reuse, 0xffff, RZ, 0xc0, !PT ;  /* 0x0000ffff00027812 */ /* 0x040fe400078ec0ff */
[----:B0-----:R-:W-:-:S04]  /*2ab60*/  LOP3.LUT R3, R0, 0xffff, R5, 0x80, !PT ;  /* 0x0000ffff00037812 */ /* 0x001fc800078e8005 */
[----:B------:R-:W-:-:S13]  /*2ab70*/  ISETP.NE.AND P0, PT, R3, R2, PT ;  /* 0x000000020300720c */ /* 0x000fda0003f05270 */
[----:B------:R-:W-:Y:S05]  /*2ab80*/  @P0 BRA `(.L_x_14) ;  /* 0x0000000000500947 */ /* 0x000fea0003800000 */
[----:B------:R-:W-:Y:S02]  /*2ab90*/  SHF.R.U32.HI R5, RZ, 0x10, R5 ;  /* 0x00000010ff057819 */ /* 0x000fe40000011605 */
[----:B------:R-:W-:-:S04]  /*2aba0*/  SHF.R.U32.HI R2, RZ, 0x10, R0 ;  /* 0x00000010ff027819 */ /* 0x000fc80000011600 */
[----:B------:R-:W-:-:S04]  /*2abb0*/  LOP3.LUT R5, R5, R2, RZ, 0xc0, !PT ;  /* 0x0000000205057212 */ /* 0x000fc800078ec0ff */
[----:B------:R-:W-:-:S13]  /*2abc0*/  ISETP.NE.AND P0, PT, R5, R2, PT ;  /* 0x000000020500720c */ /* 0x000fda0003f05270 */
[----:B------:R-:W-:Y:S05]  /*2abd0*/  @P0 BRA `(.L_x_15) ;  /* 0x0000000000300947 */ /* 0x000fea0003800000 */
[----:B------:R-:W-:Y:S01]  /*2abe0*/  R2UR UR4, R0 ;  /* 0x00000000000472ca */ /* 0x000fe200000e0000 */
[----:B------:R-:W-:Y:S01]  /*2abf0*/  VOTEU.ANY UR5, UPT, PT ;  /* 0x0000000000057886 */ /* 0x000fe200038e0100 */
[----:B------:R-:W0:Y:S01]  /*2ac00*/  S2R R0, SR_LANEID ;  /* 0x0000000000007919 */ /* 0x000e220000000000 */
[----:B------:R-:W-:-:S10]  /*2ac10*/  UFLO.U32 UR5, UR5 ;  /* 0x00000005000572bd */ /* 0x000fd400080e0000 */
[----:B------:R-:W-:-:S06]  /*2ac20*/  ULOP3.LUT UR4, URZ, UR4, URZ, 0x33, !UPT ;  /* 0x00000004ff047292 */ /* 0x000fcc000f8e33ff */
[----:B------:R-:W-:-:S04]  /*2ac30*/  IMAD.U32 R2, RZ, RZ, UR4 ;  /* 0x00000004ff027e24 */ /* 0x000fc8000f8e00ff */
[----:B------:R-:W1:Y:S02]  /*2ac40*/  REDUX UR7, R2 ;  /* 0x00000000020773c4 */ /* 0x000e640000000000 */
[----:B------:R2:W-:Y:S01]  /*2ac50*/  UTCATOMSWS.AND URZ, UR4 ;  /* 0x0000000400ff79e3 */ /* 0x0005e20008000000 */
[----:B0-----:R-:W-:Y:S01]  /*2ac60*/  ISETP.EQ.U32.AND P0, PT, R0, UR5, PT ;  /* 0x0000000500007c0c */ /* 0x001fe2000bf02070 */
[----:B-1----:R-:W-:-:S12]  /*2ac70*/  IMAD.U32 R0, RZ, RZ, UR7 ;  /* 0x00000007ff007e24 */ /* 0x002fd8000f8e00ff */
[----:B------:R2:W-:Y:S01]  /*2ac80*/  @P0 ATOMS.AND RZ, [UR6], R0 ;  /* 0x00000000ffff098c */ /* 0x0005e2000a800006 */
[----:B------:R-:W-:Y:S05]  /*2ac90*/  BRA `(.L_x_13) ;  /* 0x0000000000147947 */ /* 0x000fea0003800000 */
.L_x_15:
[----:B------:R-:W-:-:S07]  /*2aca0*/  MOV R2, 0x2acc0 ;  /* 0x0002acc000027802 */ /* 0x000fce0000000f00 */
[----:B------:R-:W-:Y:S05]  /*2acb0*/  CALL.REL.NOINC `($__internal_0_$__cuda_sm10x_tcgen05_guardrail_trap_col_being_dealloced_not_returned_by_alloc) ;  /* 0x00000000002c7944 */ /* 0x000fea0003c00000 */
[----:B------:R-:W-:Y:S05]  /*2acc0*/  BRA `(.L_x_13) ;  /* 0x0000000000087947 */ /* 0x000fea0003800000 */
.L_x_14:
[----:B------:R-:W-:-:S07]  /*2acd0*/  MOV R2, 0x2acf0 ;  /* 0x0002acf000027802 */ /* 0x000fce0000000f00 */
[----:B------:R-:W-:Y:S05]  /*2ace0*/  CALL.REL.NOINC `($__internal_2_$__cuda_sm10x_tcgen05_guardrail_trap_unallocated_columns_being_dealloced) ;  /* 0x0000000000387944 */ /* 0x000fea0003c00000 */
.L_x_13:
[----:B------:R-:W-:Y:S01]  /*2acf0*/  NOP ;  /* 0x0000000000007918 */ /* 0x000fe20000000000 */
[----:B--2---:R-:W-:Y:S05]  /*2ad00*/  EXIT ;  /* 0x000000000000794d */ /* 0x004fea0003800000 */
.L_x_8:
[----:B------:R-:W0:Y:S02]  /*2ad10*/  SYNCS.PHASECHK.TRANS64.TRYWAIT P2, [UR11], R17 ;  /* 0x00000011ff0075a7 */ /* 0x000e24000804110b */
[----:B0-----:R-:W-:Y:S05]  /*2ad20*/  @!P2 BRA `(.L_x_8) ;  /* 0xfffffffc00f8a947 */ /* 0x001fea000383ffff */
[----:B------:R-:W-:Y:S05]  /*2ad30*/  BRA `(.L_x_16) ;  /* 0xffffff0c000c7947 */ /* 0x000fea000383ffff */
.L_x_12:
[----:B------:R-:W0:Y:S02]  /*2ad40*/  SYNCS.PHASECHK.TRANS64.TRYWAIT P0, [UR11], R2 ;  /* 0x00000002ff0075a7 */ /* 0x000e24000800110b */
[----:B0-----:R-:W-:Y:S05]  /*2ad50*/  @!P0 BRA `(.L_x_12) ;  /* 0xfffffffc00f88947 */ /* 0x001fea000383ffff */
[----:B------:R-:W-:Y:S05]  /*2ad60*/  BRA `(.L_x_11) ;  /* 0xffffffb400187947 */ /* 0x000fea000383ffff */
        .weak           $__internal_0_$__cuda_sm10x_tcgen05_guardrail_trap_col_being_dealloced_not_returned_by_alloc
        .type           $__internal_0_$__cuda_sm10x_tcgen05_guardrail_trap_col_being_dealloced_not_returned_by_alloc,@function
        .size           $__internal_0_$__cuda_sm10x_tcgen05_guardrail_trap_col_being_dealloced_not_returned_by_alloc,($__internal_1_$__cuda_sm10x_tcgen05_guardrail_trap_phase_invalid_during_alloc - $__internal_0_$__cuda_sm10x_tcgen05_guardrail_trap_col_being_dealloced_not_returned_by_alloc)
$__internal_0_$__cuda_sm10x_tcgen05_guardrail_trap_col_being_dealloced_not_returned_by_alloc:
[----:B------:R-:W-:Y:S05]  /*2ad70*/  BPT.TRAP 0x1 ;  /* 0x000000040000795c */ /* 0x000fea0000300000 */
[----:B------:R-:W-:-:S04]  /*2ad80*/  IMAD.MOV.U32 R3, RZ, RZ, 0x0 ;  /* 0x00000000ff037424 */ /* 0x000fc800078e00ff */
[----:B------:R-:W-:Y:S05]  /*2ad90*/  RET.REL.NODEC R2 `(matmul_kernel) ;  /* 0xfffffd5002987950 */ /* 0x000fea0003c3ffff */
        .weak           $__internal_1_$__cuda_sm10x_tcgen05_guardrail_trap_phase_invalid_during_alloc
        .type           $__internal_1_$__cuda_sm10x_tcgen05_guardrail_trap_phase_invalid_during_alloc,@function
        .size           $__internal_1_$__cuda_sm10x_tcgen05_guardrail_trap_phase_invalid_during_alloc,($__internal_2_$__cuda_sm10x_tcgen05_guardrail_trap_unallocated_columns_being_dealloced - $__internal_1_$__cuda_sm10x_tcgen05_guardrail_trap_phase_invalid_during_alloc)
$__internal_1_$__cuda_sm10x_tcgen05_guardrail_trap_phase_invalid_during_alloc:
[----:B------:R-:W-:Y:S05]  /*2ada0*/  BPT.TRAP 0x1 ;  /* 0x000000040000795c */ /* 0x000fea0000300000 */
[----:B------:R-:W-:-:S04]  /*2adb0*/  IMAD.MOV.U32 R5, RZ, RZ, 0x0 ;  /* 0x00000000ff057424 */ /* 0x000fc800078e00ff */
[----:B------:R-:W-:Y:S05]  /*2adc0*/  RET.REL.NODEC R4 `(matmul_kernel) ;  /* 0xfffffd50048c7950 */ /* 0x000fea0003c3ffff */
        .weak           $__internal_2_$__cuda_sm10x_tcgen05_guardrail_trap_unallocated_columns_being_dealloced
        .type           $__internal_2_$__cuda_sm10x_tcgen05_guardrail_trap_unallocated_columns_being_dealloced,@function
        .size           $__internal_2_$__cuda_sm10x_tcgen05_guardrail_trap_unallocated_columns_being_dealloced,(.L_x_20 - $__internal_2_$__cuda_sm10x_tcgen05_guardrail_trap_unallocated_columns_being_dealloced)
$__internal_2_$__cuda_sm10x_tcgen05_guardrail_trap_unallocated_columns_being_dealloced:
[----:B------:R-:W-:Y:S05]  /*2add0*/  BPT.TRAP 0x1 ;  /* 0x000000040000795c */ /* 0x000fea0000300000 */
[----:B------:R-:W-:-:S04]  /*2ade0*/  IMAD.MOV.U32 R3, RZ, RZ, 0x0 ;  /* 0x00000000ff037424 */ /* 0x000fc800078e00ff */
[----:B------:R-:W-:Y:S05]  /*2adf0*/  RET.REL.NODEC R2 `(matmul_kernel) ;  /* 0xfffffd5002807950 */ /* 0x000fea0003c3ffff */
.L_x_17:
[----:B------:R-:W-:-:S00]  /*2ae00*/  BRA `(.L_x_17) ;  /* 0xfffffffc00fc7947 */ /* 0x000fc0000383ffff */
[----:B------:R-:W-:-:S00]  /*2ae10*/  NOP ;  /* 0x0000000000007918 */ /* 0x000fc00000000000 */
        /* <DEDUP_REMOVED lines=14> */
.L_x_20:


//--------------------- .nv.shared.matmul_kernel  --------------------------
	.section	.nv.shared.matmul_kernel,"aw",@nobits
	.sectionflags	@""
	.align	16
	.zero		1024


//--------------------- .nv.shared.reserved.0     --------------------------
	.section	.nv.shared.reserved.0,"aw",@nobits
	.align	8
	.weak		__nv_reservedSMEM_offset_0_alias
	.size		__nv_reservedSMEM_offset_0_alias, 0, 64
	.other		__nv_reservedSMEM_offset_0_alias,@"STO_CUDA_RESERVED_SHARED STV_DEFAULT"
__nv_reservedSMEM_offset_0_alias:
	.zero		0
.nv.shared.reserved.0:
	.zero		64
	.weak		__nv_reservedSMEM_allocation_phase
	.type		__nv_reservedSMEM_allocation_phase,@object
	.size		__nv_reservedSMEM_allocation_phase,(.L_0 - __nv_reservedSMEM_allocation_phase)
__nv_reservedSMEM_allocation_phase:
	.zero		1
.L_0:
	.zero		7
	.weak		__nv_reservedSMEM_devtool_atexit_pc
	.type		__nv_reservedSMEM_devtool_atexit_pc,@object
	.size		__nv_reservedSMEM_devtool_atexit_pc,(__nv_reservedSMEM_allocation_mask - __nv_reservedSMEM_devtool_atexit_pc)
__nv_reservedSMEM_devtool_atexit_pc:
	.zero		8
	.weak		__nv_reservedSMEM_allocation_mask
	.type		__nv_reservedSMEM_allocation_mask,@object
	.size		__nv_reservedSMEM_allocation_mask,(.L_2 - __nv_reservedSMEM_allocation_mask)
__nv_reservedSMEM_allocation_mask:
	.zero		4
.L_2:


//--------------------- .nv.constant0.matmul_kernel --------------------------
	.section	.nv.constant0.matmul_kernel,"a",@progbits
	.sectionflags	@""
	.align	4
.nv.constant0.matmul_kernel:
	.zero		976


//--------------------- SYMBOLS --------------------------

	.type		.nv.reservedSmem.offset0,@object
	.size		.nv.reservedSmem.offset0,0x4
	.type		.nv.reservedSmem.cap,@object
	.size		.nv.reservedSmem.cap,0x4
